	.target	sm_90a

	.elftype	@"ET_EXEC"


//--------------------- .note.nv.tkinfo           --------------------------
	.section	.note.nv.tkinfo,"",@"SHT_NOTE"
	.sectionflags	@"SHF_NOTE_NV_TKINFO"
	.tkinfo
        /*0018*/ 	.word	0x00000002
        /*0030*/ 	.string	""
        /*0030*/ 	.string	"ptxas"
        /*0030*/ 	.string	"Cuda compilation tools, release 13.0, V13.0.88"
        /*0030*/ 	.string	"Build cuda_13.0.r13.0/compiler.36424714_0"
        /*0030*/ 	.string	"-v  -suppress-debug-info  -lineinfo  -arch sm_90a "



//--------------------- .note.nv.cuinfo           --------------------------
	.section	.note.nv.cuinfo,"",@"SHT_NOTE"
	.sectionflags	@"SHF_NOTE_NV_CUINFO"
        /*0018*/ 	.short	0x0002
        /*001a*/ 	.short	0x005a
        /*001c*/ 	.short	0x0082
	.zero		2


//--------------------- .nv.info                  --------------------------
	.section	.nv.info,"",@"SHT_CUDA_INFO"
	.align	4


	//----- nvinfo : EIATTR_REGCOUNT
	.align		4
        /*0000*/ 	.byte	0x04, 0x2f
        /*0002*/ 	.short	(.L_1 - .L_0)
	.align		4
.L_0:
        /*0004*/ 	.word	index@(matmul_kernel)
        /*0008*/ 	.word	0x000000ff


	//----- nvinfo : EIATTR_FRAME_SIZE
	.align		4
.L_1:
        /*000c*/ 	.byte	0x04, 0x11
        /*000e*/ 	.short	(.L_3 - .L_2)
	.align		4
.L_2:
        /*0010*/ 	.word	index@(matmul_kernel)
        /*0014*/ 	.word	0x000009b0


	//----- nvinfo : EIATTR_MIN_STACK_SIZE
	.align		4
.L_3:
        /*0018*/ 	.byte	0x04, 0x12
        /*001a*/ 	.short	(.L_5 - .L_4)
	.align		4
.L_4:
        /*001c*/ 	.word	index@(matmul_kernel)
        /*0020*/ 	.word	0x000009b0
.L_5:


//--------------------- .nv.compat                --------------------------
	.section	.nv.compat,"",@"SHT_CUDA_COMPAT_INFO"
	.align	4
        /*0000*/ 	.byte	0x02, 0x09, 0x01, 0x00, 0x02, 0x02, 0x04, 0x00, 0x02, 0x05, 0x05, 0x00, 0x03, 0x07, 0x01, 0x01
        /*0010*/ 	.byte	0x02, 0x03, 0x00, 0x00, 0x02, 0x06, 0x01, 0x00, 0x04, 0x0b, 0x08, 0x00, 0x00, 0x00, 0x00, 0x00
        /*0020*/ 	.byte	0x00, 0x00, 0x00, 0x00


//--------------------- .nv.info.matmul_kernel    --------------------------
	.section	.nv.info.matmul_kernel,"",@"SHT_CUDA_INFO"
	.sectionflags	@""
	.align	4


	//----- nvinfo : EIATTR_CUDA_API_VERSION
	.align		4
        /*0000*/ 	.byte	0x04, 0x37
        /*0002*/ 	.short	(.L_7 - .L_6)
.L_6:
        /*0004*/ 	.word	0x00000082


	//----- nvinfo : EIATTR_KPARAM_INFO
	.align		4
.L_7:
        /*0008*/ 	.byte	0x04, 0x17
        /*000a*/ 	.short	(.L_9 - .L_8)
.L_8:
        /*000c*/ 	.word	0x00000000
        /*0010*/ 	.short	0x000d
        /*0012*/ 	.short	0x0048
        /*0014*/ 	.byte	0x00, 0xf4, 0x21, 0x00


	//----- nvinfo : EIATTR_KPARAM_INFO
	.align		4
.L_9:
        /*0018*/ 	.byte	0x04, 0x17
        /*001a*/ 	.short	(.L_11 - .L_10)
.L_10:
        /*001c*/ 	.word	0x00000000
        /*0020*/ 	.short	0x000c
        /*0022*/ 	.short	0x0040
        /*0024*/ 	.byte	0x00, 0xf4, 0x21, 0x00


	//----- nvinfo : EIATTR_KPARAM_INFO
	.align		4
.L_11:
        /*0028*/ 	.byte	0x04, 0x17
        /*002a*/ 	.short	(.L_13 - .L_12)
.L_12:
        /*002c*/ 	.word	0x00000000
        /*0030*/ 	.short	0x000b
        /*0032*/ 	.short	0x0038
        /*0034*/ 	.byte	0x00, 0xf0, 0x11, 0x00


	//----- nvinfo : EIATTR_KPARAM_INFO
	.align		4
.L_13:
        /*0038*/ 	.byte	0x04, 0x17
        /*003a*/ 	.short	(.L_15 - .L_14)
.L_14:
        /*003c*/ 	.word	0x00000000
        /*0040*/ 	.short	0x000a
        /*0042*/ 	.short	0x0034
        /*0044*/ 	.byte	0x00, 0xf0, 0x11, 0x00


	//----- nvinfo : EIATTR_KPARAM_INFO
	.align		4
.L_15:
        /*0048*/ 	.byte	0x04, 0x17
        /*004a*/ 	.short	(.L_17 - .L_16)
.L_16:
        /*004c*/ 	.word	0x00000000
        /*0050*/ 	.short	0x0009
        /*0052*/ 	.short	0x0030
        /*0054*/ 	.byte	0x00, 0xf0, 0x11, 0x00


	//----- nvinfo : EIATTR_KPARAM_INFO
	.align		4
.L_17:
        /*0058*/ 	.byte	0x04, 0x17
        /*005a*/ 	.short	(.L_19 - .L_18)
.L_18:
        /*005c*/ 	.word	0x00000000
        /*0060*/ 	.short	0x0008
        /*0062*/ 	.short	0x002c
        /*0064*/ 	.byte	0x00, 0xf0, 0x11, 0x00


	//----- nvinfo : EIATTR_KPARAM_INFO
	.align		4
.L_19:
        /*0068*/ 	.byte	0x04, 0x17
        /*006a*/ 	.short	(.L_21 - .L_20)
.L_20:
        /*006c*/ 	.word	0x00000000
        /*0070*/ 	.short	0x0007
        /*0072*/ 	.short	0x0028
        /*0074*/ 	.byte	0x00, 0xf0, 0x11, 0x00


	//----- nvinfo : EIATTR_KPARAM_INFO
	.align		4
.L_21:
        /*0078*/ 	.byte	0x04, 0x17
        /*007a*/ 	.short	(.L_23 - .L_22)
.L_22:
        /*007c*/ 	.word	0x00000000
        /*0080*/ 	.short	0x0006
        /*0082*/ 	.short	0x0024
        /*0084*/ 	.byte	0x00, 0xf0, 0x11, 0x00


	//----- nvinfo : EIATTR_KPARAM_INFO
	.align		4
.L_23:
        /*0088*/ 	.byte	0x04, 0x17
        /*008a*/ 	.short	(.L_25 - .L_24)
.L_24:
        /*008c*/ 	.word	0x00000000
        /*0090*/ 	.short	0x0005
        /*0092*/ 	.short	0x0020
        /*0094*/ 	.byte	0x00, 0xf0, 0x11, 0x00


	//----- nvinfo : EIATTR_KPARAM_INFO
	.align		4
.L_25:
        /*0098*/ 	.byte	0x04, 0x17
        /*009a*/ 	.short	(.L_27 - .L_26)
.L_26:
        /*009c*/ 	.word	0x00000000
        /*00a0*/ 	.short	0x0004
        /*00a2*/ 	.short	0x001c
        /*00a4*/ 	.byte	0x00, 0xf0, 0x11, 0x00


	//----- nvinfo : EIATTR_KPARAM_INFO
	.align		4
.L_27:
        /*00a8*/ 	.byte	0x04, 0x17
        /*00aa*/ 	.short	(.L_29 - .L_28)
.L_28:
        /*00ac*/ 	.word	0x00000000
        /*00b0*/ 	.short	0x0003
        /*00b2*/ 	.short	0x0018
        /*00b4*/ 	.byte	0x00, 0xf0, 0x11, 0x00


	//----- nvinfo : EIATTR_KPARAM_INFO
	.align		4
.L_29:
        /*00b8*/ 	.byte	0x04, 0x17
        /*00ba*/ 	.short	(.L_31 - .L_30)
.L_30:
        /*00bc*/ 	.word	0x00000000
        /*00c0*/ 	.short	0x0002
        /*00c2*/ 	.short	0x0010
        /*00c4*/ 	.byte	0x00, 0xf4, 0x21, 0x00


	//----- nvinfo : EIATTR_KPARAM_INFO
	.align		4
.L_31:
        /*00c8*/ 	.byte	0x04, 0x17
        /*00ca*/ 	.short	(.L_33 - .L_32)
.L_32:
        /*00cc*/ 	.word	0x00000000
        /*00d0*/ 	.short	0x0001
        /*00d2*/ 	.short	0x0008
        /*00d4*/ 	.byte	0x00, 0xf4, 0x21, 0x00


	//----- nvinfo : EIATTR_KPARAM_INFO
	.align		4
.L_33:
        /*00d8*/ 	.byte	0x04, 0x17
        /*00da*/ 	.short	(.L_35 - .L_34)
.L_34:
        /*00dc*/ 	.word	0x00000000
        /*00e0*/ 	.short	0x0000
        /*00e2*/ 	.short	0x0000
        /*00e4*/ 	.byte	0x00, 0xf4, 0x21, 0x00


	//----- nvinfo : EIATTR_SPARSE_MMA_MASK
	.align		4
.L_35:
        /*00e8*/ 	.byte	0x03, 0x50
        /*00ea*/ 	.short	0x0000


	//----- nvinfo : EIATTR_MAXREG_COUNT
	.align		4
        /*00ec*/ 	.byte	0x03, 0x1b
        /*00ee*/ 	.short	0x00ff


	//----- nvinfo : EIATTR_NUM_BARRIERS
	.align		4
        /*00f0*/ 	.byte	0x02, 0x4c
        /*00f2*/ 	.byte	0x01
	.zero		1


	//----- nvinfo : EIATTR_ANNOTATIONS
	.align		4
        /*00f4*/ 	.byte	0x04, 0x55
        /*00f6*/ 	.short	(.L_37 - .L_36)


	//   ....[0]....
.L_36:
        /*00f8*/ 	.word	0x00000001
        /*00fc*/ 	.byte	0x40, 0x07, 0x00, 0x00, 0x01, 0x00, 0x00, 0x00, 0x70, 0x07, 0x00, 0x00, 0x01, 0x00, 0x00, 0x00
        /* <DEDUP_REMOVED lines=829> */
        /*34dc*/ 	.byte	0x30, 0x1f, 0x02, 0x00, 0x01, 0x00, 0x00, 0x00, 0x60, 0x1f, 0x02, 0x00


	//----- nvinfo : EIATTR_MERCURY_ISA_VERSION
	.align		4
.L_37:
        /*34e8*/ 	.byte	0x03, 0x5f
        /*34ea*/ 	.short	0x0101


	//----- nvinfo : EIATTR_EXIT_INSTR_OFFSETS
	.align		4
        /*34ec*/ 	.byte	0x04, 0x1c
        /*34ee*/ 	.short	(.L_39 - .L_38)


	//   ....[0]....
.L_38:
        /*34f0*/ 	.word	0x00022330


	//   ....[1]....
        /*34f4*/ 	.word	0x00022350


	//----- nvinfo : EIATTR_REQNTID
	.align		4
.L_39:
        /*34f8*/ 	.byte	0x04, 0x10
        /*34fa*/ 	.short	(.L_41 - .L_40)
.L_40:
        /*34fc*/ 	.word	0x00000100
        /*3500*/ 	.word	0x00000001
        /*3504*/ 	.word	0x00000001


	//----- nvinfo : EIATTR_CBANK_PARAM_SIZE
	.align		4
.L_41:
        /*3508*/ 	.byte	0x03, 0x19
        /*350a*/ 	.short	0x0050


	//----- nvinfo : EIATTR_PARAM_CBANK
	.align		4
        /*350c*/ 	.byte	0x04, 0x0a
        /*350e*/ 	.short	(.L_43 - .L_42)
	.align		4
.L_42:
        /*3510*/ 	.word	index@(.nv.constant0.matmul_kernel)
        /*3514*/ 	.short	0x0210
        /*3516*/ 	.short	0x0050


	//----- nvinfo : EIATTR_SW_WAR
	.align		4
.L_43:
        /*3518*/ 	.byte	0x04, 0x36
        /*351a*/ 	.short	(.L_45 - .L_44)
.L_44:
        /*351c*/ 	.word	0x00000008
.L_45:


//--------------------- .nv.callgraph             --------------------------
	.section	.nv.callgraph,"",@"SHT_CUDA_CALLGRAPH"
	.align	4
	.sectionentsize	8
	.align		4
        /*0000*/ 	.word	0x00000000
	.align		4
        /*0004*/ 	.word	0xffffffff
	.align		4
        /*0008*/ 	.word	0x00000000
	.align		4
        /*000c*/ 	.word	0xfffffffe
	.align		4
        /*0010*/ 	.word	0x00000000
	.align		4
        /*0014*/ 	.word	0xfffffffd
	.align		4
        /*0018*/ 	.word	0x00000000
	.align		4
        /*001c*/ 	.word	0xfffffffc


//--------------------- .text.matmul_kernel       --------------------------
	.section	.text.matmul_kernel,"ax",@progbits
	.align	128
        .global         matmul_kernel
        .type           matmul_kernel,@function
        .size           matmul_kernel,(.L_x_4 - matmul_kernel)
        .other          matmul_kernel,@"STO_CUDA_ENTRY STV_DEFAULT"
matmul_kernel:
.text.matmul_kernel:
[----:B------:R-:W0:Y:S08]  /*0000*/  LDC R1, c[0x0][0x28] ;  /* 0x00000a00ff017b82 */ /* 0x000e300000000800 */
[----:B------:R-:W1:Y:S01]  /*0010*/  LDC.64 R68, c[0x0][0x228] ;  /* 0x00008a00ff447b82 */ /* 0x000e620000000a00 */
[----:B------:R-:W2:Y:S01]  /*0020*/  S2R R5, SR_CTAID.X ;  /* 0x0000000000057919 */ /* 0x000ea20000002500 */
[----:B0-----:R-:W-:Y:S01]  /*0030*/  VIADD R1, R1, 0xfffff650 ;  /* 0xfffff65001017836 */ /* 0x001fe20000000000 */
[----:B------:R-:W-:Y:S01]  /*0040*/  UMOV UR16, 0x400 ;  /* 0x0000040000107882 */ /* 0x000fe20000000000 */
[----:B------:R-:W-:Y:S01]  /*0050*/  ULDC.64 UR24, c[0x0][0x208] ;  /* 0x0000820000187ab9 */ /* 0x000fe20000000a00 */
[----:B------:R-:W0:Y:S01]  /*0060*/  S2R R212, SR_TID.X ;  /* 0x0000000000d47919 */ /* 0x000e220000002100 */
[----:B------:R-:W-:-:S02]  /*0070*/  ULDC UR17, c[0x0][0x230] ;  /* 0x00008c0000117ab9 */ /* 0x000fc40000000800 */
[----:B------:R-:W3:Y:S08]  /*0080*/  LDC R211, c[0x0][0x230] ;  /* 0x00008c00ffd37b82 */ /* 0x000ef00000000800 */
[----:B------:R-:W4:Y:S01]  /*0090*/  S2UR UR4, SR_CgaCtaId ;  /* 0x00000000000479c3 */ /* 0x000f220000008800 */
[----:B-1----:R-:W-:-:S05]  /*00a0*/  VIADD R0, R69, 0x1ff ;  /* 0x000001ff45007836 */ /* 0x002fca0000000000 */
[----:B------:R-:W-:Y:S01]  /*00b0*/  SHF.R.S32.HI R3, RZ, 0x1f, R0 ;  /* 0x0000001fff037819 */ /* 0x000fe20000011400 */
[----:B---3--:R-:W-:-:S03]  /*00c0*/  VIADD R211, R211, 0x3f ;  /* 0x0000003fd3d37836 */ /* 0x008fc60000000000 */
[----:B------:R-:W-:Y:S02]  /*00d0*/  LEA.HI R3, R3, R0, RZ, 0x9 ;  /* 0x0000000003037211 */ /* 0x000fe400078f48ff */
[----:B--2---:R-:W-:Y:S02]  /*00e0*/  IABS R8, R5 ;  /* 0x0000000500087213 */ /* 0x004fe40000000000 */
[----:B------:R-:W-:Y:S02]  /*00f0*/  SHF.R.S32.HI R3, RZ, 0x9, R3 ;  /* 0x00000009ff037819 */ /* 0x000fe40000011403 */
[----:B0-----:R-:W-:Y:S01]  /*0100*/  LOP3.LUT R152, R212, 0x7f, RZ, 0xc0, !PT ;  /* 0x0000007fd4987812 */ /* 0x001fe200078ec0ff */
[----:B----4-:R-:W-:Y:S01]  /*0110*/  ULEA UR16, UR4, UR16, 0x18 ;  /* 0x0000001004107291 */ /* 0x010fe2000f8ec03f */
[----:B------:R-:W-:Y:S01]  /*0120*/  SHF.R.U32.HI R13, RZ, 0x7, R212 ;  /* 0x00000007ff0d7819 */ /* 0x000fe200000116d4 */
[----:B------:R-:W-:-:S03]  /*0130*/  IMAD.SHL.U32 R4, R3, 0x8, RZ ;  /* 0x0000000803047824 */ /* 0x000fc600078e00ff */
[----:B------:R-:W-:Y:S02]  /*0140*/  SGXT.U32 R13, R13, 0x1 ;  /* 0x000000010d0d781a */ /* 0x000fe40000000000 */
[-C--:B------:R-:W-:Y:S02]  /*0150*/  IABS R7, R4.reuse ;  /* 0x0000000400077213 */ /* 0x080fe40000000000 */
[----:B------:R-:W-:Y:S02]  /*0160*/  IABS R10, R4 ;  /* 0x00000004000a7213 */ /* 0x000fe40000000000 */
[----:B------:R-:W0:Y:S01]  /*0170*/  I2F.RP R0, R7 ;  /* 0x0000000700007306 */ /* 0x000e220000209400 */
[C---:B------:R-:W-:Y:S02]  /*0180*/  LOP3.LUT R154, R13.reuse, 0x2, RZ, 0xfc, !PT ;  /* 0x000000020d9a7812 */ /* 0x040fe400078efcff */
[C---:B------:R-:W-:Y:S02]  /*0190*/  LOP3.LUT R156, R13.reuse, 0x4, RZ, 0xfc, !PT ;  /* 0x000000040d9c7812 */ /* 0x040fe400078efcff */
[----:B------:R-:W-:-:S02]  /*01a0*/  LOP3.LUT R158, R13, 0x6, RZ, 0xfc, !PT ;  /* 0x000000060d9e7812 */ /* 0x000fc400078efcff */
[C---:B------:R-:W-:Y:S02]  /*01b0*/  LOP3.LUT R160, R13.reuse, 0x8, RZ, 0xfc, !PT ;  /* 0x000000080da07812 */ /* 0x040fe400078efcff */
[C---:B------:R-:W-:Y:S02]  /*01c0*/  LOP3.LUT R162, R13.reuse, 0xa, RZ, 0xfc, !PT ;  /* 0x0000000a0da27812 */ /* 0x040fe400078efcff */
[C---:B------:R-:W-:Y:S02]  /*01d0*/  LOP3.LUT R164, R13.reuse, 0xc, RZ, 0xfc, !PT ;  /* 0x0000000c0da47812 */ /* 0x040fe400078efcff */
[C---:B------:R-:W-:Y:S01]  /*01e0*/  LOP3.LUT R166, R13.reuse, 0xe, RZ, 0xfc, !PT ;  /* 0x0000000e0da67812 */ /* 0x040fe200078efcff */
[----:B0-----:R-:W0:Y:S01]  /*01f0*/  MUFU.RCP R0, R0 ;  /* 0x0000000000007308 */ /* 0x001e220000001000 */
[C---:B------:R-:W-:Y:S02]  /*0200*/  LOP3.LUT R168, R13.reuse, 0x10, RZ, 0xfc, !PT ;  /* 0x000000100da87812 */ /* 0x040fe400078efcff */
[----:B------:R-:W-:-:S02]  /*0210*/  LOP3.LUT R170, R13, 0x12, RZ, 0xfc, !PT ;  /* 0x000000120daa7812 */ /* 0x000fc400078efcff */
[C---:B------:R-:W-:Y:S02]  /*0220*/  LOP3.LUT R172, R13.reuse, 0x14, RZ, 0xfc, !PT ;  /* 0x000000140dac7812 */ /* 0x040fe400078efcff */
[C---:B------:R-:W-:Y:S02]  /*0230*/  LOP3.LUT R174, R13.reuse, 0x16, RZ, 0xfc, !PT ;  /* 0x000000160dae7812 */ /* 0x040fe400078efcff */
[C---:B------:R-:W-:Y:S02]  /*0240*/  LOP3.LUT R176, R13.reuse, 0x18, RZ, 0xfc, !PT ;  /* 0x000000180db07812 */ /* 0x040fe400078efcff */
[C---:B------:R-:W-:Y:S02]  /*0250*/  LOP3.LUT R178, R13.reuse, 0x1a, RZ, 0xfc, !PT ;  /* 0x0000001a0db27812 */ /* 0x040fe400078efcff */
[C---:B------:R-:W-:Y:S02]  /*0260*/  LOP3.LUT R180, R13.reuse, 0x1c, RZ, 0xfc, !PT ;  /* 0x0000001c0db47812 */ /* 0x040fe400078efcff */
[C---:B------:R-:W-:Y:S01]  /*0270*/  LOP3.LUT R182, R13.reuse, 0x1e, RZ, 0xfc, !PT ;  /* 0x0000001e0db67812 */ /* 0x040fe200078efcff */
[----:B0-----:R-:W-:Y:S01]  /*0280*/  VIADD R2, R0, 0xffffffe ;  /* 0x0ffffffe00027836 */ /* 0x001fe20000000000 */
[C---:B------:R-:W-:Y:S01]  /*0290*/  LOP3.LUT R184, R13.reuse, 0x20, RZ, 0xfc, !PT ;  /* 0x000000200db87812 */ /* 0x040fe200078efcff */
[----:B------:R-:W-:Y:S01]  /*02a0*/  IMAD.MOV R0, RZ, RZ, -R10 ;  /* 0x000000ffff007224 */ /* 0x000fe200078e0a0a */
[C---:B------:R-:W-:Y:S01]  /*02b0*/  LOP3.LUT R186, R13.reuse, 0x22, RZ, 0xfc, !PT ;  /* 0x000000220dba7812 */ /* 0x040fe200078efcff */
[----:B------:R0:W1:Y:S01]  /*02c0*/  F2I.FTZ.U32.TRUNC.NTZ R3, R2 ;  /* 0x0000000200037305 */ /* 0x000062000021f000 */
[----:B------:R-:W-:-:S02]  /*02d0*/  LOP3.LUT R188, R13, 0x24, RZ, 0xfc, !PT ;  /* 0x000000240dbc7812 */ /* 0x000fc400078efcff */
[C---:B------:R-:W-:Y:S02]  /*02e0*/  LOP3.LUT R190, R13.reuse, 0x26, RZ, 0xfc, !PT ;  /* 0x000000260dbe7812 */ /* 0x040fe400078efcff */
[C---:B------:R-:W-:Y:S02]  /*02f0*/  LOP3.LUT R192, R13.reuse, 0x28, RZ, 0xfc, !PT ;  /* 0x000000280dc07812 */ /* 0x040fe400078efcff */
[C---:B------:R-:W-:Y:S01]  /*0300*/  LOP3.LUT R194, R13.reuse, 0x2a, RZ, 0xfc, !PT ;  /* 0x0000002a0dc27812 */ /* 0x040fe200078efcff */
[----:B0-----:R-:W-:Y:S01]  /*0310*/  IMAD.MOV.U32 R2, RZ, RZ, RZ ;  /* 0x000000ffff027224 */ /* 0x001fe200078e00ff */
[C---:B------:R-:W-:Y:S02]  /*0320*/  LOP3.LUT R196, R13.reuse, 0x2c, RZ, 0xfc, !PT ;  /* 0x0000002c0dc47812 */ /* 0x040fe400078efcff */
[C---:B------:R-:W-:Y:S02]  /*0330*/  LOP3.LUT R198, R13.reuse, 0x2e, RZ, 0xfc, !PT ;  /* 0x0000002e0dc67812 */ /* 0x040fe400078efcff */
[C---:B------:R-:W-:Y:S01]  /*0340*/  LOP3.LUT R200, R13.reuse, 0x30, RZ, 0xfc, !PT ;  /* 0x000000300dc87812 */ /* 0x040fe200078efcff */
[----:B-1----:R-:W-:Y:S01]  /*0350*/  IMAD.MOV R6, RZ, RZ, -R3 ;  /* 0x000000ffff067224 */ /* 0x002fe200078e0a03 */
[----:B------:R-:W-:-:S02]  /*0360*/  LOP3.LUT R202, R13, 0x32, RZ, 0xfc, !PT ;  /* 0x000000320dca7812 */ /* 0x000fc400078efcff */
[C---:B------:R-:W-:Y:S01]  /*0370*/  LOP3.LUT R204, R13.reuse, 0x34, RZ, 0xfc, !PT ;  /* 0x000000340dcc7812 */ /* 0x040fe200078efcff */
[----:B------:R-:W-:Y:S01]  /*0380*/  IMAD R9, R6, R7, RZ ;  /* 0x0000000706097224 */ /* 0x000fe200078e02ff */
[C---:B------:R-:W-:Y:S01]  /*0390*/  LOP3.LUT R206, R13.reuse, 0x36, RZ, 0xfc, !PT ;  /* 0x000000360dce7812 */ /* 0x040fe200078efcff */
[----:B------:R-:W-:Y:S01]  /*03a0*/  IMAD.MOV.U32 R6, RZ, RZ, R8 ;  /* 0x000000ffff067224 */ /* 0x000fe200078e0008 */
[----:B------:R-:W-:Y:S01]  /*03b0*/  LOP3.LUT R208, R13, 0x38, RZ, 0xfc, !PT ;  /* 0x000000380dd07812 */ /* 0x000fe200078efcff */
[----:B------:R-:W-:Y:S01]  /*03c0*/  IMAD.HI.U32 R3, R3, R9, R2 ;  /* 0x0000000903037227 */ /* 0x000fe200078e0002 */
[----:B------:R-:W-:-:S05]  /*03d0*/  LOP3.LUT R210, R13, 0x3a, RZ, 0xfc, !PT ;  /* 0x0000003a0dd27812 */ /* 0x000fca00078efcff */
[----:B------:R-:W-:-:S04]  /*03e0*/  IMAD.HI.U32 R3, R3, R6, RZ ;  /* 0x0000000603037227 */ /* 0x000fc800078e00ff */
[----:B------:R-:W-:-:S05]  /*03f0*/  IMAD R0, R3, R0, R6 ;  /* 0x0000000003007224 */ /* 0x000fca00078e0206 */
[----:B------:R-:W-:-:S13]  /*0400*/  ISETP.GT.U32.AND P1, PT, R7, R0, PT ;  /* 0x000000000700720c */ /* 0x000fda0003f24070 */
[----:B------:R-:W-:Y:S02]  /*0410*/  @!P1 IMAD.IADD R0, R0, 0x1, -R7 ;  /* 0x0000000100009824 */ /* 0x000fe400078e0a07 */
[----:B------:R-:W-:Y:S01]  /*0420*/  @!P1 VIADD R3, R3, 0x1 ;  /* 0x0000000103039836 */ /* 0x000fe20000000000 */
[----:B------:R-:W-:Y:S02]  /*0430*/  ISETP.NE.AND P1, PT, R4, RZ, PT ;  /* 0x000000ff0400720c */ /* 0x000fe40003f25270 */
[----:B------:R-:W-:Y:S02]  /*0440*/  ISETP.GE.U32.AND P0, PT, R0, R7, PT ;  /* 0x000000070000720c */ /* 0x000fe40003f06070 */
[----:B------:R-:W-:-:S04]  /*0450*/  LOP3.LUT R0, R5, R4, RZ, 0x3c, !PT ;  /* 0x0000000405007212 */ /* 0x000fc800078e3cff */
[----:B------:R-:W-:Y:S01]  /*0460*/  ISETP.GE.AND P2, PT, R0, RZ, PT ;  /* 0x000000ff0000720c */ /* 0x000fe20003f46270 */
[----:B------:R-:W-:-:S06]  /*0470*/  VIADD R0, R68, 0x7f ;  /* 0x0000007f44007836 */ /* 0x000fcc0000000000 */
[----:B------:R-:W-:-:S04]  /*0480*/  @P0 VIADD R3, R3, 0x1 ;  /* 0x0000000103030836 */ /* 0x000fc80000000000 */
[----:B------:R-:W-:Y:S01]  /*0490*/  IMAD.MOV.U32 R2, RZ, RZ, R3 ;  /* 0x000000ffff027224 */ /* 0x000fe200078e0003 */
[----:B------:R-:W-:-:S03]  /*04a0*/  SHF.R.S32.HI R3, RZ, 0x1f, R0 ;  /* 0x0000001fff037819 */ /* 0x000fc60000011400 */
[----:B------:R-:W-:Y:S01]  /*04b0*/  @!P2 IMAD.MOV R2, RZ, RZ, -R2 ;  /* 0x000000ffff02a224 */ /* 0x000fe200078e0a02 */
[----:B------:R-:W-:Y:S02]  /*04c0*/  @!P1 LOP3.LUT R2, RZ, R4, RZ, 0x33, !PT ;  /* 0x00000004ff029212 */ /* 0x000fe400078e33ff */
[----:B------:R-:W-:-:S03]  /*04d0*/  LEA.HI R3, R3, R0, RZ, 0x7 ;  /* 0x0000000003037211 */ /* 0x000fc600078f38ff */
[----:B------:R-:W-:Y:S02]  /*04e0*/  IMAD.SHL.U32 R6, R2, 0x8, RZ ;  /* 0x0000000802067824 */ /* 0x000fe400078e00ff */
[----:B------:R-:W-:-:S03]  /*04f0*/  IMAD.MOV R2, RZ, RZ, -R2 ;  /* 0x000000ffff027224 */ /* 0x000fc600078e0a02 */
[----:B------:R-:W-:Y:S01]  /*0500*/  LEA.HI.SX32 R3, R3, -R6, 0x19 ;  /* 0x8000000603037211 */ /* 0x000fe200078fcaff */
[----:B------:R-:W-:-:S03]  /*0510*/  IMAD R4, R4, R2, R5 ;  /* 0x0000000204047224 */ /* 0x000fc600078e0205 */
[----:B------:R-:W-:Y:S02]  /*0520*/  VIMNMX R11, R3, 0x8, PT ;  /* 0x00000008030b7848 */ /* 0x000fe40003fe0100 */
[----:B------:R-:W-:Y:S02]  /*0530*/  IABS R9, R4 ;  /* 0x0000000400097213 */ /* 0x000fe40000000000 */
[----:B------:R-:W-:-:S04]  /*0540*/  IABS R7, R11 ;  /* 0x0000000b00077213 */ /* 0x000fc80000000000 */
[----:B------:R-:W0:Y:S08]  /*0550*/  I2F.RP R0, R7 ;  /* 0x0000000700007306 */ /* 0x000e300000209400 */
[----:B0-----:R-:W0:Y:S02]  /*0560*/  MUFU.RCP R0, R0 ;  /* 0x0000000000007308 */ /* 0x001e240000001000 */
[----:B0-----:R-:W-:-:S06]  /*0570*/  VIADD R3, R0, 0xffffffe ;  /* 0x0ffffffe00037836 */ /* 0x001fcc0000000000 */
[----:B------:R-:W0:Y:S02]  /*0580*/  F2I.FTZ.U32.TRUNC.NTZ R3, R3 ;  /* 0x0000000300037305 */ /* 0x000e24000021f000 */
[----:B0-----:R-:W-:-:S04]  /*0590*/  IMAD.MOV R8, RZ, RZ, -R3 ;  /* 0x000000ffff087224 */ /* 0x001fc800078e0a03 */
[----:B------:R-:W-:Y:S01]  /*05a0*/  IMAD.MOV.U32 R2, RZ, RZ, R8 ;  /* 0x000000ffff027224 */ /* 0x000fe200078e0008 */
[----:B------:R-:W-:-:S03]  /*05b0*/  IABS R8, R11 ;  /* 0x0000000b00087213 */ /* 0x000fc60000000000 */
[----:B------:R-:W-:Y:S02]  /*05c0*/  IMAD R5, R2, R7, RZ ;  /* 0x0000000702057224 */ /* 0x000fe400078e02ff */
[----:B------:R-:W-:Y:S02]  /*05d0*/  IMAD.MOV.U32 R2, RZ, RZ, RZ ;  /* 0x000000ffff027224 */ /* 0x000fe400078e00ff */
[----:B------:R-:W-:Y:S02]  /*05e0*/  IMAD.MOV R0, RZ, RZ, -R8 ;  /* 0x000000ffff007224 */ /* 0x000fe400078e0a08 */
[----:B------:R-:W-:-:S06]  /*05f0*/  IMAD.HI.U32 R2, R3, R5, R2 ;  /* 0x0000000503027227 */ /* 0x000fcc00078e0002 */
        /* <DEDUP_REMOVED lines=8> */
[----:B------:R-:W-:-:S07]  /*0680*/  ISETP.GE.AND P2, PT, R0, RZ, PT ;  /* 0x000000ff0000720c */ /* 0x000fce0003f46270 */
[----:B------:R-:W-:Y:S01]  /*0690*/  @P0 VIADD R2, R2, 0x1 ;  /* 0x0000000102020836 */ /* 0x000fe20000000000 */
[----:B------:R-:W-:-:S05]  /*06a0*/  ISETP.GT.AND P0, PT, R211, 0x3f, PT ;  /* 0x0000003fd300780c */ /* 0x000fca0003f04270 */
[----:B------:R-:W-:Y:S01]  /*06b0*/  @!P2 IMAD.MOV R2, RZ, RZ, -R2 ;  /* 0x000000ffff02a224 */ /* 0x000fe200078e0a02 */
[----:B------:R-:W-:-:S05]  /*06c0*/  @!P1 LOP3.LUT R2, RZ, R11, RZ, 0x33, !PT ;  /* 0x0000000bff029212 */ /* 0x000fca00078e33ff */
[----:B------:R-:W-:-:S04]  /*06d0*/  IMAD.MOV R0, RZ, RZ, -R2 ;  /* 0x000000ffff007224 */ /* 0x000fc800078e0a02 */
[----:B------:R-:W-:Y:S01]  /*06e0*/  IMAD R0, R11, R0, R4 ;  /* 0x000000000b007224 */ /* 0x000fe200078e0204 */
[----:B------:R-:W-:-:S03]  /*06f0*/  LOP3.LUT R4, R13, 0x3c, RZ, 0xfc, !PT ;  /* 0x0000003c0d047812 */ /* 0x000fc600078efcff */
[----:B------:R-:W-:Y:S01]  /*0700*/  IMAD.IADD R3, R6, 0x1, R0 ;  /* 0x0000000106037824 */ /* 0x000fe200078e0200 */
[----:B------:R-:W-:Y:S01]  /*0710*/  LOP3.LUT R0, R13, 0x3e, RZ, 0xfc, !PT ;  /* 0x0000003e0d007812 */ /* 0x000fe200078efcff */
[----:B------:R-:W-:Y:S02]  /*0720*/  IMAD.SHL.U32 R6, R2, 0x200, RZ ;  /* 0x0000020002067824 */ /* 0x000fe400078e00ff */
[----:B------:R-:W-:-:S05]  /*0730*/  IMAD R14, R3, 0x80, R152 ;  /* 0x00000080030e7824 */ /* 0x000fca00078e0298 */
[----:B------:R0:W-:Y:S01]  /*0740*/  STL [R1+0x5dc], R14 ;  /* 0x0005dc0e01007387 */ /* 0x0001e20000100800 */
[----:B------:R-:W-:Y:S05]  /*0750*/  @P0 BRA `(.L_x_0) ;  /* 0x0000000c000c0947 */ /* 0x000fea0003800000 */
[----:B------:R-:W-:Y:S01]  /*0760*/  IMAD.SHL.U32 R0, R212, 0x8, RZ ;  /* 0x00000008d4007824 */ /* 0x000fe200078e00ff */
[----:B------:R1:W-:Y:S01]  /*0770*/  STL [R1], RZ ;  /* 0x000000ff01007387 */ /* 0x0003e20000100800 */
[----:B------:R-:W-:Y:S02]  /*0780*/  CS2R R24, SRZ ;  /* 0x0000000000187805 */ /* 0x000fe4000001ff00 */
[----:B------:R-:W-:Y:S02]  /*0790*/  CS2R R26, SRZ ;  /* 0x00000000001a7805 */ /* 0x000fe4000001ff00 */
[----:B------:R-:W-:Y:S01]  /*07a0*/  CS2R R28, SRZ ;  /* 0x00000000001c7805 */ /* 0x000fe2000001ff00 */
[----:B------:R1:W-:Y:S01]  /*07b0*/  STL [R1+0x5e0], R0 ;  /* 0x0005e00001007387 */ /* 0x0003e20000100800 */
[----:B------:R-:W-:Y:S02]  /*07c0*/  CS2R R30, SRZ ;  /* 0x00000000001e7805 */ /* 0x000fe4000001ff00 */
[----:B------:R-:W-:-:S02]  /*07d0*/  CS2R R32, SRZ ;  /* 0x0000000000207805 */ /* 0x000fc4000001ff00 */
[----:B------:R-:W-:Y:S01]  /*07e0*/  CS2R R34, SRZ ;  /* 0x0000000000227805 */ /* 0x000fe2000001ff00 */
[----:B------:R1:W-:Y:S01]  /*07f0*/  STL [R1+0x4], RZ ;  /* 0x000004ff01007387 */ /* 0x0003e20000100800 */
[----:B------:R-:W-:Y:S02]  /*0800*/  CS2R R36, SRZ ;  /* 0x0000000000247805 */ /* 0x000fe4000001ff00 */
[----:B------:R-:W-:Y:S02]  /*0810*/  CS2R R38, SRZ ;  /* 0x0000000000267805 */ /* 0x000fe4000001ff00 */
[----:B------:R-:W-:Y:S01]  /*0820*/  CS2R R40, SRZ ;  /* 0x0000000000287805 */ /* 0x000fe2000001ff00 */
[----:B------:R1:W-:Y:S01]  /*0830*/  STL [R1+0x8], RZ ;  /* 0x000008ff01007387 */ /* 0x0003e20000100800 */
        /* <DEDUP_REMOVED lines=72> */
[----:B------:R-:W-:-:S03]  /*0cc0*/  CS2R R150, SRZ ;  /* 0x0000000000967805 */ /* 0x000fc6000001ff00 */
[----:B------:R1:W-:Y:S04]  /*0cd0*/  STL [R1+0x54], RZ ;  /* 0x000054ff01007387 */ /* 0x0003e80000100800 */
        /* <DEDUP_REMOVED lines=105> */
[----:B------:R1:W-:Y:S01]  /*1370*/  STL [R1+0x1fc], RZ ;  /* 0x0001fcff01007387 */ /* 0x0003e20000100800 */
[----:B------:R-:W-:Y:S05]  /*1380*/  BRA `(.L_x_1) ;  /* 0x0000013c00e87947 */ /* 0x000fea0003800000 */
.L_x_0:
[----:B------:R-:W-:Y:S01]  /*1390*/  IABS R10, R68 ;  /* 0x00000044000a7213 */ /* 0x000fe20000000000 */
[----:B------:R-:W-:Y:S01]  /*13a0*/  IMAD.SHL.U32 R46, R212, 0x8, RZ ;  /* 0x00000008d42e7824 */ /* 0x000fe200078e00ff */
[----:B------:R-:W-:Y:S01]  /*13b0*/  IABS R0, R69 ;  /* 0x0000004500007213 */ /* 0x000fe20000000000 */
[----:B------:R-:W-:Y:S01]  /*13c0*/  ULDC UR4, c[0x0][0x240] ;  /* 0x0000900000047ab9 */ /* 0x000fe20000000800 */
[----:B------:R-:W1:Y:S01]  /*13d0*/  I2F.RP R8, R10 ;  /* 0x0000000a00087306 */ /* 0x000e620000209400 */
[----:B------:R-:W-:Y:S01]  /*13e0*/  IABS R11, R14 ;  /* 0x0000000e000b7213 */ /* 0x000fe20000000000 */
[----:B------:R2:W-:Y:S01]  /*13f0*/  STL [R1+0x5e0], R46 ;  /* 0x0005e02e01007387 */ /* 0x0005e20000100800 */
[----:B------:R-:W-:Y:S01]  /*1400*/  ISETP.GE.AND P4, PT, R14, RZ, PT ;  /* 0x000000ff0e00720c */ /* 0x000fe20003f86270 */
[----:B------:R-:W-:Y:S01]  /*1410*/  ULDC.64 UR10, c[0x0][0x218] ;  /* 0x00008600000a7ab9 */ /* 0x000fe20000000a00 */
[----:B------:R-:W-:Y:S01]  /*1420*/  ISETP.NE.AND P2, PT, R68, RZ, PT ;  /* 0x000000ff4400720c */ /* 0x000fe20003f45270 */
[----:B------:R-:W-:Y:S01]  /*1430*/  ULDC UR6, c[0x0][0x234] ;  /* 0x00008d0000067ab9 */ /* 0x000fe20000000800 */
[----:B------:R-:W-:Y:S01]  /*1440*/  SHF.R.U32.HI R12, RZ, 0x5, R212 ;  /* 0x00000005ff0c7819 */ /* 0x000fe200000116d4 */
[----:B------:R-:W3:Y:S01]  /*1450*/  I2F.RP R7, R0 ;  /* 0x0000000000077306 */ /* 0x000ee20000209400 */
[----:B------:R-:W-:Y:S01]  /*1460*/  ULDC.64 UR8, c[0x0][0x210] ;  /* 0x0000840000087ab9 */ /* 0x000fe20000000a00 */
[----:B------:R-:W-:Y:S01]  /*1470*/  USHF.R.U32.HI UR18, URZ, 0x4, UR16 ;  /* 0x000000043f127899 */ /* 0x000fe20008011610 */
[----:B------:R-:W-:Y:S01]  /*1480*/  R2UR UR19, R12 ;  /* 0x000000000c1372ca */ /* 0x000fe200000e0000 */
[----:B------:R-:W-:Y:S01]  /*1490*/  ULDC UR12, c[0x0][0x238] ;  /* 0x00008e00000c7ab9 */ /* 0x000fe20000000800 */
[----:B------:R-:W-:Y:S01]  /*14a0*/  ULDC UR13, c[0x0][0x238] ;  /* 0x00008e00000d7ab9 */ /* 0x000fe20000000800 */
[----:B------:R-:W-:Y:S01]  /*14b0*/  ULDC UR20, c[0x0][0x238] ;  /* 0x00008e0000147ab9 */ /* 0x000fe20000000800 */
[----:B------:R-:W-:Y:S01]  /*14c0*/  ULDC UR21, c[0x0][0x238] ;  /* 0x00008e0000157ab9 */ /* 0x000fe20000000800 */
[----:B-1----:R-:W1:Y:S01]  /*14d0*/  MUFU.RCP R8, R8 ;  /* 0x0000000800087308 */ /* 0x002e620000001000 */
[----:B------:R-:W-:Y:S01]  /*14e0*/  ULDC UR22, c[0x0][0x238] ;  /* 0x00008e0000167ab9 */ /* 0x000fe20000000800 */
[----:B------:R-:W-:Y:S01]  /*14f0*/  ULDC UR23, c[0x0][0x238] ;  /* 0x00008e0000177ab9 */ /* 0x000fe20000000800 */
[----:B------:R-:W-:Y:S01]  /*1500*/  ULDC UR29, c[0x0][0x238] ;  /* 0x00008e00001d7ab9 */ /* 0x000fe20000000800 */
[----:B------:R-:W-:Y:S01]  /*1510*/  ULDC UR30, c[0x0][0x238] ;  /* 0x00008e00001e7ab9 */ /* 0x000fe20000000800 */
[----:B------:R-:W-:Y:S01]  /*1520*/  ULDC UR31, c[0x0][0x238] ;  /* 0x00008e00001f7ab9 */ /* 0x000fe20000000800 */
[----:B------:R-:W-:Y:S01]  /*1530*/  ULDC UR32, c[0x0][0x238] ;  /* 0x00008e0000207ab9 */ /* 0x000fe20000000800 */
[----:B------:R-:W-:Y:S01]  /*1540*/  USGXT.U32 UR18, UR18, 0xe ;  /* 0x0000000e1212789a */ /* 0x000fe20008000000 */
[----:B---3--:R-:W3:Y:S01]  /*1550*/  MUFU.RCP R7, R7 ;  /* 0x0000000700077308 */ /* 0x008ee20000001000 */
[----:B------:R-:W-:Y:S01]  /*1560*/  ULDC UR33, c[0x0][0x238] ;  /* 0x00008e0000217ab9 */ /* 0x000fe20000000800 */
[----:B------:R-:W-:Y:S01]  /*1570*/  ULDC UR34, c[0x0][0x238] ;  /* 0x00008e0000227ab9 */ /* 0x000fe20000000800 */
[----:B------:R-:W-:Y:S01]  /*1580*/  ULDC UR35, c[0x0][0x238] ;  /* 0x00008e0000237ab9 */ /* 0x000fe20000000800 */
[----:B------:R-:W-:Y:S01]  /*1590*/  ULDC UR5, c[0x0][0x23c] ;  /* 0x00008f0000057ab9 */ /* 0x000fe20000000800 */
[----:B------:R-:W-:Y:S01]  /*15a0*/  ULDC UR36, c[0x0][0x238] ;  /* 0x00008e0000247ab9 */ /* 0x000fe20000000800 */
[----:B------:R-:W-:Y:S01]  /*15b0*/  ULDC UR37, c[0x0][0x238] ;  /* 0x00008e0000257ab9 */ /* 0x000fe20000000800 */
[----:B------:R-:W-:Y:S01]  /*15c0*/  ULDC UR38, c[0x0][0x238] ;  /* 0x00008e0000267ab9 */ /* 0x000fe20000000800 */
[----:B------:R-:W-:Y:S01]  /*15d0*/  ULDC UR39, c[0x0][0x238] ;  /* 0x00008e0000277ab9 */ /* 0x000fe20000000800 */
[----:B-1----:R-:W-:Y:S01]  /*15e0*/  VIADD R4, R8, 0xffffffe ;  /* 0x0ffffffe08047836 */ /* 0x002fe20000000000 */
[----:B------:R-:W-:Y:S01]  /*15f0*/  ULDC UR40, c[0x0][0x238] ;  /* 0x00008e0000287ab9 */ /* 0x000fe20000000800 */
[----:B------:R-:W-:Y:S01]  /*1600*/  ULDC UR41, c[0x0][0x238] ;  /* 0x00008e0000297ab9 */ /* 0x000fe20000000800 */
[----:B------:R-:W-:Y:S01]  /*1610*/  ULDC UR42, c[0x0][0x238] ;  /* 0x00008e00002a7ab9 */ /* 0x000fe20000000800 */
[----:B------:R1:W4:Y:S01]  /*1620*/  F2I.FTZ.U32.TRUNC.NTZ R5, R4 ;  /* 0x0000000400057305 */ /* 0x000322000021f000 */
[----:B------:R-:W-:Y:S01]  /*1630*/  ULDC UR43, c[0x0][0x238] ;  /* 0x00008e00002b7ab9 */ /* 0x000fe20000000800 */
[----:B------:R-:W-:Y:S01]  /*1640*/  ULDC UR44, c[0x0][0x238] ;  /* 0x00008e00002c7ab9 */ /* 0x000fe20000000800 */
[----:B------:R-:W-:Y:S01]  /*1650*/  ULDC UR45, c[0x0][0x238] ;  /* 0x00008e00002d7ab9 */ /* 0x000fe20000000800 */
[----:B---3--:R-:W-:Y:S01]  /*1660*/  VIADD R2, R7, 0xffffffe ;  /* 0x0ffffffe07027836 */ /* 0x008fe20000000000 */
[----:B------:R-:W-:Y:S01]  /*1670*/  ULDC UR46, c[0x0][0x238] ;  /* 0x00008e00002e7ab9 */ /* 0x000fe20000000800 */
[----:B------:R-:W-:Y:S01]  /*1680*/  ULDC UR47, c[0x0][0x238] ;  /* 0x00008e00002f7ab9 */ /* 0x000fe20000000800 */
[----:B------:R-:W-:Y:S01]  /*1690*/  ULDC UR48, c[0x0][0x238] ;  /* 0x00008e0000307ab9 */ /* 0x000fe20000000800 */
[----:B------:R3:W5:Y:S01]  /*16a0*/  F2I.FTZ.U32.TRUNC.NTZ R3, R2 ;  /* 0x0000000200037305 */ /* 0x000762000021f000 */
[----:B-1----:R-:W-:Y:S01]  /*16b0*/  IMAD.MOV.U32 R4, RZ, RZ, RZ ;  /* 0x000000ffff047224 */ /* 0x002fe200078e00ff */
[----:B------:R-:W-:Y:S01]  /*16c0*/  ULDC UR49, c[0x0][0x238] ;  /* 0x00008e0000317ab9 */ /* 0x000fe20000000800 */
[----:B------:R-:W-:Y:S01]  /*16d0*/  ULDC UR50, c[0x0][0x238] ;  /* 0x00008e0000327ab9 */ /* 0x000fe20000000800 */
[----:B------:R-:W-:Y:S01]  /*16e0*/  ULDC UR51, c[0x0][0x238] ;  /* 0x00008e0000337ab9 */ /* 0x000fe20000000800 */
[----:B------:R-:W-:Y:S01]  /*16f0*/  USHF.L.U32 UR27, UR5, 0x6, URZ ;  /* 0x00000006051b7899 */ /* 0x000fe2000800063f */
[----:B----4-:R-:W-:Y:S01]  /*1700*/  IMAD.MOV R9, RZ, RZ, -R5 ;  /* 0x000000ffff097224 */ /* 0x010fe200078e0a05 */
[----:B------:R-:W-:Y:S01]  /*1710*/  UIADD3 UR26, UR16, 0x8000, URZ ;  /* 0x00008000101a7890 */ /* 0x000fe2000fffe03f */
[----:B---3--:R-:W-:Y:S01]  /*1720*/  IMAD.MOV.U32 R2, RZ, RZ, RZ ;  /* 0x000000ffff027224 */ /* 0x008fe200078e00ff */
[----:B------:R-:W-:Y:S01]  /*1730*/  USHF.R.S32.HI UR28, URZ, 0x1f, UR27 ;  /* 0x0000001f3f1c7899 */ /* 0x000fe2000801141b */
[----:B------:R-:W-:-:S04]  /*1740*/  IMAD R9, R9, R10, RZ ;  /* 0x0000000a09097224 */ /* 0x000fc800078e02ff */
[----:B------:R-:W-:Y:S01]  /*1750*/  IMAD.HI.U32 R8, R5, R9, R4 ;  /* 0x0000000905087227 */ /* 0x000fe200078e0004 */
[----:B------:R-:W-:-:S03]  /*1760*/  SHF.R.U32.HI R5, RZ, 0x6, R212 ;  /* 0x00000006ff057819 */ /* 0x000fc600000116d4 */
[----:B------:R-:W-:Y:S01]  /*1770*/  IMAD.MOV.U32 R9, RZ, RZ, R11 ;  /* 0x000000ffff097224 */ /* 0x000fe200078e000b */
[----:B------:R-:W-:Y:S01]  /*1780*/  SGXT.U32 R5, R5, 0x2 ;  /* 0x000000020505781a */ /* 0x000fe20000000000 */
[----:B-----5:R-:W-:Y:S02]  /*1790*/  IMAD.MOV R7, RZ, RZ, -R3 ;  /* 0x000000ffff077224 */ /* 0x020fe400078e0a03 */
[----:B------:R-:W-:Y:S01]  /*17a0*/  IMAD.HI.U32 R8, R8, R9, RZ ;  /* 0x0000000908087227 */ /* 0x000fe200078e00ff */
[----:B------:R-:W-:-:S03]  /*17b0*/  LOP3.LUT R4, R6, R5, RZ, 0xfc, !PT ;  /* 0x0000000506047212 */ /* 0x000fc600078efcff */
[----:B------:R-:W-:Y:S01]  /*17c0*/  IMAD.MOV R8, RZ, RZ, -R8 ;  /* 0x000000ffff087224 */ /* 0x000fe200078e0a08 */
[----:B------:R-:W-:Y:S01]  /*17d0*/  IABS R153, R4 ;  /* 0x0000000400997213 */ /* 0x000fe20000000000 */
[----:B------:R-:W-:Y:S01]  /*17e0*/  IMAD R7, R7, R0, RZ ;  /* 0x0000000007077224 */ /* 0x000fe200078e02ff */
[----:B------:R-:W-:Y:S01]  /*17f0*/  LOP3.LUT R11, R4, 0x1f8, RZ, 0xfc, !PT ;  /* 0x000001f8040b7812 */ /* 0x000fe200078efcff */
[----:B------:R-:W-:Y:S01]  /*1800*/  IMAD R5, R10, R8, R9 ;  /* 0x000000080a057224 */ /* 0x000fe200078e0209 */
[----:B------:R-:W-:Y:S01]  /*1810*/  LEA.HI R8, R212, R6, RZ, 0x1a ;  /* 0x00000006d4087211 */ /* 0x000fe200078fd0ff */
[----:B------:R-:W-:Y:S01]  /*1820*/  IMAD.HI.U32 R7, R3, R7, R2 ;  /* 0x0000000703077227 */ /* 0x000fe200078e0002 */
[----:B------:R-:W-:Y:S02]  /*1830*/  IABS R215, R11 ;  /* 0x0000000b00d77213 */ /* 0x000fe40000000000 */
[----:B------:R-:W-:Y:S01]  /*1840*/  ISETP.GT.U32.AND P0, PT, R10, R5, PT ;  /* 0x000000050a00720c */ /* 0x000fe20003f04070 */
[----:B------:R-:W-:Y:S01]  /*1850*/  VIADD R9, R8, 0x1fc ;  /* 0x000001fc08097836 */ /* 0x000fe20000000000 */
[C---:B------:R-:W-:Y:S01]  /*1860*/  ISETP.GE.AND P6, PT, R4.reuse, RZ, PT ;  /* 0x000000ff0400720c */ /* 0x040fe20003fc6270 */
[----:B------:R-:W-:Y:S01]  /*1870*/  IMAD.HI.U32 R2, R7, R153, RZ ;  /* 0x0000009907027227 */ /* 0x000fe200078e00ff */
[----:B------:R-:W-:-:S02]  /*1880*/  LOP3.LUT R12, R4, 0x1d8, RZ, 0xfc, !PT ;  /* 0x000001d8040c7812 */ /* 0x000fc400078efcff */
[----:B------:R-:W-:Y:S01]  /*1890*/  IABS R213, R9 ;  /* 0x0000000900d57213 */ /* 0x000fe20000000000 */
[----:B------:R-:W-:Y:S01]  /*18a0*/  IMAD.MOV R2, RZ, RZ, -R2 ;  /* 0x000000ffff027224 */ /* 0x000fe200078e0a02 */
[----:B------:R-:W-:Y:S01]  /*18b0*/  ISETP.GE.AND P5, PT, R9, RZ, PT ;  /* 0x000000ff0900720c */ /* 0x000fe20003fa6270 */
[----:B------:R-:W-:Y:S01]  /*18c0*/  VIADD R30, R8, 0x2c ;  /* 0x0000002c081e7836 */ /* 0x000fe20000000000 */
[----:B------:R-:W-:Y:S01]  /*18d0*/  IABS R231, R12 ;  /* 0x0000000c00e77213 */ /* 0x000fe20000000000 */
[----:B------:R-:W-:Y:S01]  /*18e0*/  IMAD R153, R0, R2, R153 ;  /* 0x0000000200997224 */ /* 0x000fe200078e0299 */
[----:B------:R-:W-:Y:S01]  /*18f0*/  SHF.R.S32.HI R2, RZ, 0x1f, R211 ;  /* 0x0000001fff027819 */ /* 0x000fe200000114d3 */
[----:B------:R-:W-:Y:S01]  /*1900*/  @!P0 IMAD.IADD R5, R5, 0x1, -R10 ;  /* 0x0000000105058824 */ /* 0x000fe200078e0a0a */
[----:B------:R-:W-:Y:S01]  /*1910*/  LOP3.LUT R15, R4, 0xc4, RZ, 0xfc, !PT ;  /* 0x000000c4040f7812 */ /* 0x000fe200078efcff */
[----:B------:R-:W-:Y:S01]  /*1920*/  IMAD.HI.U32 R3, R7, R213, RZ ;  /* 0x000000d507037227 */ /* 0x000fe200078e00ff */
[----:B------:R-:W-:-:S02]  /*1930*/  ISETP.GT.U32.AND P0, PT, R0, R153, PT ;  /* 0x000000990000720c */ /* 0x000fc40003f04070 */
[----:B------:R-:W-:Y:S01]  /*1940*/  ISETP.GT.U32.AND P1, PT, R10, R5, PT ;  /* 0x000000050a00720c */ /* 0x000fe20003f24070 */
[----:B------:R-:W-:Y:S01]  /*1950*/  IMAD.MOV R3, RZ, RZ, -R3 ;  /* 0x000000ffff037224 */ /* 0x000fe200078e0a03 */
[----:B------:R-:W-:Y:S01]  /*1960*/  LEA.HI R211, R2, R211, RZ, 0x6 ;  /* 0x000000d302d37211 */ /* 0x000fe200078f30ff */
[----:B------:R-:W-:Y:S01]  /*1970*/  IMAD.HI.U32 R2, R7, R215, RZ ;  /* 0x000000d707027227 */ /* 0x000fe200078e00ff */
[----:B------:R-:W-:Y:S02]  /*1980*/  IABS R161, R15 ;  /* 0x0000000f00a17213 */ /* 0x000fe40000000000 */
[----:B------:R-:W-:Y:S01]  /*1990*/  LOP3.LUT R16, R4, 0xc0, RZ, 0xfc, !PT ;  /* 0x000000c004107812 */ /* 0x000fe200078efcff */
[----:B------:R-:W-:Y:S01]  /*19a0*/  IMAD R213, R0, R3, R213 ;  /* 0x0000000300d57224 */ /* 0x000fe200078e02d5 */
[----:B------:R-:W-:Y:S01]  /*19b0*/  LOP3.LUT R17, R4, 0xb0, RZ, 0xfc, !PT ;  /* 0x000000b004117812 */ /* 0x000fe200078efcff */
[----:B------:R-:W-:Y:S01]  /*19c0*/  IMAD.MOV R3, RZ, RZ, -R2 ;  /* 0x000000ffff037224 */ /* 0x000fe200078e0a02 */
[----:B------:R-:W-:Y:S01]  /*19d0*/  IABS R51, R16 ;  /* 0x0000001000337213 */ /* 0x000fe20000000000 */
[----:B------:R-:W-:Y:S01]  /*19e0*/  @!P0 IMAD.IADD R153, R153, 0x1, -R0 ;  /* 0x0000000199998824 */ /* 0x000fe200078e0a00 */
[----:B------:R-:W-:Y:S01]  /*19f0*/  ISETP.GE.AND P0, PT, R11, RZ, PT ;  /* 0x000000ff0b00720c */ /* 0x000fe20003f06270 */
[----:B------:R-:W-:Y:S01]  /*1a00*/  @!P1 IMAD.IADD R5, R5, 0x1, -R10 ;  /* 0x0000000105059824 */ /* 0x000fe200078e0a0a */
[C---:B------:R-:W-:Y:S01]  /*1a10*/  ISETP.GT.U32.AND P1, PT, R0.reuse, R213, PT ;  /* 0x000000d50000720c */ /* 0x040fe20003f24070 */
[C---:B------:R-:W-:Y:S01]  /*1a20*/  IMAD R215, R0.reuse, R3, R215 ;  /* 0x0000000300d77224 */ /* 0x040fe200078e02d7 */
[----:B------:R-:W-:Y:S01]  /*1a30*/  ISETP.GT.U32.AND P3, PT, R0, R153, PT ;  /* 0x000000990000720c */ /* 0x000fe20003f64070 */
[----:B------:R-:W-:Y:S01]  /*1a40*/  IMAD.MOV.U32 R2, RZ, RZ, R5 ;  /* 0x000000ffff027224 */ /* 0x000fe200078e0005 */
[----:B------:R-:W-:Y:S01]  /*1a50*/  LOP3.LUT R3, R4, 0x1f4, RZ, 0xfc, !PT ;  /* 0x000001f404037812 */ /* 0x000fe200078efcff */
[----:B------:R-:W-:Y:S01]  /*1a60*/  VIADD R5, R8, 0x1ec ;  /* 0x000001ec08057836 */ /* 0x000fe20000000000 */
[----:B------:R-:W-:Y:S01]  /*1a70*/  LOP3.LUT R11, R4, 0x1e4, RZ, 0xfc, !PT ;  /* 0x000001e4040b7812 */ /* 0x000fe200078efcff */
[----:B------:R-:W-:Y:S01]  /*1a80*/  @!P4 IMAD.MOV R2, RZ, RZ, -R2 ;  /* 0x000000ffff02c224 */ /* 0x000fe200078e0a02 */
[----:B------:R-:W-:Y:S01]  /*1a90*/  @!P2 LOP3.LUT R2, RZ, R68, RZ, 0x33, !PT ;  /* 0x00000044ff02a212 */ /* 0x000fe200078e33ff */
[----:B------:R-:W-:Y:S01]  /*1aa0*/  VIADD R38, R8, 0x1c ;  /* 0x0000001c08267836 */ /* 0x000fe20000000000 */
[----:B------:R-:W-:-:S02]  /*1ab0*/  ISETP.GE.AND P2, PT, R3, RZ, PT ;  /* 0x000000ff0300720c */ /* 0x000fc40003f46270 */
[----:B------:R-:W-:Y:S01]  /*1ac0*/  IABS R217, R3 ;  /* 0x0000000300d97213 */ /* 0x000fe20000000000 */
[--C-:B------:R-:W-:Y:S01]  /*1ad0*/  @!P1 IMAD.IADD R213, R213, 0x1, -R0.reuse ;  /* 0x00000001d5d59824 */ /* 0x100fe200078e0a00 */
[----:B------:R-:W-:Y:S01]  /*1ae0*/  LOP3.LUT R3, R4, 0x1f0, RZ, 0xfc, !PT ;  /* 0x000001f004037812 */ /* 0x000fe200078efcff */
[----:B------:R-:W-:Y:S01]  /*1af0*/  @!P3 IMAD.IADD R153, R153, 0x1, -R0 ;  /* 0x000000019999b824 */ /* 0x000fe200078e0a00 */
[----:B------:R-:W-:Y:S01]  /*1b00*/  IABS R221, R5 ;  /* 0x0000000500dd7213 */ /* 0x000fe20000000000 */
[----:B------:R-:W-:Y:S01]  /*1b10*/  IMAD R2, R2, UR6, RZ ;  /* 0x0000000602027c24 */ /* 0x000fe2000f8e02ff */
[----:B------:R-:W-:Y:S01]  /*1b20*/  ISETP.GE.AND P3, PT, R3, RZ, PT ;  /* 0x000000ff0300720c */ /* 0x000fe20003f66270 */
[----:B------:R-:W-:Y:S01]  /*1b30*/  @!P6 IMAD.MOV R153, RZ, RZ, -R153 ;  /* 0x000000ffff99e224 */ /* 0x000fe200078e0a99 */
[----:B------:R-:W-:Y:S01]  /*1b40*/  IABS R219, R3 ;  /* 0x0000000300db7213 */ /* 0x000fe20000000000 */
[----:B------:R-:W-:Y:S01]  /*1b50*/  IMAD.HI.U32 R3, R7, R217, RZ ;  /* 0x000000d907037227 */ /* 0x000fe200078e00ff */
[C---:B------:R-:W-:Y:S01]  /*1b60*/  ISETP.GT.U32.AND P1, PT, R0.reuse, R213, PT ;  /* 0x000000d50000720c */ /* 0x040fe20003f24070 */
[----:B------:R-:W-:Y:S01]  /*1b70*/  UIADD3 UR6, UP0, UR18, 0x2, URZ ;  /* 0x0000000212067890 */ /* 0x000fe2000ff1e03f */
[----:B------:R-:W-:Y:S01]  /*1b80*/  ISETP.GT.U32.AND P6, PT, R0, R215, PT ;  /* 0x000000d70000720c */ /* 0x000fe20003fc4070 */
[----:B------:R-:W-:Y:S01]  /*1b90*/  IMAD.MOV R9, RZ, RZ, -R3 ;  /* 0x000000ffff097224 */ /* 0x000fe200078e0a03 */
[----:B------:R-:W-:Y:S01]  /*1ba0*/  ISETP.GE.AND P4, PT, R5, RZ, PT ;  /* 0x000000ff0500720c */ /* 0x000fe20003f86270 */
[----:B------:R-:W-:Y:S01]  /*1bb0*/  IMAD.HI.U32 R3, R7, R219, RZ ;  /* 0x000000db07037227 */ /* 0x000fe200078e00ff */
[----:B------:R-:W-:-:S02]  /*1bc0*/  IABS R225, R11 ;  /* 0x0000000b00e17213 */ /* 0x000fc40000000000 */
[----:B------:R-:W-:Y:S01]  /*1bd0*/  LOP3.LUT R10, R4, 0x1e8, RZ, 0xfc, !PT ;  /* 0x000001e8040a7812 */ /* 0x000fe200078efcff */
[C---:B------:R-:W-:Y:S01]  /*1be0*/  IMAD R217, R0.reuse, R9, R217 ;  /* 0x0000000900d97224 */ /* 0x040fe200078e02d9 */
[----:B------:R-:W-:Y:S01]  /*1bf0*/  IABS R155, R17 ;  /* 0x00000011009b7213 */ /* 0x000fe20000000000 */
[----:B------:R-:W-:Y:S01]  /*1c00*/  IMAD.MOV R5, RZ, RZ, -R3 ;  /* 0x000000ffff057224 */ /* 0x000fe200078e0a03 */
[----:B------:R-:W-:Y:S01]  /*1c10*/  IABS R223, R10 ;  /* 0x0000000a00df7213 */ /* 0x000fe20000000000 */
[--C-:B------:R-:W-:Y:S01]  /*1c20*/  @!P1 IMAD.IADD R213, R213, 0x1, -R0.reuse ;  /* 0x00000001d5d59824 */ /* 0x100fe200078e0a00 */
[----:B------:R-:W-:Y:S01]  /*1c30*/  ISETP.GT.U32.AND P1, PT, R0, R217, PT ;  /* 0x000000d90000720c */ /* 0x000fe20003f24070 */
[----:B------:R-:W-:Y:S01]  /*1c40*/  @!P6 IMAD.IADD R215, R215, 0x1, -R0 ;  /* 0x00000001d7d7e824 */ /* 0x000fe200078e0a00 */
[C---:B------:R-:W-:Y:S01]  /*1c50*/  LOP3.LUT R19, R4.reuse, 0xa0, RZ, 0xfc, !PT ;  /* 0x000000a004137812 */ /* 0x040fe200078efcff */
[----:B------:R-:W-:Y:S01]  /*1c60*/  IMAD.HI.U32 R3, R7, R221, RZ ;  /* 0x000000dd07037227 */ /* 0x000fe200078e00ff */
[----:B------:R-:W-:-:S02]  /*1c70*/  LOP3.LUT R18, R4, 0xa4, RZ, 0xfc, !PT ;  /* 0x000000a404127812 */ /* 0x000fc400078efcff */
[C---:B------:R-:W-:Y:S01]  /*1c80*/  ISETP.GT.U32.AND P6, PT, R0.reuse, R215, PT ;  /* 0x000000d70000720c */ /* 0x040fe20003fc4070 */
[----:B------:R-:W-:Y:S01]  /*1c90*/  IMAD.MOV R3, RZ, RZ, -R3 ;  /* 0x000000ffff037224 */ /* 0x000fe200078e0a03 */
[----:B------:R-:W-:Y:S01]  /*1ca0*/  IABS R145, R19 ;  /* 0x0000001300917213 */ /* 0x000fe20000000000 */
[C---:B------:R-:W-:Y:S01]  /*1cb0*/  IMAD R219, R0.reuse, R5, R219 ;  /* 0x0000000500db7224 */ /* 0x040fe200078e02db */
[----:B------:R-:W-:Y:S01]  /*1cc0*/  IABS R147, R18 ;  /* 0x0000001200937213 */ /* 0x000fe20000000000 */
[----:B------:R-:W-:Y:S01]  /*1cd0*/  IMAD R221, R0, R3, R221 ;  /* 0x0000000300dd7224 */ /* 0x000fe200078e02dd */
[C---:B------:R-:W-:Y:S01]  /*1ce0*/  LOP3.LUT R20, R4.reuse, 0x50, RZ, 0xfc, !PT ;  /* 0x0000005004147812 */ /* 0x040fe200078efcff */
[----:B------:R-:W-:Y:S01]  /*1cf0*/  @!P1 IMAD.IADD R217, R217, 0x1, -R0 ;  /* 0x00000001d9d99824 */ /* 0x000fe200078e0a00 */
[C---:B------:R-:W-:Y:S01]  /*1d00*/  LOP3.LUT R22, R4.reuse, 0x40, RZ, 0xfc, !PT ;  /* 0x0000004004167812 */ /* 0x040fe200078efcff */
[----:B------:R-:W-:Y:S01]  /*1d10*/  IMAD.HI.U32 R9, R7, R225, RZ ;  /* 0x000000e107097227 */ /* 0x000fe200078e00ff */
[----:B------:R-:W-:-:S02]  /*1d20*/  LOP3.LUT R24, R4, 0x38, RZ, 0xfc, !PT ;  /* 0x0000003804187812 */ /* 0x000fc400078efcff */
[C---:B------:R-:W-:Y:S01]  /*1d30*/  ISETP.GT.U32.AND P1, PT, R0.reuse, R217, PT ;  /* 0x000000d90000720c */ /* 0x040fe20003f24070 */
[--C-:B------:R-:W-:Y:S01]  /*1d40*/  @!P6 IMAD.IADD R215, R215, 0x1, -R0.reuse ;  /* 0x00000001d7d7e824 */ /* 0x100fe200078e0a00 */
[C---:B------:R-:W-:Y:S01]  /*1d50*/  ISETP.GT.U32.AND P6, PT, R0.reuse, R221, PT ;  /* 0x000000dd0000720c */ /* 0x040fe20003fc4070 */
[----:B------:R-:W-:Y:S01]  /*1d60*/  @!P5 IMAD.MOV R213, RZ, RZ, -R213 ;  /* 0x000000ffffd5d224 */ /* 0x000fe200078e0ad5 */
[----:B------:R-:W-:Y:S01]  /*1d70*/  ISETP.GT.U32.AND P5, PT, R0, R219, PT ;  /* 0x000000db0000720c */ /* 0x000fe20003fa4070 */
[----:B------:R-:W-:Y:S01]  /*1d80*/  IMAD.MOV R9, RZ, RZ, -R9 ;  /* 0x000000ffff097224 */ /* 0x000fe200078e0a09 */
[----:B------:R-:W-:Y:S01]  /*1d90*/  IABS R135, R22 ;  /* 0x0000001600877213 */ /* 0x000fe20000000000 */
[----:B------:R-:W-:Y:S01]  /*1da0*/  IMAD.HI.U32 R5, R7, R223, RZ ;  /* 0x000000df07057227 */ /* 0x000fe200078e00ff */
[----:B------:R-:W-:Y:S02]  /*1db0*/  IABS R131, R24 ;  /* 0x0000001800837213 */ /* 0x000fe40000000000 */
[----:B------:R-:W-:Y:S01]  /*1dc0*/  LOP3.LUT R26, R4, 0x34, RZ, 0xfc, !PT ;  /* 0x00000034041a7812 */ /* 0x000fe200078efcff */
[----:B------:R-:W-:Y:S01]  /*1dd0*/  IMAD R225, R0, R9, R225 ;  /* 0x0000000900e17224 */ /* 0x000fe200078e02e1 */
[----:B------:R-:W-:Y:S01]  /*1de0*/  LOP3.LUT R9, R4, 0x1e0, RZ, 0xfc, !PT ;  /* 0x000001e004097812 */ /* 0x000fe200078efcff */
[--C-:B------:R-:W-:Y:S01]  /*1df0*/  @!P1 IMAD.IADD R217, R217, 0x1, -R0.reuse ;  /* 0x00000001d9d99824 */ /* 0x100fe200078e0a00 */
[----:B------:R-:W-:Y:S01]  /*1e00*/  IABS R111, R30 ;  /* 0x0000001e006f7213 */ /* 0x000fe20000000000 */
[----:B------:R-:W-:Y:S01]  /*1e10*/  VIADD R3, R8, 0x1dc ;  /* 0x000001dc08037836 */ /* 0x000fe20000000000 */
[----:B------:R-:W-:Y:S01]  /*1e20*/  IABS R227, R9 ;  /* 0x0000000900e37213 */ /* 0x000fe20000000000 */
[--C-:B------:R-:W-:Y:S01]  /*1e30*/  @!P6 IMAD.IADD R221, R221, 0x1, -R0.reuse ;  /* 0x00000001dddde824 */ /* 0x100fe200078e0a00 */
[----:B------:R-:W-:Y:S01]  /*1e40*/  LOP3.LUT R28, R4, 0x30, RZ, 0xfc, !PT ;  /* 0x00000030041c7812 */ /* 0x000fe200078efcff */
[----:B------:R-:W-:Y:S01]  /*1e50*/  @!P2 IMAD.MOV R217, RZ, RZ, -R217 ;  /* 0x000000ffffd9a224 */ /* 0x000fe200078e0ad9 */
[C---:B------:R-:W-:Y:S01]  /*1e60*/  ISETP.GT.U32.AND P2, PT, R0.reuse, R225, PT ;  /* 0x000000e10000720c */ /* 0x040fe20003f44070 */
[----:B------:R-:W-:Y:S01]  /*1e70*/  IMAD.MOV R5, RZ, RZ, -R5 ;  /* 0x000000ffff057224 */ /* 0x000fe200078e0a05 */
[----:B------:R-:W-:Y:S01]  /*1e80*/  IABS R229, R3 ;  /* 0x0000000300e57213 */ /* 0x000fe20000000000 */
[----:B------:R-:W-:Y:S01]  /*1e90*/  @!P5 IMAD.IADD R219, R219, 0x1, -R0 ;  /* 0x00000001dbdbd824 */ /* 0x000fe200078e0a00 */
[----:B------:R-:W-:Y:S01]  /*1ea0*/  ISETP.GE.AND P5, PT, R3, RZ, PT ;  /* 0x000000ff0300720c */ /* 0x000fe20003fa6270 */
[C---:B------:R-:W-:Y:S01]  /*1eb0*/  IMAD R223, R0.reuse, R5, R223 ;  /* 0x0000000500df7224 */ /* 0x040fe200078e02df */
[----:B------:R-:W-:Y:S01]  /*1ec0*/  ISETP.GT.U32.AND P6, PT, R0, R221, PT ;  /* 0x000000dd0000720c */ /* 0x000fe20003fc4070 */
[----:B------:R-:W-:Y:S01]  /*1ed0*/  IMAD.HI.U32 R3, R7, R227, RZ ;  /* 0x000000e307037227 */ /* 0x000fe200078e00ff */
[----:B------:R-:W-:-:S02]  /*1ee0*/  LOP3.LUT R34, R4, 0x24, RZ, 0xfc, !PT ;  /* 0x0000002404227812 */ /* 0x000fc400078efcff */
[----:B------:R-:W-:Y:S01]  /*1ef0*/  ISETP.GT.U32.AND P1, PT, R0, R223, PT ;  /* 0x000000df0000720c */ /* 0x000fe20003f24070 */
[----:B------:R-:W-:Y:S01]  /*1f00*/  IMAD.MOV R3, RZ, RZ, -R3 ;  /* 0x000000ffff037224 */ /* 0x000fe200078e0a03 */
[----:B------:R-:W-:Y:S01]  /*1f10*/  IABS R125, R34 ;  /* 0x00000022007d7213 */ /* 0x000fe20000000000 */
[--C-:B------:R-:W-:Y:S01]  /*1f20*/  @!P2 IMAD.IADD R225, R225, 0x1, -R0.reuse ;  /* 0x00000001e1e1a824 */ /* 0x100fe200078e0a00 */
[----:B------:R-:W-:Y:S01]  /*1f30*/  LOP3.LUT R36, R4, 0x20, RZ, 0xfc, !PT ;  /* 0x0000002004247812 */ /* 0x000fe200078efcff */
[----:B------:R-:W-:Y:S01]  /*1f40*/  IMAD R227, R0, R3, R227 ;  /* 0x0000000300e37224 */ /* 0x000fe200078e02e3 */
[----:B------:R-:W-:Y:S01]  /*1f50*/  LOP3.LUT R32, R4, 0x28, RZ, 0xfc, !PT ;  /* 0x0000002804207812 */ /* 0x000fe200078efcff */
[----:B------:R-:W-:Y:S01]  /*1f60*/  @!P0 IMAD.MOV R215, RZ, RZ, -R215 ;  /* 0x000000ffffd78224 */ /* 0x000fe200078e0ad7 */
[C---:B------:R-:W-:Y:S01]  /*1f70*/  ISETP.GT.U32.AND P0, PT, R0.reuse, R219, PT ;  /* 0x000000db0000720c */ /* 0x040fe20003f04070 */
[----:B------:R-:W-:Y:S01]  /*1f80*/  @!P6 IMAD.IADD R221, R221, 0x1, -R0 ;  /* 0x00000001dddde824 */ /* 0x000fe200078e0a00 */
[C---:B------:R-:W-:Y:S01]  /*1f90*/  ISETP.GT.U32.AND P6, PT, R0.reuse, R227, PT ;  /* 0x000000e30000720c */ /* 0x040fe20003fc4070 */
[----:B------:R-:W-:Y:S01]  /*1fa0*/  IMAD.HI.U32 R3, R7, R229, RZ ;  /* 0x000000e507037227 */ /* 0x000fe200078e00ff */
[----:B------:R-:W-:-:S02]  /*1fb0*/  ISETP.GT.U32.AND P2, PT, R0, R225, PT ;  /* 0x000000e10000720c */ /* 0x000fc40003f44070 */
[----:B------:R-:W-:Y:S01]  /*1fc0*/  IABS R121, R36 ;  /* 0x0000002400797213 */ /* 0x000fe20000000000 */
[--C-:B------:R-:W-:Y:S01]  /*1fd0*/  @!P1 IMAD.IADD R223, R223, 0x1, -R0.reuse ;  /* 0x00000001dfdf9824 */ /* 0x100fe200078e0a00 */
[----:B------:R-:W-:Y:S01]  /*1fe0*/  IABS R129, R32 ;  /* 0x0000002000817213 */ /* 0x000fe20000000000 */
[----:B------:R-:W-:Y:S01]  /*1ff0*/  IMAD.MOV R3, RZ, RZ, -R3 ;  /* 0x000000ffff037224 */ /* 0x000fe200078e0a03 */
[----:B------:R-:W-:Y:S01]  /*2000*/  IABS R117, R38 ;  /* 0x0000002600757213 */ /* 0x000fe20000000000 */
[----:B------:R-:W-:Y:S01]  /*2010*/  @!P4 IMAD.MOV R221, RZ, RZ, -R221 ;  /* 0x000000ffffddc224 */ /* 0x000fe200078e0add */
[C---:B------:R-:W-:Y:S01]  /*2020*/  ISETP.GT.U32.AND P1, PT, R0.reuse, R223, PT ;  /* 0x000000df0000720c */ /* 0x040fe20003f24070 */
[----:B------:R-:W-:Y:S01]  /*2030*/  IMAD R229, R0, R3, R229 ;  /* 0x0000000300e57224 */ /* 0x000fe200078e02e5 */
[----:B------:R-:W-:Y:S01]  /*2040*/  ISETP.GE.AND P4, PT, R9, RZ, PT ;  /* 0x000000ff0900720c */ /* 0x000fe20003f86270 */
[--C-:B------:R-:W-:Y:S01]  /*2050*/  @!P0 IMAD.IADD R219, R219, 0x1, -R0.reuse ;  /* 0x00000001dbdb8824 */ /* 0x100fe200078e0a00 */
[----:B------:R-:W-:Y:S01]  /*2060*/  ISETP.GE.AND P0, PT, R10, RZ, PT ;  /* 0x000000ff0a00720c */ /* 0x000fe20003f06270 */
[--C-:B------:R-:W-:Y:S01]  /*2070*/  @!P6 IMAD.IADD R227, R227, 0x1, -R0.reuse ;  /* 0x00000001e3e3e824 */ /* 0x100fe200078e0a00 */
[----:B------:R-:W-:Y:S01]  /*2080*/  LOP3.LUT R3, R4, 0x1d4, RZ, 0xfc, !PT ;  /* 0x000001d404037812 */ /* 0x000fe200078efcff */
[----:B------:R-:W-:Y:S01]  /*2090*/  @!P2 IMAD.IADD R225, R225, 0x1, -R0 ;  /* 0x00000001e1e1a824 */ /* 0x000fe200078e0a00 */
[C---:B------:R-:W-:Y:S01]  /*20a0*/  ISETP.GT.U32.AND P2, PT, R0.reuse, R229, PT ;  /* 0x000000e50000720c */ /* 0x040fe20003f44070 */
[----:B------:R-:W-:Y:S01]  /*20b0*/  IMAD.HI.U32 R5, R7, R231, RZ ;  /* 0x000000e707057227 */ /* 0x000fe200078e00ff */
[----:B------:R-:W-:-:S02]  /*20c0*/  ISETP.GT.U32.AND P6, PT, R0, R227, PT ;  /* 0x000000e30000720c */ /* 0x000fc40003fc4070 */
[----:B------:R-:W-:Y:S01]  /*20d0*/  IABS R233, R3 ;  /* 0x0000000300e97213 */ /* 0x000fe20000000000 */
[--C-:B------:R-:W-:Y:S01]  /*20e0*/  @!P1 IMAD.IADD R223, R223, 0x1, -R0.reuse ;  /* 0x00000001dfdf9824 */ /* 0x100fe200078e0a00 */
[----:B------:R-:W-:Y:S01]  /*20f0*/  LOP3.LUT R10, R4, 0x1c8, RZ, 0xfc, !PT ;  /* 0x000001c8040a7812 */ /* 0x000fe200078efcff */
[----:B------:R-:W-:Y:S01]  /*2100*/  IMAD.MOV R5, RZ, RZ, -R5 ;  /* 0x000000ffff057224 */ /* 0x000fe200078e0a05 */
[----:B------:R-:W-:Y:S01]  /*2110*/  ISETP.GE.AND P1, PT, R12, RZ, PT ;  /* 0x000000ff0c00720c */ /* 0x000fe20003f26270 */
[----:B------:R-:W-:Y:S01]  /*2120*/  @!P0 IMAD.MOV R223, RZ, RZ, -R223 ;  /* 0x000000ffffdf8224 */ /* 0x000fe200078e0adf */
[----:B------:R-:W-:Y:S01]  /*2130*/  ISETP.GE.AND P0, PT, R3, RZ, PT ;  /* 0x000000ff0300720c */ /* 0x000fe20003f06270 */
[----:B------:R-:W-:Y:S01]  /*2140*/  IMAD R231, R0, R5, R231 ;  /* 0x0000000500e77224 */ /* 0x000fe200078e02e7 */
[----:B------:R-:W-:Y:S01]  /*2150*/  LOP3.LUT R3, R4, 0x1d0, RZ, 0xfc, !PT ;  /* 0x000001d004037812 */ /* 0x000fe200078efcff */
[--C-:B------:R-:W-:Y:S01]  /*2160*/  @!P2 IMAD.IADD R229, R229, 0x1, -R0.reuse ;  /* 0x00000001e5e5a824 */ /* 0x100fe200078e0a00 */
[----:B------:R-:W-:Y:S01]  /*2170*/  IABS R239, R10 ;  /* 0x0000000a00ef7213 */ /* 0x000fe20000000000 */
[----:B------:R-:W-:Y:S01]  /*2180*/  @!P6 IMAD.IADD R227, R227, 0x1, -R0 ;  /* 0x00000001e3e3e824 */ /* 0x000fe200078e0a00 */
[----:B------:R-:W-:Y:S01]  /*2190*/  ISETP.GE.AND P6, PT, R3, RZ, PT ;  /* 0x000000ff0300720c */ /* 0x000fe20003fc6270 */
[----:B------:R-:W-:Y:S01]  /*21a0*/  @!P3 IMAD.MOV R219, RZ, RZ, -R219 ;  /* 0x000000ffffdbb224 */ /* 0x000fe200078e0adb */
[----:B------:R-:W-:Y:S01]  /*21b0*/  IABS R235, R3 ;  /* 0x0000000300eb7213 */ /* 0x000fe20000000000 */
[----:B------:R-:W-:Y:S01]  /*21c0*/  IMAD.HI.U32 R3, R7, R233, RZ ;  /* 0x000000e907037227 */ /* 0x000fe200078e00ff */
[----:B------:R-:W-:-:S02]  /*21d0*/  ISETP.GT.U32.AND P2, PT, R0, R229, PT ;  /* 0x000000e50000720c */ /* 0x000fc40003f44070 */
[----:B------:R-:W-:Y:S01]  /*21e0*/  ISETP.GE.AND P3, PT, R11, RZ, PT ;  /* 0x000000ff0b00720c */ /* 0x000fe20003f66270 */
[----:B------:R-:W-:Y:S01]  /*21f0*/  @!P4 IMAD.MOV R227, RZ, RZ, -R227 ;  /* 0x000000ffffe3c224 */ /* 0x000fe200078e0ae3 */
[----:B------:R-:W-:Y:S01]  /*2200*/  ISETP.GT.U32.AND P4, PT, R0, R231, PT ;  /* 0x000000e70000720c */ /* 0x000fe20003f84070 */
[----:B------:R-:W-:Y:S01]  /*2210*/  IMAD.MOV R9, RZ, RZ, -R3 ;  /* 0x000000ffff097224 */ /* 0x000fe200078e0a03 */
[----:B------:R-:W-:Y:S01]  /*2220*/  LOP3.LUT R11, R4, 0x1c4, RZ, 0xfc, !PT ;  /* 0x000001c4040b7812 */ /* 0x000fe200078efcff */
[----:B------:R-:W-:Y:S01]  /*2230*/  VIADD R5, R8, 0x1cc ;  /* 0x000001cc08057836 */ /* 0x000fe20000000000 */
[----:B------:R-:W-:Y:S01]  /*2240*/  LOP3.LUT R12, R4, 0x1b8, RZ, 0xfc, !PT ;  /* 0x000001b8040c7812 */ /* 0x000fe200078efcff */
[----:B------:R-:W-:Y:S01]  /*2250*/  IMAD R233, R0, R9, R233 ;  /* 0x0000000900e97224 */ /* 0x000fe200078e02e9 */
[----:B------:R-:W-:Y:S01]  /*2260*/  IABS R241, R11 ;  /* 0x0000000b00f17213 */ /* 0x000fe20000000000 */
[----:B------:R-:W-:Y:S01]  /*2270*/  IMAD.HI.U32 R3, R7, R235, RZ ;  /* 0x000000eb07037227 */ /* 0x000fe200078e00ff */
[----:B------:R-:W-:-:S02]  /*2280*/  IABS R237, R5 ;  /* 0x0000000500ed7213 */ /* 0x000fc40000000000 */
[----:B------:R-:W-:Y:S01]  /*2290*/  IABS R247, R12 ;  /* 0x0000000c00f77213 */ /* 0x000fe20000000000 */
[--C-:B------:R-:W-:Y:S01]  /*22a0*/  @!P2 IMAD.IADD R229, R229, 0x1, -R0.reuse ;  /* 0x00000001e5e5a824 */ /* 0x100fe200078e0a00 */
[----:B------:R-:W-:Y:S01]  /*22b0*/  ISETP.GT.U32.AND P2, PT, R0, R233, PT ;  /* 0x000000e90000720c */ /* 0x000fe20003f44070 */
[----:B------:R-:W-:Y:S01]  /*22c0*/  @!P4 IMAD.IADD R231, R231, 0x1, -R0 ;  /* 0x00000001e7e7c824 */ /* 0x000fe200078e0a00 */
[----:B------:R-:W-:Y:S01]  /*22d0*/  LOP3.LUT R40, R4, 0x18, RZ, 0xfc, !PT ;  /* 0x0000001804287812 */ /* 0x000fe200078efcff */
[----:B------:R-:W-:Y:S01]  /*22e0*/  @!P3 IMAD.MOV R225, RZ, RZ, -R225 ;  /* 0x000000ffffe1b224 */ /* 0x000fe200078e0ae1 */
[----:B------:R-:W-:Y:S01]  /*22f0*/  ISETP.GE.AND P3, PT, R5, RZ, PT ;  /* 0x000000ff0500720c */ /* 0x000fe20003f66270 */
[----:B------:R-:W-:Y:S01]  /*2300*/  IMAD.MOV R5, RZ, RZ, -R3 ;  /* 0x000000ffff057224 */ /* 0x000fe200078e0a03 */
[----:B------:R-:W-:Y:S01]  /*2310*/  ISETP.GT.U32.AND P4, PT, R0, R231, PT ;  /* 0x000000e70000720c */ /* 0x000fe20003f84070 */
[----:B------:R-:W-:Y:S01]  /*2320*/  IMAD.HI.U32 R3, R7, R237, RZ ;  /* 0x000000ed07037227 */ /* 0x000fe200078e00ff */
[----:B------:R-:W-:-:S02]  /*2330*/  IABS R127, R40 ;  /* 0x00000028007f7213 */ /* 0x000fc40000000000 */
[C---:B------:R-:W-:Y:S01]  /*2340*/  LOP3.LUT R42, R4.reuse, 0x10, RZ, 0xfc, !PT ;  /* 0x00000010042a7812 */ /* 0x040fe200078efcff */
[----:B------:R-:W-:Y:S01]  /*2350*/  IMAD.MOV R3, RZ, RZ, -R3 ;  /* 0x000000ffff037224 */ /* 0x000fe200078e0a03 */
[----:B------:R-:W-:Y:S01]  /*2360*/  LOP3.LUT R44, R4, 0x8, RZ, 0xfc, !PT ;  /* 0x00000008042c7812 */ /* 0x000fe200078efcff */
[--C-:B------:R-:W-:Y:S01]  /*2370*/  @!P2 IMAD.IADD R233, R233, 0x1, -R0.reuse ;  /* 0x00000001e9e9a824 */ /* 0x100fe200078e0a00 */
[----:B------:R-:W-:Y:S01]  /*2380*/  IABS R119, R42 ;  /* 0x0000002a00777213 */ /* 0x000fe20000000000 */
[C---:B------:R-:W-:Y:S01]  /*2390*/  IMAD R237, R0.reuse, R3, R237 ;  /* 0x0000000300ed7224 */ /* 0x040fe200078e02ed */
[----:B------:R-:W-:Y:S01]  /*23a0*/  IABS R113, R44 ;  /* 0x0000002c00717213 */ /* 0x000fe20000000000 */
[C---:B------:R-:W-:Y:S01]  /*23b0*/  IMAD R235, R0.reuse, R5, R235 ;  /* 0x0000000500eb7224 */ /* 0x040fe200078e02eb */
[C---:B------:R-:W-:Y:S01]  /*23c0*/  ISETP.GT.U32.AND P2, PT, R0.reuse, R233, PT ;  /* 0x000000e90000720c */ /* 0x040fe20003f44070 */
[----:B------:R-:W-:Y:S01]  /*23d0*/  @!P4 IMAD.IADD R231, R231, 0x1, -R0 ;  /* 0x00000001e7e7c824 */ /* 0x000fe200078e0a00 */
[----:B------:R-:W-:Y:S01]  /*23e0*/  ISETP.GT.U32.AND P4, PT, R0, R237, PT ;  /* 0x000000ed0000720c */ /* 0x000fe20003f84070 */
[----:B------:R-:W-:Y:S01]  /*23f0*/  IMAD.HI.U32 R9, R7, R241, RZ ;  /* 0x000000f107097227 */ /* 0x000fe200078e00ff */
[----:B------:R-:W-:-:S03]  /*2400*/  SHF.R.S32.HI R211, RZ, 0x6, R211 ;  /* 0x00000006ffd37819 */ /* 0x000fc600000114d3 */
[----:B------:R-:W-:Y:S01]  /*2410*/  @!P5 IMAD.MOV R229, RZ, RZ, -R229 ;  /* 0x000000ffffe5d224 */ /* 0x000fe200078e0ae5 */
[----:B------:R-:W-:Y:S01]  /*2420*/  ISETP.GT.U32.AND P5, PT, R0, R235, PT ;  /* 0x000000eb0000720c */ /* 0x000fe20003fa4070 */
[----:B------:R-:W-:Y:S02]  /*2430*/  IMAD.MOV R9, RZ, RZ, -R9 ;  /* 0x000000ffff097224 */ /* 0x000fe400078e0a09 */
[----:B------:R-:W-:-:S04]  /*2440*/  IMAD.HI.U32 R5, R7, R239, RZ ;  /* 0x000000ef07057227 */ /* 0x000fc800078e00ff */
[----:B------:R-:W-:Y:S01]  /*2450*/  IMAD R241, R0, R9, R241 ;  /* 0x0000000900f17224 */ /* 0x000fe200078e02f1 */
[----:B------:R-:W-:Y:S01]  /*2460*/  LOP3.LUT R9, R4, 0x1c0, RZ, 0xfc, !PT ;  /* 0x000001c004097812 */ /* 0x000fe200078efcff */
[--C-:B------:R-:W-:Y:S02]  /*2470*/  @!P2 IMAD.IADD R233, R233, 0x1, -R0.reuse ;  /* 0x00000001e9e9a824 */ /* 0x100fe400078e0a00 */
[----:B------:R-:W-:Y:S01]  /*2480*/  VIADD R3, R8, 0x1bc ;  /* 0x000001bc08037836 */ /* 0x000fe20000000000 */
[----:B------:R-:W-:Y:S01]  /*2490*/  IABS R243, R9 ;  /* 0x0000000900f37213 */ /* 0x000fe20000000000 */
[--C-:B------:R-:W-:Y:S02]  /*24a0*/  @!P4 IMAD.IADD R237, R237, 0x1, -R0.reuse ;  /* 0x00000001ededc824 */ /* 0x100fe400078e0a00 */
        /* <DEDUP_REMOVED lines=8> */
[----:B------:R-:W-:-:S03]  /*2530*/  IMAD.HI.U32 R3, R7, R243, RZ ;  /* 0x000000f307037227 */ /* 0x000fc600078e00ff */
[C---:B------:R-:W-:Y:S01]  /*2540*/  ISETP.GT.U32.AND P2, PT, R0.reuse, R239, PT ;  /* 0x000000ef0000720c */ /* 0x040fe20003f44070 */
[----:B------:R-:W-:Y:S02]  /*2550*/  IMAD.MOV R3, RZ, RZ, -R3 ;  /* 0x000000ffff037224 */ /* 0x000fe400078e0a03 */
[--C-:B------:R-:W-:Y:S02]  /*2560*/  @!P0 IMAD.IADD R241, R241, 0x1, -R0.reuse ;  /* 0x00000001f1f18824 */ /* 0x100fe400078e0a00 */
[C---:B------:R-:W-:Y:S02]  /*2570*/  IMAD R243, R0.reuse, R3, R243 ;  /* 0x0000000300f37224 */ /* 0x040fe400078e02f3 */
[----:B------:R-:W-:Y:S01]  /*2580*/  @!P1 IMAD.MOV R231, RZ, RZ, -R231 ;  /* 0x000000ffffe79224 */ /* 0x000fe200078e0ae7 */
[C---:B------:R-:W-:Y:S01]  /*2590*/  ISETP.GT.U32.AND P1, PT, R0.reuse, R235, PT ;  /* 0x000000eb0000720c */ /* 0x040fe20003f24070 */
[----:B------:R-:W-:Y:S01]  /*25a0*/  @!P4 IMAD.IADD R237, R237, 0x1, -R0 ;  /* 0x00000001ededc824 */ /* 0x000fe200078e0a00 */
[C---:B------:R-:W-:Y:S01]  /*25b0*/  ISETP.GT.U32.AND P4, PT, R0.reuse, R243, PT ;  /* 0x000000f30000720c */ /* 0x040fe20003f84070 */
[----:B------:R-:W-:Y:S01]  /*25c0*/  IMAD.HI.U32 R3, R7, R245, RZ ;  /* 0x000000f507037227 */ /* 0x000fe200078e00ff */
[----:B------:R-:W-:-:S03]  /*25d0*/  ISETP.GT.U32.AND P0, PT, R0, R241, PT ;  /* 0x000000f10000720c */ /* 0x000fc60003f04070 */
[--C-:B------:R-:W-:Y:S02]  /*25e0*/  @!P2 IMAD.IADD R239, R239, 0x1, -R0.reuse ;  /* 0x00000001efefa824 */ /* 0x100fe400078e0a00 */
[----:B------:R-:W-:Y:S02]  /*25f0*/  IMAD.MOV R3, RZ, RZ, -R3 ;  /* 0x000000ffff037224 */ /* 0x000fe400078e0a03 */
        /* <DEDUP_REMOVED lines=42> */
[C---:B------:R-:W-:Y:S01]  /*28a0*/  ISETP.GT.U32.AND P0, PT, R0.reuse, R249, PT ;  /* 0x000000f90000720c */ /* 0x040fe20003f04070 */
[----:B------:R-:W-:Y:S02]  /*28b0*/  @!P3 IMAD.IADD R247, R247, 0x1, -R0 ;  /* 0x00000001f7f7b824 */ /* 0x000fe400078e0a00 */
[----:B------:R-:W-:Y:S01]  /*28c0*/  @!P6 IMAD.MOV R241, RZ, RZ, -R241 ;  /* 0x000000fffff1e224 */ /* 0x000fe200078e0af1 */
[----:B------:R-:W-:Y:S01]  /*28d0*/  ISETP.GE.AND P6, PT, R5, RZ, PT ;  /* 0x000000ff0500720c */ /* 0x000fe20003fc6270 */
[----:B------:R-:W-:Y:S01]  /*28e0*/  IMAD.MOV R5, RZ, RZ, -R3 ;  /* 0x000000ffff057224 */ /* 0x000fe200078e0a03 */
[----:B------:R-:W-:Y:S01]  /*28f0*/  ISETP.GT.U32.AND P3, PT, R0, R247, PT ;  /* 0x000000f70000720c */ /* 0x000fe20003f64070 */
[----:B------:R-:W-:-:S04]  /*2900*/  IMAD.HI.U32 R3, R7, R53, RZ ;  /* 0x0000003507037227 */ /* 0x000fc800078e00ff */
[----:B------:R-:W-:Y:S02]  /*2910*/  IMAD.MOV R3, RZ, RZ, -R3 ;  /* 0x000000ffff037224 */ /* 0x000fe400078e0a03 */
[--C-:B------:R-:W-:Y:S02]  /*2920*/  @!P0 IMAD.IADD R249, R249, 0x1, -R0.reuse ;  /* 0x00000001f9f98824 */ /* 0x100fe400078e0a00 */
[C---:B------:R-:W-:Y:S02]  /*2930*/  IMAD R53, R0.reuse, R3, R53 ;  /* 0x0000000300357224 */ /* 0x040fe400078e0235 */
[C---:B------:R-:W-:Y:S01]  /*2940*/  IMAD R251, R0.reuse, R5, R251 ;  /* 0x0000000500fb7224 */ /* 0x040fe200078e02fb */
[C---:B------:R-:W-:Y:S01]  /*2950*/  ISETP.GT.U32.AND P0, PT, R0.reuse, R249, PT ;  /* 0x000000f90000720c */ /* 0x040fe20003f04070 */
[----:B------:R-:W-:Y:S01]  /*2960*/  @!P3 IMAD.IADD R247, R247, 0x1, -R0 ;  /* 0x00000001f7f7b824 */ /* 0x000fe200078e0a00 */
[----:B------:R-:W-:Y:S01]  /*2970*/  ISETP.GT.U32.AND P3, PT, R0, R53, PT ;  /* 0x000000350000720c */ /* 0x000fe20003f64070 */
[----:B------:R-:W-:-:S04]  /*2980*/  IMAD.HI.U32 R9, R7, R55, RZ ;  /* 0x0000003707097227 */ /* 0x000fc800078e00ff */
        /* <DEDUP_REMOVED lines=257> */
[----:B------:R-:W-:Y:S02]  /*39a0*/  @!P0 IMAD.IADD R77, R77, 0x1, -R0 ;  /* 0x000000014d4d8824 */ /* 0x000fe400078e0a00 */
[C---:B------:R-:W-:Y:S02]  /*39b0*/  IMAD R79, R0.reuse, R3, R79 ;  /* 0x00000003004f7224 */ /* 0x040fe400078e024f */
[----:B------:R-:W-:Y:S01]  /*39c0*/  IMAD.HI.U32 R9, R7, R81, RZ ;  /* 0x0000005107097227 */ /* 0x000fe200078e00ff */
[----:B------:R-:W-:-:S03]  /*39d0*/  ISETP.GT.U32.AND P0, PT, R0, R77, PT ;  /* 0x0000004d0000720c */ /* 0x000fc60003f04070 */
[----:B------:R-:W-:Y:S01]  /*39e0*/  @!P3 IMAD.IADD R89, R89, 0x1, -R0 ;  /* 0x000000015959b824 */ /* 0x000fe200078e0a00 */
[C---:B------:R-:W-:Y:S01]  /*39f0*/  ISETP.GT.U32.AND P3, PT, R0.reuse, R79, PT ;  /* 0x0000004f0000720c */ /* 0x040fe20003f64070 */
[----:B------:R-:W-:Y:S02]  /*3a00*/  IMAD.MOV R9, RZ, RZ, -R9 ;  /* 0x000000ffff097224 */ /* 0x000fe400078e0a09 */
[C---:B------:R-:W-:Y:S02]  /*3a10*/  IMAD R87, R0.reuse, R5, R87 ;  /* 0x0000000500577224 */ /* 0x040fe400078e0257 */
[----:B------:R-:W-:Y:S01]  /*3a20*/  IMAD R81, R0, R9, R81 ;  /* 0x0000000900517224 */ /* 0x000fe200078e0251 */
[----:B------:R-:W-:Y:S01]  /*3a30*/  LOP3.LUT R9, R4, 0x140, RZ, 0xfc, !PT ;  /* 0x0000014004097812 */ /* 0x000fe200078efcff */
[----:B------:R-:W-:-:S03]  /*3a40*/  IMAD.HI.U32 R5, R7, R85, RZ ;  /* 0x0000005507057227 */ /* 0x000fc600078e00ff */
[----:B------:R-:W-:Y:S01]  /*3a50*/  IABS R83, R9 ;  /* 0x0000000900537213 */ /* 0x000fe20000000000 */
[--C-:B------:R-:W-:Y:S02]  /*3a60*/  @!P0 IMAD.IADD R77, R77, 0x1, -R0.reuse ;  /* 0x000000014d4d8824 */ /* 0x100fe400078e0a00 */
[----:B------:R-:W-:Y:S01]  /*3a70*/  @!P5 IMAD.MOV R75, RZ, RZ, -R75 ;  /* 0x000000ffff4bd224 */ /* 0x000fe200078e0a4b */
[----:B------:R-:W-:Y:S01]  /*3a80*/  ISETP.GT.U32.AND P5, PT, R0, R87, PT ;  /* 0x000000570000720c */ /* 0x000fe20003fa4070 */
[----:B------:R-:W-:Y:S02]  /*3a90*/  VIADD R3, R8, 0x13c ;  /* 0x0000013c08037836 */ /* 0x000fe40000000000 */
[----:B------:R-:W-:Y:S02]  /*3aa0*/  @!P3 IMAD.IADD R79, R79, 0x1, -R0 ;  /* 0x000000014f4fb824 */ /* 0x000fe400078e0a00 */
[----:B------:R-:W-:Y:S01]  /*3ab0*/  @!P1 IMAD.MOV R77, RZ, RZ, -R77 ;  /* 0x000000ffff4d9224 */ /* 0x000fe200078e0a4d */
[C---:B------:R-:W-:Y:S01]  /*3ac0*/  ISETP.GT.U32.AND P1, PT, R0.reuse, R81, PT ;  /* 0x000000510000720c */ /* 0x040fe20003f24070 */
[----:B------:R-:W-:Y:S01]  /*3ad0*/  IMAD.MOV R5, RZ, RZ, -R5 ;  /* 0x000000ffff057224 */ /* 0x000fe200078e0a05 */
[----:B------:R-:W-:Y:S01]  /*3ae0*/  IABS R163, R3 ;  /* 0x0000000300a37213 */ /* 0x000fe20000000000 */
[----:B------:R-:W-:Y:S01]  /*3af0*/  @!P2 IMAD.MOV R89, RZ, RZ, -R89 ;  /* 0x000000ffff59a224 */ /* 0x000fe200078e0a59 */
        /* <DEDUP_REMOVED lines=8> */
[--C-:B------:R-:W-:Y:S01]  /*3b80*/  @!P1 IMAD.IADD R81, R81, 0x1, -R0.reuse ;  /* 0x0000000151519824 */ /* 0x100fe200078e0a00 */
        /* <DEDUP_REMOVED lines=10> */
[----:B------:R-:W-:Y:S01]  /*3c30*/  LOP3.LUT R3, R4, 0x134, RZ, 0xfc, !PT ;  /* 0x0000013404037812 */ /* 0x000fe200078efcff */
[--C-:B------:R-:W-:Y:S01]  /*3c40*/  @!P5 IMAD.IADD R87, R87, 0x1, -R0.reuse ;  /* 0x000000015757d824 */ /* 0x100fe200078e0a00 */
[----:B------:R-:W-:Y:S01]  /*3c50*/  ISETP.GE.AND P5, PT, R10, RZ, PT ;  /* 0x000000ff0a00720c */ /* 0x000fe20003fa6270 */
[--C-:B------:R-:W-:Y:S01]  /*3c60*/  @!P3 IMAD.IADD R83, R83, 0x1, -R0.reuse ;  /* 0x000000015353b824 */ /* 0x100fe200078e0a00 */
[----:B------:R-:W-:Y:S01]  /*3c70*/  ISETP.GE.AND P6, PT, R9, RZ, PT ;  /* 0x000000ff0900720c */ /* 0x000fe20003fc6270 */
        /* <DEDUP_REMOVED lines=22> */
[----:B------:R-:W-:Y:S01]  /*3de0*/  IMAD.MOV R9, RZ, RZ, -R3 ;  /* 0x000000ffff097224 */ /* 0x000fe200078e0a03 */
[----:B------:R-:W-:Y:S01]  /*3df0*/  LOP3.LUT R11, R4, 0x124, RZ, 0xfc, !PT ;  /* 0x00000124040b7812 */ /* 0x000fe200078efcff */
[----:B------:R-:W-:Y:S01]  /*3e00*/  @!P6 IMAD.MOV R83, RZ, RZ, -R83 ;  /* 0x000000ffff53e224 */ /* 0x000fe200078e0a53 */
[C---:B------:R-:W-:Y:S01]  /*3e10*/  ISETP.GT.U32.AND P6, PT, R0.reuse, R165, PT ;  /* 0x000000a50000720c */ /* 0x040fe20003fc4070 */
[----:B------:R-:W-:Y:S01]  /*3e20*/  IMAD R167, R0, R9, R167 ;  /* 0x0000000900a77224 */ /* 0x000fe200078e02a7 */
[----:B------:R-:W-:Y:S01]  /*3e30*/  IABS R173, R11 ;  /* 0x0000000b00ad7213 */ /* 0x000fe20000000000 */
[----:B------:R-:W-:Y:S01]  /*3e40*/  VIADD R5, R8, 0x12c ;  /* 0x0000012c08057836 */ /* 0x000fe20000000000 */
[----:B------:R-:W-:Y:S01]  /*3e50*/  LOP3.LUT R12, R4, 0x118, RZ, 0xfc, !PT ;  /* 0x00000118040c7812 */ /* 0x000fe200078efcff */
[----:B------:R-:W-:-:S03]  /*3e60*/  IMAD.HI.U32 R3, R7, R169, RZ ;  /* 0x000000a907037227 */ /* 0x000fc600078e00ff */
[----:B------:R-:W-:Y:S01]  /*3e70*/  IABS R171, R5 ;  /* 0x0000000500ab7213 */ /* 0x000fe20000000000 */
[--C-:B------:R-:W-:Y:S01]  /*3e80*/  @!P1 IMAD.IADD R163, R163, 0x1, -R0.reuse ;  /* 0x00000001a3a39824 */ /* 0x100fe200078e0a00 */
[C---:B------:R-:W-:Y:S01]  /*3e90*/  ISETP.GT.U32.AND P1, PT, R0.reuse, R167, PT ;  /* 0x000000a70000720c */ /* 0x040fe20003f24070 */
[----:B------:R-:W-:Y:S01]  /*3ea0*/  @!P4 IMAD.MOV R81, RZ, RZ, -R81 ;  /* 0x000000ffff51c224 */ /* 0x000fe200078e0a51 */
[----:B------:R-:W-:Y:S01]  /*3eb0*/  ISETP.GE.AND P4, PT, R5, RZ, PT ;  /* 0x000000ff0500720c */ /* 0x000fe20003f86270 */
[----:B------:R-:W-:Y:S01]  /*3ec0*/  @!P6 IMAD.IADD R165, R165, 0x1, -R0 ;  /* 0x00000001a5a5e824 */ /* 0x000fe200078e0a00 */
[----:B------:R-:W-:Y:S01]  /*3ed0*/  IABS R181, R12 ;  /* 0x0000000c00b57213 */ /* 0x000fe20000000000 */
[----:B------:R-:W-:Y:S02]  /*3ee0*/  IMAD.MOV R5, RZ, RZ, -R3 ;  /* 0x000000ffff057224 */ /* 0x000fe400078e0a03 */
[----:B------:R-:W-:Y:S01]  /*3ef0*/  IMAD.HI.U32 R3, R7, R171, RZ ;  /* 0x000000ab07037227 */ /* 0x000fe200078e00ff */
[----:B------:R-:W-:-:S03]  /*3f00*/  ISETP.GT.U32.AND P6, PT, R0, R165, PT ;  /* 0x000000a50000720c */ /* 0x000fc60003fc4070 */
[----:B------:R-:W-:Y:S02]  /*3f10*/  IMAD.MOV R3, RZ, RZ, -R3 ;  /* 0x000000ffff037224 */ /* 0x000fe400078e0a03 */
[----:B------:R-:W-:Y:S02]  /*3f20*/  @!P1 IMAD.IADD R167, R167, 0x1, -R0 ;  /* 0x00000001a7a79824 */ /* 0x000fe400078e0a00 */
[C---:B------:R-:W-:Y:S02]  /*3f30*/  IMAD R171, R0.reuse, R3, R171 ;  /* 0x0000000300ab7224 */ /* 0x040fe400078e02ab */
[----:B------:R-:W-:Y:S01]  /*3f40*/  IMAD.HI.U32 R9, R7, R173, RZ ;  /* 0x000000ad07097227 */ /* 0x000fe200078e00ff */
[----:B------:R-:W-:-:S03]  /*3f50*/  ISETP.GT.U32.AND P1, PT, R0, R167, PT ;  /* 0x000000a70000720c */ /* 0x000fc60003f24070 */
[C---:B------:R-:W-:Y:S02]  /*3f60*/  IMAD R169, R0.reuse, R5, R169 ;  /* 0x0000000500a97224 */ /* 0x040fe400078e02a9 */
[--C-:B------:R-:W-:Y:S01]  /*3f70*/  @!P6 IMAD.IADD R165, R165, 0x1, -R0.reuse ;  /* 0x00000001a5a5e824 */ /* 0x100fe200078e0a00 */
[C---:B------:R-:W-:Y:S01]  /*3f80*/  ISETP.GT.U32.AND P6, PT, R0.reuse, R171, PT ;  /* 0x000000ab0000720c */ /* 0x040fe20003fc4070 */
[----:B------:R-:W-:Y:S02]  /*3f90*/  IMAD.MOV R9, RZ, RZ, -R9 ;  /* 0x000000ffff097224 */ /* 0x000fe400078e0a09 */
[----:B------:R-:W-:Y:S01]  /*3fa0*/  @!P2 IMAD.MOV R163, RZ, RZ, -R163 ;  /* 0x000000ffffa3a224 */ /* 0x000fe200078e0aa3 */
[C---:B------:R-:W-:Y:S01]  /*3fb0*/  ISETP.GT.U32.AND P2, PT, R0.reuse, R169, PT ;  /* 0x000000a90000720c */ /* 0x040fe20003f44070 */
[----:B------:R-:W-:Y:S01]  /*3fc0*/  IMAD R173, R0, R9, R173 ;  /* 0x0000000900ad7224 */ /* 0x000fe200078e02ad */
[----:B------:R-:W-:Y:S01]  /*3fd0*/  LOP3.LUT R9, R4, 0x120, RZ, 0xfc, !PT ;  /* 0x0000012004097812 */ /* 0x000fe200078efcff */
[----:B------:R-:W-:-:S02]  /*3fe0*/  @!P1 IMAD.IADD R167, R167, 0x1, -R0 ;  /* 0x00000001a7a79824 */ /* 0x000fc400078e0a00 */
[----:B------:R-:W-:Y:S01]  /*3ff0*/  IMAD.HI.U32 R5, R7, R175, RZ ;  /* 0x000000af07057227 */ /* 0x000fe200078e00ff */
[----:B------:R-:W-:-:S03]  /*4000*/  IABS R177, R9 ;  /* 0x0000000900b17213 */ /* 0x000fc60000000000 */
[----:B------:R-:W-:Y:S01]  /*4010*/  @!P5 IMAD.MOV R167, RZ, RZ, -R167 ;  /* 0x000000ffffa7d224 */ /* 0x000fe200078e0aa7 */
[----:B------:R-:W-:Y:S01]  /*4020*/  ISETP.GT.U32.AND P5, PT, R0, R173, PT ;  /* 0x000000ad0000720c */ /* 0x000fe20003fa4070 */
[----:B------:R-:W-:Y:S02]  /*4030*/  VIADD R3, R8, 0x11c ;  /* 0x0000011c08037836 */ /* 0x000fe40000000000 */
[--C-:B------:R-:W-:Y:S02]  /*4040*/  @!P6 IMAD.IADD R171, R171, 0x1, -R0.reuse ;  /* 0x00000001ababe824 */ /* 0x100fe400078e0a00 */
[----:B------:R-:W-:Y:S01]  /*4050*/  IMAD.MOV R5, RZ, RZ, -R5 ;  /* 0x000000ffff057224 */ /* 0x000fe200078e0a05 */
[----:B------:R-:W-:Y:S01]  /*4060*/  IABS R179, R3 ;  /* 0x0000000300b37213 */ /* 0x000fe20000000000 */
[----:B------:R-:W-:Y:S01]  /*4070*/  @!P2 IMAD.IADD R169, R169, 0x1, -R0 ;  /* 0x00000001a9a9a824 */ /* 0x000fe200078e0a00 */
[----:B------:R-:W-:Y:S01]  /*4080*/  ISETP.GE.AND P2, PT, R3, RZ, PT ;  /* 0x000000ff0300720c */ /* 0x000fe20003f46270 */
[----:B------:R-:W-:Y:S01]  /*4090*/  IMAD.HI.U32 R3, R7, R177, RZ ;  /* 0x000000b107037227 */ /* 0x000fe200078e00ff */
[----:B------:R-:W-:-:S03]  /*40a0*/  ISETP.GT.U32.AND P6, PT, R0, R171, PT ;  /* 0x000000ab0000720c */ /* 0x000fc60003fc4070 */
[C---:B------:R-:W-:Y:S02]  /*40b0*/  IMAD R175, R0.reuse, R5, R175 ;  /* 0x0000000500af7224 */ /* 0x040fe400078e02af */
[----:B------:R-:W-:Y:S02]  /*40c0*/  IMAD.MOV R3, RZ, RZ, -R3 ;  /* 0x000000ffff037224 */ /* 0x000fe400078e0a03 */
[----:B------:R-:W-:Y:S01]  /*40d0*/  @!P5 IMAD.IADD R173, R173, 0x1, -R0 ;  /* 0x00000001adadd824 */ /* 0x000fe200078e0a00 */
[C---:B------:R-:W-:Y:S01]  /*40e0*/  ISETP.GT.U32.AND P1, PT, R0.reuse, R175, PT ;  /* 0x000000af0000720c */ /* 0x040fe20003f24070 */
[C---:B------:R-:W-:Y:S02]  /*40f0*/  IMAD R177, R0.reuse, R3, R177 ;  /* 0x0000000300b17224 */ /* 0x040fe400078e02b1 */
[----:B------:R-:W-:Y:S01]  /*4100*/  IMAD.HI.U32 R3, R7, R179, RZ ;  /* 0x000000b307037227 */ /* 0x000fe200078e00ff */
[----:B------:R-:W-:-:S03]  /*4110*/  ISETP.GT.U32.AND P5, PT, R0, R173, PT ;  /* 0x000000ad0000720c */ /* 0x000fc60003fa4070 */
[--C-:B------:R-:W-:Y:S01]  /*4120*/  @!P6 IMAD.IADD R171, R171, 0x1, -R0.reuse ;  /* 0x00000001ababe824 */ /* 0x100fe200078e0a00 */
[C---:B------:R-:W-:Y:S01]  /*4130*/  ISETP.GT.U32.AND P6, PT, R0.reuse, R177, PT ;  /* 0x000000b10000720c */ /* 0x040fe20003fc4070 */
[----:B------:R-:W-:Y:S01]  /*4140*/  @!P0 IMAD.MOV R165, RZ, RZ, -R165 ;  /* 0x000000ffffa58224 */ /* 0x000fe200078e0aa5 */
[C---:B------:R-:W-:Y:S01]  /*4150*/  ISETP.GT.U32.AND P0, PT, R0.reuse, R169, PT ;  /* 0x000000a90000720c */ /* 0x040fe20003f04070 */
[----:B------:R-:W-:Y:S02]  /*4160*/  IMAD.MOV R3, RZ, RZ, -R3 ;  /* 0x000000ffff037224 */ /* 0x000fe400078e0a03 */
[--C-:B------:R-:W-:Y:S02]  /*4170*/  @!P1 IMAD.IADD R175, R175, 0x1, -R0.reuse ;  /* 0x00000001afaf9824 */ /* 0x100fe400078e0a00 */
[----:B------:R-:W-:Y:S01]  /*4180*/  IMAD R179, R0, R3, R179 ;  /* 0x0000000300b37224 */ /* 0x000fe200078e02b3 */
[----:B------:R-:W-:Y:S01]  /*4190*/  LOP3.LUT R3, R4, 0x114, RZ, 0xfc, !PT ;  /* 0x0000011404037812 */ /* 0x000fe200078efcff */
[----:B------:R-:W-:Y:S01]  /*41a0*/  @!P5 IMAD.IADD R173, R173, 0x1, -R0 ;  /* 0x00000001adadd824 */ /* 0x000fe200078e0a00 */
[C---:B------:R-:W-:Y:S01]  /*41b0*/  ISETP.GT.U32.AND P1, PT, R0.reuse, R175, PT ;  /* 0x000000af0000720c */ /* 0x040fe20003f24070 */
[----:B------:R-:W-:Y:S01]  /*41c0*/  IMAD.HI.U32 R5, R7, R181, RZ ;  /* 0x000000b507057227 */ /* 0x000fe200078e00ff */
[----:B------:R-:W-:-:S02]  /*41d0*/  ISETP.GT.U32.AND P5, PT, R0, R179, PT ;  /* 0x000000b30000720c */ /* 0x000fc40003fa4070 */
[----:B------:R-:W-:Y:S01]  /*41e0*/  IABS R183, R3 ;  /* 0x0000000300b77213 */ /* 0x000fe20000000000 */
[--C-:B------:R-:W-:Y:S02]  /*41f0*/  @!P6 IMAD.IADD R177, R177, 0x1, -R0.reuse ;  /* 0x00000001b1b1e824 */ /* 0x100fe400078e0a00 */
[--C-:B------:R-:W-:Y:S01]  /*4200*/  @!P0 IMAD.IADD R169, R169, 0x1, -R0.reuse ;  /* 0x00000001a9a98824 */ /* 0x100fe200078e0a00 */
[----:B------:R-:W-:Y:S01]  /*4210*/  ISETP.GE.AND P0, PT, R10, RZ, PT ;  /* 0x000000ff0a00720c */ /* 0x000fe20003f06270 */
[----:B------:R-:W-:Y:S01]  /*4220*/  IMAD.MOV R5, RZ, RZ, -R5 ;  /* 0x000000ffff057224 */ /* 0x000fe200078e0a05 */
[----:B------:R-:W-:Y:S01]  /*4230*/  ISETP.GT.U32.AND P6, PT, R0, R177, PT ;  /* 0x000000b10000720c */ /* 0x000fe20003fc4070 */
[----:B------:R-:W-:Y:S01]  /*4240*/  @!P3 IMAD.MOV R169, RZ, RZ, -R169 ;  /* 0x000000ffffa9b224 */ /* 0x000fe200078e0aa9 */
[----:B------:R-:W-:Y:S01]  /*4250*/  ISETP.GE.AND P3, PT, R11, RZ, PT ;  /* 0x000000ff0b00720c */ /* 0x000fe20003f66270 */
[--C-:B------:R-:W-:Y:S01]  /*4260*/  @!P1 IMAD.IADD R175, R175, 0x1, -R0.reuse ;  /* 0x00000001afaf9824 */ /* 0x100fe200078e0a00 */
[----:B------:R-:W-:Y:S01]  /*4270*/  ISETP.GE.AND P1, PT, R12, RZ, PT ;  /* 0x000000ff0c00720c */ /* 0x000fe20003f26270 */
[----:B------:R-:W-:Y:S01]  /*4280*/  @!P5 IMAD.IADD R179, R179, 0x1, -R0 ;  /* 0x00000001b3b3d824 */ /* 0x000fe200078e0a00 */
[----:B------:R-:W-:Y:S01]  /*4290*/  LOP3.LUT R10, R4, 0x104, RZ, 0xfc, !PT ;  /* 0x00000104040a7812 */ /* 0x000fe200078efcff */
[----:B------:R-:W-:Y:S01]  /*42a0*/  IMAD R181, R0, R5, R181 ;  /* 0x0000000500b57224 */ /* 0x000fe200078e02b5 */
[----:B------:R-:W-:Y:S01]  /*42b0*/  LOP3.LUT R11, R4, 0x100, RZ, 0xfc, !PT ;  /* 0x00000100040b7812 */ /* 0x000fe200078efcff */
[----:B------:R-:W-:Y:S01]  /*42c0*/  VIADD R5, R8, 0x10c ;  /* 0x0000010c08057836 */ /* 0x000fe20000000000 */
[----:B------:R-:W-:Y:S01]  /*42d0*/  ISETP.GT.U32.AND P5, PT, R0, R179, PT ;  /* 0x000000b30000720c */ /* 0x000fe20003fa4070 */
[----:B------:R-:W-:Y:S01]  /*42e0*/  @!P0 IMAD.MOV R175, RZ, RZ, -R175 ;  /* 0x000000ffffaf8224 */ /* 0x000fe200078e0aaf */
[----:B------:R-:W-:Y:S01]  /*42f0*/  ISETP.GE.AND P0, PT, R3, RZ, PT ;  /* 0x000000ff0300720c */ /* 0x000fe20003f06270 */
[----:B------:R-:W-:Y:S01]  /*4300*/  IMAD.HI.U32 R3, R7, R183, RZ ;  /* 0x000000b707037227 */ /* 0x000fe200078e00ff */
[----:B------:R-:W-:-:S02]  /*4310*/  IABS R185, R5 ;  /* 0x0000000500b97213 */ /* 0x000fc40000000000 */
[----:B------:R-:W-:Y:S01]  /*4320*/  IABS R191, R10 ;  /* 0x0000000a00bf7213 */ /* 0x000fe20000000000 */
[--C-:B------:R-:W-:Y:S01]  /*4330*/  @!P6 IMAD.IADD R177, R177, 0x1, -R0.reuse ;  /* 0x00000001b1b1e824 */ /* 0x100fe200078e0a00 */
[C---:B------:R-:W-:Y:S01]  /*4340*/  ISETP.GT.U32.AND P6, PT, R0.reuse, R181, PT ;  /* 0x000000b50000720c */ /* 0x040fe20003fc4070 */
[----:B------:R-:W-:Y:S01]  /*4350*/  @!P3 IMAD.MOV R173, RZ, RZ, -R173 ;  /* 0x000000ffffadb224 */ /* 0x000fe200078e0aad */
[----:B------:R-:W-:Y:S01]  /*4360*/  ISETP.GE.AND P3, PT, R5, RZ, PT ;  /* 0x000000ff0500720c */ /* 0x000fe20003f66270 */
[----:B------:R-:W-:Y:S01]  /*4370*/  IMAD.MOV R5, RZ, RZ, -R3 ;  /* 0x000000ffff057224 */ /* 0x000fe200078e0a03 */
[----:B------:R-:W-:Y:S01]  /*4380*/  IABS R193, R11 ;  /* 0x0000000b00c17213 */ /* 0x000fe20000000000 */
[----:B------:R-:W-:Y:S01]  /*4390*/  @!P4 IMAD.MOV R171, RZ, RZ, -R171 ;  /* 0x000000ffffabc224 */ /* 0x000fe200078e0aab */
[----:B------:R-:W-:Y:S01]  /*43a0*/  ISETP.GE.AND P4, PT, R9, RZ, PT ;  /* 0x000000ff0900720c */ /* 0x000fe20003f86270 */
[----:B------:R-:W-:Y:S01]  /*43b0*/  IMAD R183, R0, R5, R183 ;  /* 0x0000000500b77224 */ /* 0x000fe200078e02b7 */
[C---:B------:R-:W-:Y:S01]  /*43c0*/  LOP3.LUT R9, R4.reuse, 0x110, RZ, 0xfc, !PT ;  /* 0x0000011004097812 */ /* 0x040fe200078efcff */
[----:B------:R-:W-:Y:S01]  /*43d0*/  @!P5 IMAD.IADD R179, R179, 0x1, -R0 ;  /* 0x00000001b3b3d824 */ /* 0x000fe200078e0a00 */
[----:B------:R-:W-:Y:S01]  /*43e0*/  LOP3.LUT R12, R4, 0xe0, RZ, 0xfc, !PT ;  /* 0x000000e0040c7812 */ /* 0x000fe200078efcff */
[----:B------:R-:W-:Y:S01]  /*43f0*/  IMAD.HI.U32 R5, R7, R185, RZ ;  /* 0x000000b907057227 */ /* 0x000fe200078e00ff */
[----:B------:R-:W-:-:S02]  /*4400*/  ISETP.GT.U32.AND P5, PT, R0, R183, PT ;  /* 0x000000b70000720c */ /* 0x000fc40003fa4070 */
[----:B------:R-:W-:Y:S01]  /*4410*/  IABS R187, R9 ;  /* 0x0000000900bb7213 */ /* 0x000fe20000000000 */
[----:B------:R-:W-:Y:S01]  /*4420*/  @!P6 IMAD.IADD R181, R181, 0x1, -R0 ;  /* 0x00000001b5b5e824 */ /* 0x000fe200078e0a00 */
[----:B------:R-:W-:Y:S01]  /*4430*/  IABS R209, R12 ;  /* 0x0000000c00d17213 */ /* 0x000fe20000000000 */
[----:B------:R-:W-:Y:S02]  /*4440*/  IMAD.MOV R5, RZ, RZ, -R5 ;  /* 0x000000ffff057224 */ /* 0x000fe400078e0a05 */
[----:B------:R-:W-:Y:S01]  /*4450*/  IMAD.HI.U32 R3, R7, R187, RZ ;  /* 0x000000bb07037227 */ /* 0x000fe200078e00ff */
[----:B------:R-:W-:-:S03]  /*4460*/  ISETP.GT.U32.AND P6, PT, R0, R181, PT ;  /* 0x000000b50000720c */ /* 0x000fc60003fc4070 */
[----:B------:R-:W-:Y:S01]  /*4470*/  @!P4 IMAD.MOV R177, RZ, RZ, -R177 ;  /* 0x000000ffffb1c224 */ /* 0x000fe200078e0ab1 */
[----:B------:R-:W-:Y:S01]  /*4480*/  ISETP.GE.AND P4, PT, R9, RZ, PT ;  /* 0x000000ff0900720c */ /* 0x000fe20003f86270 */
[----:B------:R-:W-:Y:S01]  /*4490*/  IMAD.MOV R3, RZ, RZ, -R3 ;  /* 0x000000ffff037224 */ /* 0x000fe200078e0a03 */
[----:B------:R-:W-:Y:S01]  /*44a0*/  LOP3.LUT R9, R4, 0x108, RZ, 0xfc, !PT ;  /* 0x0000010804097812 */ /* 0x000fe200078efcff */
[--C-:B------:R-:W-:Y:S02]  /*44b0*/  @!P5 IMAD.IADD R183, R183, 0x1, -R0.reuse ;  /* 0x00000001b7b7d824 */ /* 0x100fe400078e0a00 */
[C---:B------:R-:W-:Y:S01]  /*44c0*/  IMAD R187, R0.reuse, R3, R187 ;  /* 0x0000000300bb7224 */ /* 0x040fe200078e02bb */
[----:B------:R-:W-:Y:S01]  /*44d0*/  IABS R189, R9 ;  /* 0x0000000900bd7213 */ /* 0x000fe20000000000 */
        /* <DEDUP_REMOVED lines=9> */
[C---:B------:R-:W-:Y:S02]  /*4570*/  IMAD R189, R0.reuse, R5, R189 ;  /* 0x0000000500bd7224 */ /* 0x040fe400078e02bd */
[--C-:B------:R-:W-:Y:S02]  /*4580*/  @!P5 IMAD.IADD R183, R183, 0x1, -R0.reuse ;  /* 0x00000001b7b7d824 */ /* 0x100fe400078e0a00 */
[--C-:B------:R-:W-:Y:S01]  /*4590*/  @!P6 IMAD.IADD R187, R187, 0x1, -R0.reuse ;  /* 0x00000001bbbbe824 */ /* 0x100fe200078e0a00 */
[C---:B------:R-:W-:Y:S01]  /*45a0*/  ISETP.GT.U32.AND P5, PT, R0.reuse, R189, PT ;  /* 0x000000bd0000720c */ /* 0x040fe20003fa4070 */
[----:B------:R-:W-:Y:S02]  /*45b0*/  @!P2 IMAD.IADD R185, R185, 0x1, -R0 ;  /* 0x00000001b9b9a824 */ /* 0x000fe400078e0a00 */
[----:B------:R-:W-:Y:S01]  /*45c0*/  IMAD.HI.U32 R5, R7, R193, RZ ;  /* 0x000000c107057227 */ /* 0x000fe200078e00ff */
[C---:B------:R-:W-:Y:S02]  /*45d0*/  ISETP.GT.U32.AND P6, PT, R0.reuse, R187, PT ;  /* 0x000000bb0000720c */ /* 0x040fe40003fc4070 */
[----:B------:R-:W-:Y:S01]  /*45e0*/  ISETP.GT.U32.AND P2, PT, R0, R185, PT ;  /* 0x000000b90000720c */ /* 0x000fe20003f44070 */
[----:B------:R-:W-:Y:S01]  /*45f0*/  @!P1 IMAD.MOV R181, RZ, RZ, -R181 ;  /* 0x000000ffffb59224 */ /* 0x000fe200078e0ab5 */
[----:B------:R-:W-:Y:S01]  /*4600*/  ISETP.GE.AND P1, PT, R9, RZ, PT ;  /* 0x000000ff0900720c */ /* 0x000fe20003f26270 */
[----:B------:R-:W-:-:S02]  /*4610*/  IMAD.MOV R9, RZ, RZ, -R3 ;  /* 0x000000ffff097224 */ /* 0x000fc400078e0a03 */
[----:B------:R-:W-:Y:S02]  /*4620*/  IMAD.MOV R5, RZ, RZ, -R5 ;  /* 0x000000ffff057224 */ /* 0x000fe400078e0a05 */
[----:B------:R-:W-:Y:S02]  /*4630*/  VIADD R3, R8, 0xfc ;  /* 0x000000fc08037836 */ /* 0x000fe40000000000 */
[--C-:B------:R-:W-:Y:S02]  /*4640*/  @!P5 IMAD.IADD R189, R189, 0x1, -R0.reuse ;  /* 0x00000001bdbdd824 */ /* 0x100fe400078e0a00 */
[C---:B------:R-:W-:Y:S01]  /*4650*/  IMAD R191, R0.reuse, R9, R191 ;  /* 0x0000000900bf7224 */ /* 0x040fe200078e02bf */
[----:B------:R-:W-:Y:S01]  /*4660*/  IABS R195, R3 ;  /* 0x0000000300c37213 */ /* 0x000fe20000000000 */
[C---:B------:R-:W-:Y:S01]  /*4670*/  IMAD R193, R0.reuse, R5, R193 ;  /* 0x0000000500c17224 */ /* 0x040fe200078e02c1 */
[C---:B------:R-:W-:Y:S01]  /*4680*/  ISETP.GT.U32.AND P5, PT, R0.reuse, R189, PT ;  /* 0x000000bd0000720c */ /* 0x040fe20003fa4070 */
[--C-:B------:R-:W-:Y:S01]  /*4690*/  @!P6 IMAD.IADD R187, R187, 0x1, -R0.reuse ;  /* 0x00000001bbbbe824 */ /* 0x100fe200078e0a00 */
[C---:B------:R-:W-:Y:S01]  /*46a0*/  ISETP.GT.U32.AND P6, PT, R0.reuse, R191, PT ;  /* 0x000000bf0000720c */ /* 0x040fe20003fc4070 */
[----:B------:R-:W-:Y:S01]  /*46b0*/  @!P0 IMAD.MOV R183, RZ, RZ, -R183 ;  /* 0x000000ffffb78224 */ /* 0x000fe200078e0ab7 */
[----:B------:R-:W-:Y:S01]  /*46c0*/  ISETP.GE.AND P0, PT, R3, RZ, PT ;  /* 0x000000ff0300720c */ /* 0x000fe20003f06270 */
[----:B------:R-:W-:Y:S01]  /*46d0*/  @!P2 IMAD.IADD R185, R185, 0x1, -R0 ;  /* 0x00000001b9b9a824 */ /* 0x000fe200078e0a00 */
[----:B------:R-:W-:Y:S01]  /*46e0*/  ISETP.GT.U32.AND P2, PT, R0, R193, PT ;  /* 0x000000c10000720c */ /* 0x000fe20003f44070 */
[----:B------:R-:W-:Y:S01]  /*46f0*/  IMAD.HI.U32 R3, R7, R195, RZ ;  /* 0x000000c307037227 */ /* 0x000fe200078e00ff */
[----:B------:R-:W-:-:S03]  /*4700*/  LOP3.LUT R9, R4, 0xf8, RZ, 0xfc, !PT ;  /* 0x000000f804097812 */ /* 0x000fc600078efcff */
[----:B------:R-:W-:Y:S01]  /*4710*/  IMAD.MOV R5, RZ, RZ, -R3 ;  /* 0x000000ffff057224 */ /* 0x000fe200078e0a03 */
[----:B------:R-:W-:Y:S01]  /*4720*/  IABS R197, R9 ;  /* 0x0000000900c57213 */ /* 0x000fe20000000000 */
[--C-:B------:R-:W-:Y:S01]  /*4730*/  @!P5 IMAD.IADD R189, R189, 0x1, -R0.reuse ;  /* 0x00000001bdbdd824 */ /* 0x100fe200078e0a00 */
[----:B------:R-:W-:Y:S01]  /*4740*/  ISETP.GE.AND P5, PT, R9, RZ, PT ;  /* 0x000000ff0900720c */ /* 0x000fe20003fa6270 */
[----:B------:R-:W-:Y:S01]  /*4750*/  IMAD R195, R0, R5, R195 ;  /* 0x0000000500c37224 */ /* 0x000fe200078e02c3 */
[----:B------:R-:W-:Y:S01]  /*4760*/  LOP3.LUT R5, R4, 0xf4, RZ, 0xfc, !PT ;  /* 0x000000f404057812 */ /* 0x000fe200078efcff */
[--C-:B------:R-:W-:Y:S01]  /*4770*/  @!P6 IMAD.IADD R191, R191, 0x1, -R0.reuse ;  /* 0x00000001bfbfe824 */ /* 0x100fe200078e0a00 */
[----:B------:R-:W-:Y:S01]  /*4780*/  ISETP.GE.AND P6, PT, R11, RZ, PT ;  /* 0x000000ff0b00720c */ /* 0x000fe20003fc6270 */
[----:B------:R-:W-:Y:S01]  /*4790*/  @!P2 IMAD.IADD R193, R193, 0x1, -R0 ;  /* 0x00000001c1c1a824 */ /* 0x000fe200078e0a00 */
[----:B------:R-:W-:Y:S01]  /*47a0*/  IABS R199, R5 ;  /* 0x0000000500c77213 */ /* 0x000fe20000000000 */
[----:B------:R-:W-:Y:S01]  /*47b0*/  @!P1 IMAD.MOV R189, RZ, RZ, -R189 ;  /* 0x000000ffffbd9224 */ /* 0x000fe200078e0abd */
[C---:B------:R-:W-:Y:S01]  /*47c0*/  ISETP.GT.U32.AND P1, PT, R0.reuse, R195, PT ;  /* 0x000000c30000720c */ /* 0x040fe20003f24070 */
[----:B------:R-:W-:Y:S01]  /*47d0*/  @!P3 IMAD.MOV R185, RZ, RZ, -R185 ;  /* 0x000000ffffb9b224 */ /* 0x000fe200078e0ab9 */
[C---:B------:R-:W-:Y:S01]  /*47e0*/  ISETP.GT.U32.AND P3, PT, R0.reuse, R191, PT ;  /* 0x000000bf0000720c */ /* 0x040fe20003f64070 */
[----:B------:R-:W-:Y:S01]  /*47f0*/  IMAD.HI.U32 R3, R7, R197, RZ ;  /* 0x000000c507037227 */ /* 0x000fe200078e00ff */
[----:B------:R-:W-:-:S02]  /*4800*/  ISETP.GT.U32.AND P2, PT, R0, R193, PT ;  /* 0x000000c10000720c */ /* 0x000fc40003f44070 */
[----:B------:R-:W-:Y:S01]  /*4810*/  LOP3.LUT R9, R4, 0xf0, RZ, 0xfc, !PT ;  /* 0x000000f004097812 */ /* 0x000fe200078efcff */
[----:B------:R-:W-:Y:S01]  /*4820*/  @!P4 IMAD.MOV R187, RZ, RZ, -R187 ;  /* 0x000000ffffbbc224 */ /* 0x000fe200078e0abb */
[----:B------:R-:W-:Y:S01]  /*4830*/  ISETP.GE.AND P4, PT, R10, RZ, PT ;  /* 0x000000ff0a00720c */ /* 0x000fe20003f86270 */
[----:B------:R-:W-:Y:S01]  /*4840*/  IMAD.MOV R3, RZ, RZ, -R3 ;  /* 0x000000ffff037224 */ /* 0x000fe200078e0a03 */
[----:B------:R-:W-:Y:S02]  /*4850*/  IABS R201, R9 ;  /* 0x0000000900c97213 */ /* 0x000fe40000000000 */
[----:B------:R-:W-:Y:S01]  /*4860*/  LOP3.LUT R11, R4, 0xe4, RZ, 0xfc, !PT ;  /* 0x000000e4040b7812 */ /* 0x000fe200078efcff */
[----:B------:R-:W-:Y:S02]  /*4870*/  IMAD R197, R0, R3, R197 ;  /* 0x0000000300c57224 */ /* 0x000fe400078e02c5 */
[----:B------:R-:W-:Y:S01]  /*4880*/  VIADD R3, R8, 0xec ;  /* 0x000000ec08037836 */ /* 0x000fe20000000000 */
[----:B------:R-:W-:Y:S01]  /*4890*/  IABS R207, R11 ;  /* 0x0000000b00cf7213 */ /* 0x000fe20000000000 */
[----:B------:R-:W-:-:S02]  /*48a0*/  @!P1 IMAD.IADD R195, R195, 0x1, -R0 ;  /* 0x00000001c3c39824 */ /* 0x000fc400078e0a00 */
[--C-:B------:R-:W-:Y:S01]  /*48b0*/  @!P3 IMAD.IADD R191, R191, 0x1, -R0.reuse ;  /* 0x00000001bfbfb824 */ /* 0x100fe200078e0a00 */
[----:B------:R-:W-:Y:S01]  /*48c0*/  IABS R203, R3 ;  /* 0x0000000300cb7213 */ /* 0x000fe20000000000 */
[----:B------:R-:W-:Y:S01]  /*48d0*/  @!P2 IMAD.IADD R193, R193, 0x1, -R0 ;  /* 0x00000001c1c1a824 */ /* 0x000fe200078e0a00 */
[----:B------:R-:W-:Y:S01]  /*48e0*/  ISETP.GE.AND P2, PT, R3, RZ, PT ;  /* 0x000000ff0300720c */ /* 0x000fe20003f46270 */
[----:B------:R-:W-:Y:S01]  /*48f0*/  IMAD.HI.U32 R3, R7, R199, RZ ;  /* 0x000000c707037227 */ /* 0x000fe200078e00ff */
[C---:B------:R-:W-:Y:S02]  /*4900*/  ISETP.GT.U32.AND P1, PT, R0.reuse, R195, PT ;  /* 0x000000c30000720c */ /* 0x040fe40003f24070 */
[----:B------:R-:W-:Y:S01]  /*4910*/  ISETP.GE.AND P3, PT, R5, RZ, PT ;  /* 0x000000ff0500720c */ /* 0x000fe20003f66270 */
[----:B------:R-:W-:Y:S01]  /*4920*/  @!P4 IMAD.MOV R191, RZ, RZ, -R191 ;  /* 0x000000ffffbfc224 */ /* 0x000fe200078e0abf */
[----:B------:R-:W-:Y:S01]  /*4930*/  ISETP.GT.U32.AND P4, PT, R0, R197, PT ;  /* 0x000000c50000720c */ /* 0x000fe20003f84070 */
[----:B------:R-:W-:-:S02]  /*4940*/  IMAD.MOV R3, RZ, RZ, -R3 ;  /* 0x000000ffff037224 */ /* 0x000fc400078e0a03 */
[----:B------:R-:W-:-:S04]  /*4950*/  IMAD.HI.U32 R5, R7, R201, RZ ;  /* 0x000000c907057227 */ /* 0x000fc800078e00ff */
[C---:B------:R-:W-:Y:S02]  /*4960*/  IMAD R199, R0.reuse, R3, R199 ;  /* 0x0000000300c77224 */ /* 0x040fe400078e02c7 */
[--C-:B------:R-:W-:Y:S02]  /*4970*/  @!P1 IMAD.IADD R195, R195, 0x1, -R0.reuse ;  /* 0x00000001c3c39824 */ /* 0x100fe400078e0a00 */
[----:B------:R-:W-:Y:S01]  /*4980*/  IMAD.MOV R5, RZ, RZ, -R5 ;  /* 0x000000ffff057224 */ /* 0x000fe200078e0a05 */
[C---:B------:R-:W-:Y:S01]  /*4990*/  ISETP.GT.U32.AND P1, PT, R0.reuse, R199, PT ;  /* 0x000000c70000720c */ /* 0x040fe20003f24070 */
[----:B------:R-:W-:Y:S02]  /*49a0*/  @!P4 IMAD.IADD R197, R197, 0x1, -R0 ;  /* 0x00000001c5c5c824 */ /* 0x000fe400078e0a00 */
[----:B------:R-:W-:Y:S01]  /*49b0*/  @!P6 IMAD.MOV R193, RZ, RZ, -R193 ;  /* 0x000000ffffc1e224 */ /* 0x000fe200078e0ac1 */
[----:B------:R-:W-:Y:S01]  /*49c0*/  ISETP.GE.AND P6, PT, R9, RZ, PT ;  /* 0x000000ff0900720c */ /* 0x000fe20003fc6270 */
[----:B------:R-:W-:Y:S01]  /*49d0*/  IMAD.HI.U32 R3, R7, R203, RZ ;  /* 0x000000cb07037227 */ /* 0x000fe200078e00ff */
[----:B------:R-:W-:-:S02]  /*49e0*/  ISETP.GT.U32.AND P4, PT, R0, R197, PT ;  /* 0x000000c50000720c */ /* 0x000fc40003f84070 */
[----:B------:R-:W-:Y:S01]  /*49f0*/  LOP3.LUT R9, R4, 0xe8, RZ, 0xfc, !PT ;  /* 0x000000e804097812 */ /* 0x000fe200078efcff */
[C---:B------:R-:W-:Y:S02]  /*4a00*/  IMAD R201, R0.reuse, R5, R201 ;  /* 0x0000000500c97224 */ /* 0x040fe400078e02c9 */
[----:B------:R-:W-:Y:S01]  /*4a10*/  IMAD.MOV R5, RZ, RZ, -R3 ;  /* 0x000000ffff057224 */ /* 0x000fe200078e0a03 */
[----:B------:R-:W-:Y:S01]  /*4a20*/  IABS R205, R9 ;  /* 0x0000000900cd7213 */ /* 0x000fe20000000000 */
[----:B------:R-:W-:Y:S02]  /*4a30*/  @!P1 IMAD.IADD R199, R199, 0x1, -R0 ;  /* 0x00000001c7c79824 */ /* 0x000fe400078e0a00 */
[C---:B------:R-:W-:Y:S02]  /*4a40*/  IMAD R203, R0.reuse, R5, R203 ;  /* 0x0000000500cb7224 */ /* 0x040fe400078e02cb */
[----:B------:R-:W-:Y:S01]  /*4a50*/  IMAD.HI.U32 R3, R7, R205, RZ ;  /* 0x000000cd07037227 */ /* 0x000fe200078e00ff */
[----:B------:R-:W-:-:S03]  /*4a60*/  ISETP.GT.U32.AND P1, PT, R0, R199, PT ;  /* 0x000000c70000720c */ /* 0x000fc60003f24070 */
[----:B------:R-:W-:Y:S01]  /*4a70*/  @!P4 IMAD.IADD R197, R197, 0x1, -R0 ;  /* 0x00000001c5c5c824 */ /* 0x000fe200078e0a00 */
[C---:B------:R-:W-:Y:S01]  /*4a80*/  ISETP.GT.U32.AND P4, PT, R0.reuse, R203, PT ;  /* 0x000000cb0000720c */ /* 0x040fe20003f84070 */
[----:B------:R-:W-:Y:S01]  /*4a90*/  @!P0 IMAD.MOV R195, RZ, RZ, -R195 ;  /* 0x000000ffffc38224 */ /* 0x000fe200078e0ac3 */
[----:B------:R-:W-:Y:S01]  /*4aa0*/  ISETP.GT.U32.AND P0, PT, R0, R201, PT ;  /* 0x000000c90000720c */ /* 0x000fe20003f04070 */
[----:B------:R-:W-:Y:S02]  /*4ab0*/  IMAD.MOV R5, RZ, RZ, -R3 ;  /* 0x000000ffff057224 */ /* 0x000fe400078e0a03 */
[----:B------:R-:W-:-:S04]  /*4ac0*/  IMAD.HI.U32 R3, R7, R207, RZ ;  /* 0x000000cf07037227 */ /* 0x000fc800078e00ff */
[C---:B------:R-:W-:Y:S02]  /*4ad0*/  IMAD R205, R0.reuse, R5, R205 ;  /* 0x0000000500cd7224 */ /* 0x040fe400078e02cd */
[----:B------:R-:W-:Y:S02]  /*4ae0*/  IMAD.MOV R5, RZ, RZ, -R3 ;  /* 0x000000ffff057224 */ /* 0x000fe400078e0a03 */
[--C-:B------:R-:W-:Y:S01]  /*4af0*/  @!P1 IMAD.IADD R199, R199, 0x1, -R0.reuse ;  /* 0x00000001c7c79824 */ /* 0x100fe200078e0a00 */
[----:B------:R-:W-:Y:S01]  /*4b00*/  ISETP.GE.AND P1, PT, R9, RZ, PT ;  /* 0x000000ff0900720c */ /* 0x000fe20003f26270 */
[----:B------:R-:W-:Y:S01]  /*4b10*/  IMAD R207, R0, R5, R207 ;  /* 0x0000000500cf7224 */ /* 0x000fe200078e02cf */
[----:B------:R-:W-:Y:S01]  /*4b20*/  LOP3.LUT R9, R4, 0xd8, RZ, 0xfc, !PT ;  /* 0x000000d804097812 */ /* 0x000fe200078efcff */
[--C-:B------:R-:W-:Y:S02]  /*4b30*/  @!P4 IMAD.IADD R203, R203, 0x1, -R0.reuse ;  /* 0x00000001cbcbc824 */ /* 0x100fe400078e0a00 */
[----:B------:R-:W-:Y:S01]  /*4b40*/  @!P0 IMAD.IADD R201, R201, 0x1, -R0 ;  /* 0x00000001c9c98824 */ /* 0x000fe200078e0a00 */
[----:B------:R-:W-:Y:S01]  /*4b50*/  IABS R10, R9 ;  /* 0x00000009000a7213 */ /* 0x000fe20000000000 */
[----:B------:R-:W-:Y:S01]  /*4b60*/  @!P3 IMAD.MOV R199, RZ, RZ, -R199 ;  /* 0x000000ffffc7b224 */ /* 0x000fe200078e0ac7 */
[C---:B------:R-:W-:Y:S01]  /*4b70*/  ISETP.GT.U32.AND P3, PT, R0.reuse, R207, PT ;  /* 0x000000cf0000720c */ /* 0x040fe20003f64070 */
[----:B------:R-:W-:Y:S01]  /*4b80*/  IMAD.HI.U32 R3, R7, R209, RZ ;  /* 0x000000d107037227 */ /* 0x000fe200078e00ff */
[----:B------:R-:W-:-:S02]  /*4b90*/  ISETP.GT.U32.AND P4, PT, R0, R203, PT ;  /* 0x000000cb0000720c */ /* 0x000fc40003f84070 */
[C---:B------:R-:W-:Y:S01]  /*4ba0*/  ISETP.GT.U32.AND P0, PT, R0.reuse, R201, PT ;  /* 0x000000c90000720c */ /* 0x040fe20003f04070 */
[----:B------:R-:W-:Y:S01]  /*4bb0*/  @!P5 IMAD.MOV R197, RZ, RZ, -R197 ;  /* 0x000000ffffc5d224 */ /* 0x000fe200078e0ac5 */
[----:B------:R-:W-:Y:S01]  /*4bc0*/  ISETP.GT.U32.AND P5, PT, R0, R205, PT ;  /* 0x000000cd0000720c */ /* 0x000fe20003fa4070 */
[----:B------:R-:W-:Y:S02]  /*4bd0*/  IMAD.MOV R3, RZ, RZ, -R3 ;  /* 0x000000ffff037224 */ /* 0x000fe400078e0a03 */
[----:B------:R-:W-:Y:S02]  /*4be0*/  VIADD R5, R8, 0xdc ;  /* 0x000000dc08057836 */ /* 0x000fe40000000000 */
[C---:B------:R-:W-:Y:S02]  /*4bf0*/  IMAD R209, R0.reuse, R3, R209 ;  /* 0x0000000300d17224 */ /* 0x040fe400078e02d1 */
[--C-:B------:R-:W-:Y:S01]  /*4c00*/  @!P3 IMAD.IADD R207, R207, 0x1, -R0.reuse ;  /* 0x00000001cfcfb824 */ /* 0x100fe200078e0a00 */
[----:B------:R-:W-:Y:S01]  /*4c10*/  IABS R58, R5 ;  /* 0x00000005003a7213 */ /* 0x000fe20000000000 */
[--C-:B------:R-:W-:Y:S01]  /*4c20*/  @!P4 IMAD.IADD R203, R203, 0x1, -R0.reuse ;  /* 0x00000001cbcbc824 */ /* 0x100fe200078e0a00 */
[C---:B------:R-:W-:Y:S01]  /*4c30*/  ISETP.GT.U32.AND P4, PT, R0.reuse, R209, PT ;  /* 0x000000d10000720c */ /* 0x040fe20003f84070 */
[--C-:B------:R-:W-:Y:S01]  /*4c40*/  @!P0 IMAD.IADD R201, R201, 0x1, -R0.reuse ;  /* 0x00000001c9c98824 */ /* 0x100fe200078e0a00 */
[C---:B------:R-:W-:Y:S01]  /*4c50*/  ISETP.GT.U32.AND P3, PT, R0.reuse, R207, PT ;  /* 0x000000cf0000720c */ /* 0x040fe20003f64070 */
[----:B------:R-:W-:Y:S01]  /*4c60*/  @!P5 IMAD.IADD R205, R205, 0x1, -R0 ;  /* 0x00000001cdcdd824 */ /* 0x000fe200078e0a00 */
[----:B------:R-:W-:Y:S01]  /*4c70*/  ISETP.GE.AND P0, PT, R5, RZ, PT ;  /* 0x000000ff0500720c */ /* 0x000fe20003f06270 */
[----:B------:R-:W-:Y:S01]  /*4c80*/  @!P6 IMAD.MOV R201, RZ, RZ, -R201 ;  /* 0x000000ffffc9e224 */ /* 0x000fe200078e0ac9 */
[----:B------:R-:W-:Y:S01]  /*4c90*/  ISETP.GE.AND P6, PT, R11, RZ, PT ;  /* 0x000000ff0b00720c */ /* 0x000fe20003fc6270 */
[----:B------:R-:W-:Y:S01]  /*4ca0*/  IMAD.HI.U32 R5, R7, R10, RZ ;  /* 0x0000000a07057227 */ /* 0x000fe200078e00ff */
[----:B------:R-:W-:-:S02]  /*4cb0*/  ISETP.GT.U32.AND P5, PT, R0, R205, PT ;  /* 0x000000cd0000720c */ /* 0x000fc40003fa4070 */
[----:B------:R-:W-:Y:S01]  /*4cc0*/  LOP3.LUT R11, R4, 0xc8, RZ, 0xfc, !PT ;  /* 0x000000c8040b7812 */ /* 0x000fe200078efcff */
[----:B------:R-:W-:-:S03]  /*4cd0*/  IMAD.HI.U32 R3, R7, R58, RZ ;  /* 0x0000003a07037227 */ /* 0x000fc600078e00ff */
[----:B0-----:R-:W-:Y:S01]  /*4ce0*/  IABS R14, R11 ;  /* 0x0000000b000e7213 */ /* 0x001fe20000000000 */
[----:B------:R-:W-:Y:S02]  /*4cf0*/  IMAD.MOV R5, RZ, RZ, -R5 ;  /* 0x000000ffff057224 */ /* 0x000fe400078e0a05 */
[----:B------:R-:W-:Y:S01]  /*4d00*/  @!P4 IMAD.IADD R209, R209, 0x1, -R0 ;  /* 0x00000001d1d1c824 */ /* 0x000fe200078e0a00 */
[----:B------:R-:W-:Y:S01]  /*4d10*/  ISETP.GE.AND P4, PT, R9, RZ, PT ;  /* 0x000000ff0900720c */ /* 0x000fe20003f86270 */
[----:B------:R-:W-:Y:S02]  /*4d20*/  IMAD.MOV R3, RZ, RZ, -R3 ;  /* 0x000000ffff037224 */ /* 0x000fe400078e0a03 */
[C---:B------:R-:W-:Y:S02]  /*4d30*/  IMAD R10, R0.reuse, R5, R10 ;  /* 0x00000005000a7224 */ /* 0x040fe400078e020a */
[----:B------:R-:W-:Y:S02]  /*4d40*/  @!P3 IMAD.IADD R207, R207, 0x1, -R0 ;  /* 0x00000001cfcfb824 */ /* 0x000fe400078e0a00 */
[----:B------:R-:W-:Y:S01]  /*4d50*/  @!P2 IMAD.MOV R203, RZ, RZ, -R203 ;  /* 0x000000ffffcba224 */ /* 0x000fe200078e0acb */
[C---:B------:R-:W-:Y:S01]  /*4d60*/  ISETP.GT.U32.AND P2, PT, R0.reuse, R209, PT ;  /* 0x000000d10000720c */ /* 0x040fe20003f44070 */
[----:B------:R-:W-:Y:S01]  /*4d70*/  IMAD R58, R0, R3, R58 ;  /* 0x00000003003a7224 */ /* 0x000fe200078e023a */
[----:B------:R-:W-:Y:S01]  /*4d80*/  LOP3.LUT R3, R4, 0xd4, RZ, 0xfc, !PT ;  /* 0x000000d404037812 */ /* 0x000fe200078efcff */
[----:B------:R-:W-:Y:S01]  /*4d90*/  @!P6 IMAD.MOV R207, RZ, RZ, -R207 ;  /* 0x000000ffffcfe224 */ /* 0x000fe200078e0acf */
[C---:B------:R-:W-:Y:S01]  /*4da0*/  ISETP.GT.U32.AND P6, PT, R0.reuse, R10, PT ;  /* 0x0000000a0000720c */ /* 0x040fe20003fc4070 */
[----:B------:R-:W-:Y:S01]  /*4db0*/  @!P5 IMAD.IADD R205, R205, 0x1, -R0 ;  /* 0x00000001cdcdd824 */ /* 0x000fe200078e0a00 */
[----:B------:R-:W-:Y:S01]  /*4dc0*/  ISETP.GT.U32.AND P3, PT, R0, R58, PT ;  /* 0x0000003a0000720c */ /* 0x000fe20003f64070 */
[----:B------:R-:W-:Y:S01]  /*4dd0*/  VIADD R5, R8, 0xcc ;  /* 0x000000cc08057836 */ /* 0x000fe20000000000 */
[----:B------:R-:W-:Y:S01]  /*4de0*/  ISETP.GE.AND P5, PT, R12, RZ, PT ;  /* 0x000000ff0c00720c */ /* 0x000fe20003fa6270 */
[----:B------:R-:W-:Y:S01]  /*4df0*/  @!P1 IMAD.MOV R205, RZ, RZ, -R205 ;  /* 0x000000ffffcd9224 */ /* 0x000fe200078e0acd */
[----:B------:R-:W-:-:S02]  /*4e00*/  IABS R56, R3 ;  /* 0x0000000300387213 */ /* 0x000fc40000000000 */
[----:B------:R-:W-:Y:S01]  /*4e10*/  ISETP.GE.AND P1, PT, R3, RZ, PT ;  /* 0x000000ff0300720c */ /* 0x000fe20003f26270 */
[--C-:B------:R-:W-:Y:S01]  /*4e20*/  @!P2 IMAD.IADD R209, R209, 0x1, -R0.reuse ;  /* 0x00000001d1d1a824 */ /* 0x100fe200078e0a00 */
[----:B------:R-:W-:Y:S02]  /*4e30*/  LOP3.LUT R3, R4, 0xd0, RZ, 0xfc, !PT ;  /* 0x000000d004037812 */ /* 0x000fe400078efcff */
[----:B------:R-:W-:Y:S01]  /*4e40*/  IABS R54, R5 ;  /* 0x0000000500367213 */ /* 0x000fe20000000000 */
[--C-:B------:R-:W-:Y:S01]  /*4e50*/  @!P6 IMAD.IADD R10, R10, 0x1, -R0.reuse ;  /* 0x000000010a0ae824 */ /* 0x100fe200078e0a00 */
[----:B------:R-:W-:Y:S01]  /*4e60*/  ISETP.GE.AND P2, PT, R3, RZ, PT ;  /* 0x000000ff0300720c */ /* 0x000fe20003f46270 */
[----:B------:R-:W-:Y:S01]  /*4e70*/  @!P3 IMAD.IADD R58, R58, 0x1, -R0 ;  /* 0x000000013a3ab824 */ /* 0x000fe200078e0a00 */
[----:B------:R-:W-:Y:S01]  /*4e80*/  IABS R12, R3 ;  /* 0x00000003000c7213 */ /* 0x000fe20000000000 */
[----:B------:R-:W-:Y:S01]  /*4e90*/  IMAD.HI.U32 R3, R7, R56, RZ ;  /* 0x0000003807037227 */ /* 0x000fe200078e00ff */
[----:B------:R-:W-:-:S02]  /*4ea0*/  ISETP.GT.U32.AND P6, PT, R0, R10, PT ;  /* 0x0000000a0000720c */ /* 0x000fc40003fc4070 */
[----:B------:R-:W-:Y:S01]  /*4eb0*/  ISETP.GT.U32.AND P3, PT, R0, R58, PT ;  /* 0x0000003a0000720c */ /* 0x000fe20003f64070 */
[----:B------:R-:W-:Y:S02]  /*4ec0*/  IMAD.MOV R9, RZ, RZ, -R3 ;  /* 0x000000ffff097224 */ /* 0x000fe400078e0a03 */
[----:B------:R-:W-:-:S04]  /*4ed0*/  IMAD.HI.U32 R3, R7, R12, RZ ;  /* 0x0000000c07037227 */ /* 0x000fc800078e00ff */
[----:B------:R-:W-:Y:S01]  /*4ee0*/  @!P5 IMAD.MOV R209, RZ, RZ, -R209 ;  /* 0x000000ffffd1d224 */ /* 0x000fe200078e0ad1 */
[----:B------:R-:W-:Y:S01]  /*4ef0*/  ISETP.GE.AND P5, PT, R5, RZ, PT ;  /* 0x000000ff0500720c */ /* 0x000fe20003fa6270 */
[----:B------:R-:W-:Y:S02]  /*4f00*/  IMAD.MOV R5, RZ, RZ, -R3 ;  /* 0x000000ffff057224 */ /* 0x000fe400078e0a03 */
[----:B------:R-:W-:-:S04]  /*4f10*/  IMAD.HI.U32 R3, R7, R54, RZ ;  /* 0x0000003607037227 */ /* 0x000fc800078e00ff */
[----:B------:R-:W-:Y:S02]  /*4f20*/  IMAD R12, R0, R5, R12 ;  /* 0x00000005000c7224 */ /* 0x000fe400078e020c */
[----:B------:R-:W-:Y:S02]  /*4f30*/  IMAD.MOV R3, RZ, RZ, -R3 ;  /* 0x000000ffff037224 */ /* 0x000fe400078e0a03 */
[--C-:B------:R-:W-:Y:S01]  /*4f40*/  @!P6 IMAD.IADD R10, R10, 0x1, -R0.reuse ;  /* 0x000000010a0ae824 */ /* 0x100fe200078e0a00 */
[----:B------:R-:W-:Y:S01]  /*4f50*/  ISETP.GT.U32.AND P6, PT, R0, R12, PT ;  /* 0x0000000c0000720c */ /* 0x000fe20003fc4070 */
[----:B------:R-:W-:Y:S02]  /*4f60*/  @!P3 IMAD.IADD R58, R58, 0x1, -R0 ;  /* 0x000000013a3ab824 */ /* 0x000fe400078e0a00 */
[----:B------:R-:W-:Y:S02]  /*4f70*/  IMAD R54, R0, R3, R54 ;  /* 0x0000000300367224 */ /* 0x000fe400078e0236 */
[----:B------:R-:W-:-:S02]  /*4f80*/  @!P0 IMAD.MOV R58, RZ, RZ, -R58 ;  /* 0x000000ffff3a8224 */ /* 0x000fc400078e0a3a */
[C---:B------:R-:W-:Y:S01]  /*4f90*/  IMAD R56, R0.reuse, R9, R56 ;  /* 0x0000000900387224 */ /* 0x040fe200078e0238 */
[C---:B------:R-:W-:Y:S01]  /*4fa0*/  ISETP.GT.U32.AND P0, PT, R0.reuse, R54, PT ;  /* 0x000000360000720c */ /* 0x040fe20003f04070 */
[----:B------:R-:W-:Y:S02]  /*4fb0*/  @!P4 IMAD.MOV R10, RZ, RZ, -R10 ;  /* 0x000000ffff0ac224 */ /* 0x000fe400078e0a0a */
[----:B------:R-:W-:Y:S01]  /*4fc0*/  IMAD.HI.U32 R3, R7, R14, RZ ;  /* 0x0000000e07037227 */ /* 0x000fe200078e00ff */
[----:B------:R-:W-:-:S03]  /*4fd0*/  ISETP.GT.U32.AND P3, PT, R0, R56, PT ;  /* 0x000000380000720c */ /* 0x000fc60003f64070 */
[--C-:B------:R-:W-:Y:S01]  /*4fe0*/  @!P6 IMAD.IADD R12, R12, 0x1, -R0.reuse ;  /* 0x000000010c0ce824 */ /* 0x100fe200078e0a00 */
[----:B------:R-:W-:Y:S01]  /*4ff0*/  ISETP.GE.AND P6, PT, R11, RZ, PT ;  /* 0x000000ff0b00720c */ /* 0x000fe20003fc6270 */
[----:B------:R-:W-:Y:S01]  /*5000*/  IMAD.HI.U32 R5, R7, R161, RZ ;  /* 0x000000a107057227 */ /* 0x000fe200078e00ff */
[----:B------:R-:W-:Y:S02]  /*5010*/  LOP3.LUT R11, R4, 0xb8, RZ, 0xfc, !PT ;  /* 0x000000b8040b7812 */ /* 0x000fe400078efcff */
[----:B------:R-:W-:Y:S01]  /*5020*/  ISETP.GT.U32.AND P4, PT, R0, R12, PT ;  /* 0x0000000c0000720c */ /* 0x000fe20003f84070 */
[----:B------:R-:W-:Y:S01]  /*5030*/  @!P0 IMAD.IADD R54, R54, 0x1, -R0 ;  /* 0x0000000136368824 */ /* 0x000fe200078e0a00 */
[----:B------:R-:W-:Y:S01]  /*5040*/  IABS R49, R11 ;  /* 0x0000000b00317213 */ /* 0x000fe20000000000 */
[----:B------:R-:W-:Y:S02]  /*5050*/  IMAD.MOV R3, RZ, RZ, -R3 ;  /* 0x000000ffff037224 */ /* 0x000fe400078e0a03 */
[----:B------:R-:W-:Y:S01]  /*5060*/  IMAD.MOV R5, RZ, RZ, -R5 ;  /* 0x000000ffff057224 */ /* 0x000fe200078e0a05 */
[C---:B------:R-:W-:Y:S01]  /*5070*/  ISETP.GT.U32.AND P0, PT, R0.reuse, R54, PT ;  /* 0x000000360000720c */ /* 0x040fe20003f04070 */
[----:B------:R-:W-:-:S02]  /*5080*/  IMAD R14, R0, R3, R14 ;  /* 0x00000003000e7224 */ /* 0x000fc400078e020e */
[--C-:B------:R-:W-:Y:S02]  /*5090*/  @!P3 IMAD.IADD R56, R56, 0x1, -R0.reuse ;  /* 0x000000013838b824 */ /* 0x100fe400078e0a00 */
[----:B------:R-:W-:Y:S02]  /*50a0*/  IMAD R161, R0, R5, R161 ;  /* 0x0000000500a17224 */ /* 0x000fe400078e02a1 */
[----:B------:R-:W-:Y:S01]  /*50b0*/  @!P4 IMAD.IADD R12, R12, 0x1, -R0 ;  /* 0x000000010c0cc824 */ /* 0x000fe200078e0a00 */
[----:B------:R-:W-:Y:S01]  /*50c0*/  ISETP.GT.U32.AND P3, PT, R0, R56, PT ;  /* 0x000000380000720c */ /* 0x000fe20003f64070 */
[----:B------:R-:W-:Y:S02]  /*50d0*/  VIADD R3, R8, 0xbc ;  /* 0x000000bc08037836 */ /* 0x000fe40000000000 */
[----:B------:R-:W-:Y:S01]  /*50e0*/  @!P2 IMAD.MOV R12, RZ, RZ, -R12 ;  /* 0x000000ffff0ca224 */ /* 0x000fe200078e0a0c */
[----:B------:R-:W-:Y:S01]  /*50f0*/  ISETP.GT.U32.AND P2, PT, R0, R14, PT ;  /* 0x0000000e0000720c */ /* 0x000fe20003f44070 */
[----:B------:R-:W-:Y:S01]  /*5100*/  @!P0 IMAD.IADD R54, R54, 0x1, -R0 ;  /* 0x0000000136368824 */ /* 0x000fe200078e0a00 */
[----:B------:R-:W-:Y:S01]  /*5110*/  ISETP.GT.U32.AND P0, PT, R0, R161, PT ;  /* 0x000000a10000720c */ /* 0x000fe20003f04070 */
[----:B------:R-:W-:Y:S01]  /*5120*/  VIADD R5, R8, 0xac ;  /* 0x000000ac08057836 */ /* 0x000fe20000000000 */
[----:B------:R-:W-:Y:S01]  /*5130*/  IABS R159, R3 ;  /* 0x00000003009f7213 */ /* 0x000fe20000000000 */
[----:B------:R-:W-:Y:S01]  /*5140*/  IMAD.HI.U32 R9, R7, R51, RZ ;  /* 0x0000003307097227 */ /* 0x000fe200078e00ff */
[----:B------:R-:W-:-:S02]  /*5150*/  ISETP.GE.AND P4, PT, R3, RZ, PT ;  /* 0x000000ff0300720c */ /* 0x000fc40003f86270 */
[----:B------:R-:W-:Y:S01]  /*5160*/  IABS R151, R5 ;  /* 0x0000000500977213 */ /* 0x000fe20000000000 */
[----:B------:R-:W-:Y:S01]  /*5170*/  @!P3 IMAD.IADD R56, R56, 0x1, -R0 ;  /* 0x000000013838b824 */ /* 0x000fe200078e0a00 */
[----:B------:R-:W-:Y:S01]  /*5180*/  ISETP.GE.AND P3, PT, R15, RZ, PT ;  /* 0x000000ff0f00720c */ /* 0x000fe20003f66270 */
[----:B------:R-:W-:Y:S01]  /*5190*/  IMAD.HI.U32 R3, R7, R159, RZ ;  /* 0x0000009f07037227 */ /* 0x000fe200078e00ff */
[----:B------:R-:W-:-:S03]  /*51a0*/  LOP3.LUT R15, R4, 0xb4, RZ, 0xfc, !PT ;  /* 0x000000b4040f7812 */ /* 0x000fc600078efcff */
[--C-:B------:R-:W-:Y:S01]  /*51b0*/  @!P2 IMAD.IADD R14, R14, 0x1, -R0.reuse ;  /* 0x000000010e0ea824 */ /* 0x100fe200078e0a00 */
[----:B------:R-:W-:Y:S01]  /*51c0*/  IABS R157, R15 ;  /* 0x0000000f009d7213 */ /* 0x000fe20000000000 */
[----:B------:R-:W-:Y:S02]  /*51d0*/  @!P0 IMAD.IADD R161, R161, 0x1, -R0 ;  /* 0x00000001a1a18824 */ /* 0x000fe400078e0a00 */
[----:B------:R-:W-:Y:S01]  /*51e0*/  @!P1 IMAD.MOV R56, RZ, RZ, -R56 ;  /* 0x000000ffff389224 */ /* 0x000fe200078e0a38 */
[C---:B------:R-:W-:Y:S01]  /*51f0*/  ISETP.GT.U32.AND P2, PT, R0.reuse, R14, PT ;  /* 0x0000000e0000720c */ /* 0x040fe20003f44070 */
[----:B------:R-:W-:Y:S01]  /*5200*/  IMAD.MOV R3, RZ, RZ, -R3 ;  /* 0x000000ffff037224 */ /* 0x000fe200078e0a03 */
[----:B------:R-:W-:Y:S01]  /*5210*/  ISETP.GE.AND P1, PT, R5, RZ, PT ;  /* 0x000000ff0500720c */ /* 0x000fe20003f26270 */
[----:B------:R-:W-:Y:S01]  /*5220*/  IMAD.HI.U32 R5, R7, R49, RZ ;  /* 0x0000003107057227 */ /* 0x000fe200078e00ff */
[----:B------:R-:W-:-:S03]  /*5230*/  ISETP.GT.U32.AND P0, PT, R0, R161, PT ;  /* 0x000000a10000720c */ /* 0x000fc60003f04070 */
[----:B------:R-:W-:Y:S02]  /*5240*/  IMAD.MOV R9, RZ, RZ, -R9 ;  /* 0x000000ffff097224 */ /* 0x000fe400078e0a09 */
[----:B------:R-:W-:Y:S02]  /*5250*/  IMAD.MOV R5, RZ, RZ, -R5 ;  /* 0x000000ffff057224 */ /* 0x000fe400078e0a05 */
[C---:B------:R-:W-:Y:S02]  /*5260*/  IMAD R159, R0.reuse, R3, R159 ;  /* 0x00000003009f7224 */ /* 0x040fe400078e029f */
[C---:B------:R-:W-:Y:S02]  /*5270*/  IMAD R51, R0.reuse, R9, R51 ;  /* 0x0000000900337224 */ /* 0x040fe400078e0233 */
[----:B------:R-:W-:Y:S02]  /*5280*/  IMAD R49, R0, R5, R49 ;  /* 0x0000000500317224 */ /* 0x000fe400078e0231 */
[----:B------:R-:W-:Y:S01]  /*5290*/  @!P2 IMAD.IADD R14, R14, 0x1, -R0 ;  /* 0x000000010e0ea824 */ /* 0x000fe200078e0a00 */
[C---:B------:R-:W-:Y:S01]  /*52a0*/  ISETP.GT.U32.AND P2, PT, R0.reuse, R159, PT ;  /* 0x0000009f0000720c */ /* 0x040fe20003f44070 */
[----:B------:R-:W-:Y:S01]  /*52b0*/  @!P5 IMAD.MOV R54, RZ, RZ, -R54 ;  /* 0x000000ffff36d224 */ /* 0x000fe200078e0a36 */
[C---:B------:R-:W-:Y:S01]  /*52c0*/  ISETP.GT.U32.AND P5, PT, R0.reuse, R51, PT ;  /* 0x000000330000720c */ /* 0x040fe20003fa4070 */
[----:B------:R-:W-:Y:S01]  /*52d0*/  @!P0 IMAD.IADD R161, R161, 0x1, -R0 ;  /* 0x00000001a1a18824 */ /* 0x000fe200078e0a00 */
[----:B------:R-:W-:Y:S01]  /*52e0*/  ISETP.GT.U32.AND P0, PT, R0, R49, PT ;  /* 0x000000310000720c */ /* 0x000fe20003f04070 */
[----:B------:R-:W-:-:S04]  /*52f0*/  IMAD.HI.U32 R9, R7, R157, RZ ;  /* 0x0000009d07097227 */ /* 0x000fc800078e00ff */
[----:B------:R-:W-:Y:S02]  /*5300*/  IMAD.MOV R9, RZ, RZ, -R9 ;  /* 0x000000ffff097224 */ /* 0x000fe400078e0a09 */
[----:B------:R-:W-:-:S04]  /*5310*/  IMAD.HI.U32 R5, R7, R151, RZ ;  /* 0x0000009707057227 */ /* 0x000fc800078e00ff */
[--C-:B------:R-:W-:Y:S02]  /*5320*/  @!P2 IMAD.IADD R159, R159, 0x1, -R0.reuse ;  /* 0x000000019f9fa824 */ /* 0x100fe400078e0a00 */
[--C-:B------:R-:W-:Y:S02]  /*5330*/  @!P5 IMAD.IADD R51, R51, 0x1, -R0.reuse ;  /* 0x000000013333d824 */ /* 0x100fe400078e0a00 */
[----:B------:R-:W-:Y:S01]  /*5340*/  @!P0 IMAD.IADD R49, R49, 0x1, -R0 ;  /* 0x0000000131318824 */ /* 0x000fe200078e0a00 */
[C---:B------:R-:W-:Y:S01]  /*5350*/  ISETP.GT.U32.AND P0, PT, R0.reuse, R159, PT ;  /* 0x0000009f0000720c */ /* 0x040fe20003f04070 */
[C---:B------:R-:W-:Y:S01]  /*5360*/  IMAD R157, R0.reuse, R9, R157 ;  /* 0x00000009009d7224 */ /* 0x040fe200078e029d */
[----:B------:R-:W-:Y:S01]  /*5370*/  ISETP.GT.U32.AND P2, PT, R0, R51, PT ;  /* 0x000000330000720c */ /* 0x000fe20003f44070 */
[----:B------:R-:W-:Y:S01]  /*5380*/  IMAD.HI.U32 R3, R7, R155, RZ ;  /* 0x0000009b07037227 */ /* 0x000fe200078e00ff */
[----:B------:R-:W-:Y:S02]  /*5390*/  LOP3.LUT R9, R4, 0xa8, RZ, 0xfc, !PT ;  /* 0x000000a804097812 */ /* 0x000fe400078efcff */
[----:B------:R-:W-:Y:S01]  /*53a0*/  ISETP.GT.U32.AND P5, PT, R0, R157, PT ;  /* 0x0000009d0000720c */ /* 0x000fe20003fa4070 */
[----:B------:R-:W-:Y:S01]  /*53b0*/  IMAD.MOV R5, RZ, RZ, -R5 ;  /* 0x000000ffff057224 */ /* 0x000fe200078e0a05 */
[----:B------:R-:W-:Y:S01]  /*53c0*/  IABS R149, R9 ;  /* 0x0000000900957213 */ /* 0x000fe20000000000 */
[----:B------:R-:W-:-:S02]  /*53d0*/  IMAD.MOV R3, RZ, RZ, -R3 ;  /* 0x000000ffff037224 */ /* 0x000fc400078e0a03 */
[C---:B------:R-:W-:Y:S02]  /*53e0*/  IMAD R151, R0.reuse, R5, R151 ;  /* 0x0000000500977224 */ /* 0x040fe400078e0297 */
[C---:B------:R-:W-:Y:S02]  /*53f0*/  IMAD R155, R0.reuse, R3, R155 ;  /* 0x00000003009b7224 */ /* 0x040fe400078e029b */
[--C-:B------:R-:W-:Y:S01]  /*5400*/  @!P0 IMAD.IADD R159, R159, 0x1, -R0.reuse ;  /* 0x000000019f9f8824 */ /* 0x100fe200078e0a00 */
[C---:B------:R-:W-:Y:S01]  /*5410*/  ISETP.GT.U32.AND P0, PT, R0.reuse, R151, PT ;  /* 0x000000970000720c */ /* 0x040fe20003f04070 */
[--C-:B------:R-:W-:Y:S01]  /*5420*/  @!P2 IMAD.IADD R51, R51, 0x1, -R0.reuse ;  /* 0x000000013333a824 */ /* 0x100fe200078e0a00 */
[C---:B------:R-:W-:Y:S01]  /*5430*/  ISETP.GT.U32.AND P2, PT, R0.reuse, R155, PT ;  /* 0x0000009b0000720c */ /* 0x040fe20003f44070 */
[----:B------:R-:W-:Y:S02]  /*5440*/  @!P5 IMAD.IADD R157, R157, 0x1, -R0 ;  /* 0x000000019d9dd824 */ /* 0x000fe400078e0a00 */
[----:B------:R-:W-:Y:S01]  /*5450*/  @!P6 IMAD.MOV R14, RZ, RZ, -R14 ;  /* 0x000000ffff0ee224 */ /* 0x000fe200078e0a0e */
[C---:B------:R-:W-:Y:S01]  /*5460*/  ISETP.GT.U32.AND P6, PT, R0.reuse, R49, PT ;  /* 0x000000310000720c */ /* 0x040fe20003fc4070 */
[----:B------:R-:W-:Y:S01]  /*5470*/  IMAD.HI.U32 R5, R7, R145, RZ ;  /* 0x0000009107057227 */ /* 0x000fe200078e00ff */
[----:B------:R-:W-:-:S03]  /*5480*/  ISETP.GT.U32.AND P5, PT, R0, R157, PT ;  /* 0x0000009d0000720c */ /* 0x000fc60003fa4070 */
[----:B------:R-:W-:Y:S02]  /*5490*/  IMAD.MOV R5, RZ, RZ, -R5 ;  /* 0x000000ffff057224 */ /* 0x000fe400078e0a05 */
[--C-:B------:R-:W-:Y:S01]  /*54a0*/  @!P0 IMAD.IADD R151, R151, 0x1, -R0.reuse ;  /* 0x0000000197978824 */ /* 0x100fe200078e0a00 */
[----:B------:R-:W-:Y:S01]  /*54b0*/  ISETP.GE.AND P0, PT, R15, RZ, PT ;  /* 0x000000ff0f00720c */ /* 0x000fe20003f06270 */
[----:B------:R-:W-:Y:S01]  /*54c0*/  @!P2 IMAD.IADD R155, R155, 0x1, -R0 ;  /* 0x000000019b9ba824 */ /* 0x000fe200078e0a00 */
[----:B------:R-:W-:Y:S01]  /*54d0*/  ISETP.GE.AND P2, PT, R11, RZ, PT ;  /* 0x000000ff0b00720c */ /* 0x000fe20003f46270 */
[----:B------:R-:W-:Y:S01]  /*54e0*/  IMAD.HI.U32 R3, R7, R149, RZ ;  /* 0x0000009507037227 */ /* 0x000fe200078e00ff */
[----:B------:R-:W-:-:S03]  /*54f0*/  LOP3.LUT R15, R4, 0x90, RZ, 0xfc, !PT ;  /* 0x00000090040f7812 */ /* 0x000fc600078efcff */
[--C-:B------:R-:W-:Y:S01]  /*5500*/  @!P5 IMAD.IADD R157, R157, 0x1, -R0.reuse ;  /* 0x000000019d9dd824 */ /* 0x100fe200078e0a00 */
[----:B------:R-:W-:Y:S01]  /*5510*/  IABS R45, R15 ;  /* 0x0000000f002d7213 */ /* 0x000fe20000000000 */
[----:B------:R-:W-:Y:S01]  /*5520*/  IMAD R145, R0, R5, R145 ;  /* 0x0000000500917224 */ /* 0x000fe200078e0291 */
[----:B------:R-:W-:Y:S01]  /*5530*/  LOP3.LUT R5, R4, 0x94, RZ, 0xfc, !PT ;  /* 0x0000009404057812 */ /* 0x000fe200078efcff */
[----:B------:R-:W-:Y:S02]  /*5540*/  IMAD.MOV R3, RZ, RZ, -R3 ;  /* 0x000000ffff037224 */ /* 0x000fe400078e0a03 */
[----:B------:R-:W-:Y:S01]  /*5550*/  @!P6 IMAD.IADD R49, R49, 0x1, -R0 ;  /* 0x000000013131e824 */ /* 0x000fe200078e0a00 */
[----:B------:R-:W-:Y:S01]  /*5560*/  ISETP.GE.AND P6, PT, R16, RZ, PT ;  /* 0x000000ff1000720c */ /* 0x000fe20003fc6270 */
[----:B------:R-:W-:Y:S01]  /*5570*/  @!P3 IMAD.MOV R161, RZ, RZ, -R161 ;  /* 0x000000ffffa1b224 */ /* 0x000fe200078e0aa1 */
[C---:B------:R-:W-:Y:S01]  /*5580*/  ISETP.GT.U32.AND P3, PT, R0.reuse, R155, PT ;  /* 0x0000009b0000720c */ /* 0x040fe20003f64070 */
[----:B------:R-:W-:Y:S01]  /*5590*/  @!P0 IMAD.MOV R157, RZ, RZ, -R157 ;  /* 0x000000ffff9d8224 */ /* 0x000fe200078e0a9d */
[C---:B------:R-:W-:Y:S01]  /*55a0*/  ISETP.GT.U32.AND P0, PT, R0.reuse, R145, PT ;  /* 0x000000910000720c */ /* 0x040fe20003f04070 */
[C---:B------:R-:W-:Y:S01]  /*55b0*/  IMAD R149, R0.reuse, R3, R149 ;  /* 0x0000000300957224 */ /* 0x040fe200078e0295 */
[----:B------:R-:W-:Y:S01]  /*55c0*/  IABS R47, R5 ;  /* 0x00000005002f7213 */ /* 0x000fe20000000000 */
[----:B------:R-:W-:Y:S01]  /*55d0*/  @!P2 IMAD.MOV R49, RZ, RZ, -R49 ;  /* 0x000000ffff31a224 */ /* 0x000fe200078e0a31 */
[----:B------:R-:W-:Y:S01]  /*55e0*/  ISETP.GE.AND P2, PT, R17, RZ, PT ;  /* 0x000000ff1100720c */ /* 0x000fe20003f46270 */
[----:B------:R-:W-:Y:S01]  /*55f0*/  IMAD.HI.U32 R3, R7, R147, RZ ;  /* 0x0000009307037227 */ /* 0x000fe200078e00ff */
[----:B------:R-:W-:-:S02]  /*5600*/  ISETP.GT.U32.AND P5, PT, R0, R149, PT ;  /* 0x000000950000720c */ /* 0x000fc40003fa4070 */
[----:B------:R-:W-:Y:S01]  /*5610*/  LOP3.LUT R16, R4, 0x88, RZ, 0xfc, !PT ;  /* 0x0000008804107812 */ /* 0x000fe200078efcff */
[----:B------:R-:W-:Y:S01]  /*5620*/  VIADD R11, R8, 0x9c ;  /* 0x0000009c080b7836 */ /* 0x000fe20000000000 */
[----:B------:R-:W-:Y:S01]  /*5630*/  LOP3.LUT R17, R4, 0x74, RZ, 0xfc, !PT ;  /* 0x0000007404117812 */ /* 0x000fe200078efcff */
[----:B------:R-:W-:Y:S01]  /*5640*/  IMAD.MOV R3, RZ, RZ, -R3 ;  /* 0x000000ffff037224 */ /* 0x000fe200078e0a03 */
[----:B------:R-:W-:Y:S01]  /*5650*/  IABS R41, R16 ;  /* 0x0000001000297213 */ /* 0x000fe20000000000 */
[--C-:B------:R-:W-:Y:S01]  /*5660*/  @!P3 IMAD.IADD R155, R155, 0x1, -R0.reuse ;  /* 0x000000019b9bb824 */ /* 0x100fe200078e0a00 */
[----:B------:R-:W-:Y:S01]  /*5670*/  IABS R143, R11 ;  /* 0x0000000b008f7213 */ /* 0x000fe20000000000 */
[C---:B------:R-:W-:Y:S01]  /*5680*/  IMAD R147, R0.reuse, R3, R147 ;  /* 0x0000000300937224 */ /* 0x040fe200078e0293 */
[----:B------:R-:W-:Y:S01]  /*5690*/  ISETP.GE.AND P3, PT, R11, RZ, PT ;  /* 0x000000ff0b00720c */ /* 0x000fe20003f66270 */
[----:B------:R-:W-:Y:S01]  /*56a0*/  @!P0 IMAD.IADD R145, R145, 0x1, -R0 ;  /* 0x0000000191918824 */ /* 0x000fe200078e0a00 */
[----:B------:R-:W-:Y:S01]  /*56b0*/  IABS R31, R17 ;  /* 0x00000011001f7213 */ /* 0x000fe20000000000 */
[----:B------:R-:W-:Y:S01]  /*56c0*/  @!P6 IMAD.MOV R51, RZ, RZ, -R51 ;  /* 0x000000ffff33e224 */ /* 0x000fe200078e0a33 */
[C---:B------:R-:W-:Y:S01]  /*56d0*/  ISETP.GT.U32.AND P6, PT, R0.reuse, R147, PT ;  /* 0x000000930000720c */ /* 0x040fe20003fc4070 */
[----:B------:R-:W-:Y:S01]  /*56e0*/  @!P2 IMAD.MOV R155, RZ, RZ, -R155 ;  /* 0x000000ffff9ba224 */ /* 0x000fe200078e0a9b */
[----:B------:R-:W-:Y:S01]  /*56f0*/  ISETP.GT.U32.AND P2, PT, R0, R145, PT ;  /* 0x000000910000720c */ /* 0x000fe20003f44070 */
[----:B------:R-:W-:-:S04]  /*5700*/  IMAD.HI.U32 R3, R7, R143, RZ ;  /* 0x0000008f07037227 */ /* 0x000fc800078e00ff */
[--C-:B------:R-:W-:Y:S01]  /*5710*/  @!P5 IMAD.IADD R149, R149, 0x1, -R0.reuse ;  /* 0x000000019595d824 */ /* 0x100fe200078e0a00 */
[C---:B------:R-:W-:Y:S01]  /*5720*/  ISETP.GT.U32.AND P5, PT, R0.reuse, R151, PT ;  /* 0x000000970000720c */ /* 0x040fe20003fa4070 */
[----:B------:R-:W-:Y:S02]  /*5730*/  IMAD.MOV R3, RZ, RZ, -R3 ;  /* 0x000000ffff037224 */ /* 0x000fe400078e0a03 */
[----:B------:R-:W-:Y:S01]  /*5740*/  @!P4 IMAD.MOV R159, RZ, RZ, -R159 ;  /* 0x000000ffff9fc224 */ /* 0x000fe200078e0a9f */
[C---:B------:R-:W-:Y:S01]  /*5750*/  ISETP.GT.U32.AND P4, PT, R0.reuse, R149, PT ;  /* 0x000000950000720c */ /* 0x040fe20003f84070 */
[----:B------:R-:W-:Y:S01]  /*5760*/  IMAD R143, R0, R3, R143 ;  /* 0x00000003008f7224 */ /* 0x000fe200078e028f */
[----:B------:R-:W-:Y:S01]  /*5770*/  LOP3.LUT R3, R4, 0x98, RZ, 0xfc, !PT ;  /* 0x0000009804037812 */ /* 0x000fe200078efcff */
[--C-:B------:R-:W-:Y:S01]  /*5780*/  @!P6 IMAD.IADD R147, R147, 0x1, -R0.reuse ;  /* 0x000000019393e824 */ /* 0x100fe200078e0a00 */
[----:B------:R-:W-:Y:S01]  /*5790*/  ISETP.GE.AND P6, PT, R19, RZ, PT ;  /* 0x000000ff1300720c */ /* 0x000fe20003fc6270 */
[----:B------:R-:W-:Y:S01]  /*57a0*/  @!P2 IMAD.IADD R145, R145, 0x1, -R0 ;  /* 0x000000019191a824 */ /* 0x000fe200078e0a00 */
[----:B------:R-:W-:-:S02]  /*57b0*/  ISETP.GT.U32.AND P2, PT, R0, R143, PT ;  /* 0x0000008f0000720c */ /* 0x000fc40003f44070 */
[----:B------:R-:W-:Y:S01]  /*57c0*/  ISETP.GT.U32.AND P0, PT, R0, R147, PT ;  /* 0x000000930000720c */ /* 0x000fe20003f04070 */
[--C-:B------:R-:W-:Y:S01]  /*57d0*/  @!P5 IMAD.IADD R151, R151, 0x1, -R0.reuse ;  /* 0x000000019797d824 */ /* 0x100fe200078e0a00 */
[----:B------:R-:W-:Y:S02]  /*57e0*/  IABS R141, R3 ;  /* 0x00000003008d7213 */ /* 0x000fe40000000000 */
[----:B------:R-:W-:Y:S01]  /*57f0*/  ISETP.GE.AND P5, PT, R9, RZ, PT ;  /* 0x000000ff0900720c */ /* 0x000fe20003fa6270 */
[----:B------:R-:W-:Y:S01]  /*5800*/  @!P4 IMAD.IADD R149, R149, 0x1, -R0 ;  /* 0x000000019595c824 */ /* 0x000fe200078e0a00 */
[----:B------:R-:W-:Y:S01]  /*5810*/  ISETP.GE.AND P4, PT, R18, RZ, PT ;  /* 0x000000ff1200720c */ /* 0x000fe20003f86270 */
[----:B------:R-:W-:Y:S01]  /*5820*/  @!P1 IMAD.MOV R151, RZ, RZ, -R151 ;  /* 0x000000ffff979224 */ /* 0x000fe200078e0a97 */
[----:B------:R-:W-:Y:S01]  /*5830*/  ISETP.GE.AND P1, PT, R3, RZ, PT ;  /* 0x000000ff0300720c */ /* 0x000fe20003f26270 */
[----:B------:R-:W-:Y:S01]  /*5840*/  IMAD.HI.U32 R3, R7, R141, RZ ;  /* 0x0000008d07037227 */ /* 0x000fe200078e00ff */
[----:B------:R-:W-:-:S03]  /*5850*/  LOP3.LUT R18, R4, 0x70, RZ, 0xfc, !PT ;  /* 0x0000007004127812 */ /* 0x000fc600078efcff */
[----:B------:R-:W-:Y:S01]  /*5860*/  IMAD.MOV R3, RZ, RZ, -R3 ;  /* 0x000000ffff037224 */ /* 0x000fe200078e0a03 */
[----:B------:R-:W-:Y:S01]  /*5870*/  IABS R29, R18 ;  /* 0x00000012001d7213 */ /* 0x000fe20000000000 */
[--C-:B------:R-:W-:Y:S02]  /*5880*/  @!P2 IMAD.IADD R143, R143, 0x1, -R0.reuse ;  /* 0x000000018f8fa824 */ /* 0x100fe400078e0a00 */
[----:B------:R-:W-:Y:S01]  /*5890*/  @!P0 IMAD.IADD R147, R147, 0x1, -R0 ;  /* 0x0000000193938824 */ /* 0x000fe200078e0a00 */
[----:B------:R-:W-:Y:S01]  /*58a0*/  ISETP.GE.AND P0, PT, R5, RZ, PT ;  /* 0x000000ff0500720c */ /* 0x000fe20003f06270 */
[C---:B------:R-:W-:Y:S01]  /*58b0*/  IMAD R141, R0.reuse, R3, R141 ;  /* 0x00000003008d7224 */ /* 0x040fe200078e028d */
[----:B------:R-:W-:Y:S01]  /*58c0*/  ISETP.GT.U32.AND P2, PT, R0, R143, PT ;  /* 0x0000008f0000720c */ /* 0x000fe20003f44070 */
[----:B------:R-:W-:-:S04]  /*58d0*/  IMAD.HI.U32 R3, R7, R47, RZ ;  /* 0x0000002f07037227 */ /* 0x000fc800078e00ff */
[----:B------:R-:W-:Y:S01]  /*58e0*/  @!P4 IMAD.MOV R147, RZ, RZ, -R147 ;  /* 0x000000ffff93c224 */ /* 0x000fe200078e0a93 */
[----:B------:R-:W-:Y:S01]  /*58f0*/  ISETP.GT.U32.AND P4, PT, R0, R141, PT ;  /* 0x0000008d0000720c */ /* 0x000fe20003f84070 */
[----:B------:R-:W-:Y:S02]  /*5900*/  IMAD.MOV R11, RZ, RZ, -R3 ;  /* 0x000000ffff0b7224 */ /* 0x000fe400078e0a03 */
[----:B------:R-:W-:Y:S02]  /*5910*/  VIADD R9, R8, 0x8c ;  /* 0x0000008c08097836 */ /* 0x000fe40000000000 */
[----:B------:R-:W-:Y:S01]  /*5920*/  IMAD R47, R0, R11, R47 ;  /* 0x0000000b002f7224 */ /* 0x000fe200078e022f */
[----:B------:R-:W-:Y:S01]  /*5930*/  LOP3.LUT R11, R4, 0x84, RZ, 0xfc, !PT ;  /* 0x00000084040b7812 */ /* 0x000fe200078efcff */
[----:B------:R-:W-:Y:S01]  /*5940*/  @!P2 IMAD.IADD R143, R143, 0x1, -R0 ;  /* 0x000000018f8fa824 */ /* 0x000fe200078e0a00 */
[----:B------:R-:W-:Y:S01]  /*5950*/  IABS R43, R9 ;  /* 0x00000009002b7213 */ /* 0x000fe20000000000 */
[----:B------:R-:W-:Y:S01]  /*5960*/  IMAD.HI.U32 R3, R7, R41, RZ ;  /* 0x0000002907037227 */ /* 0x000fe200078e00ff */
[----:B------:R-:W-:-:S02]  /*5970*/  ISETP.GT.U32.AND P2, PT, R0, R47, PT ;  /* 0x0000002f0000720c */ /* 0x000fc40003f44070 */
[----:B------:R-:W-:Y:S01]  /*5980*/  IABS R39, R11 ;  /* 0x0000000b00277213 */ /* 0x000fe20000000000 */
[----:B------:R-:W-:Y:S02]  /*5990*/  @!P4 IMAD.IADD R141, R141, 0x1, -R0 ;  /* 0x000000018d8dc824 */ /* 0x000fe400078e0a00 */
[----:B------:R-:W-:-:S03]  /*59a0*/  IMAD.HI.U32 R5, R7, R45, RZ ;  /* 0x0000002d07057227 */ /* 0x000fc600078e00ff */
[C---:B------:R-:W-:Y:S01]  /*59b0*/  ISETP.GT.U32.AND P4, PT, R0.reuse, R141, PT ;  /* 0x0000008d0000720c */ /* 0x040fe20003f84070 */
[----:B------:R-:W-:Y:S02]  /*59c0*/  IMAD.MOV R3, RZ, RZ, -R3 ;  /* 0x000000ffff037224 */ /* 0x000fe400078e0a03 */
[----:B------:R-:W-:Y:S02]  /*59d0*/  IMAD.MOV R5, RZ, RZ, -R5 ;  /* 0x000000ffff057224 */ /* 0x000fe400078e0a05 */
[----:B------:R-:W-:Y:S02]  /*59e0*/  @!P2 IMAD.IADD R47, R47, 0x1, -R0 ;  /* 0x000000012f2fa824 */ /* 0x000fe400078e0a00 */
[----:B------:R-:W-:Y:S01]  /*59f0*/  @!P5 IMAD.MOV R149, RZ, RZ, -R149 ;  /* 0x000000ffff95d224 */ /* 0x000fe200078e0a95 */
[----:B------:R-:W-:Y:S01]  /*5a00*/  ISETP.GE.AND P5, PT, R9, RZ, PT ;  /* 0x000000ff0900720c */ /* 0x000fe20003fa6270 */
[C---:B------:R-:W-:Y:S01]  /*5a10*/  IMAD R41, R0.reuse, R3, R41 ;  /* 0x0000000300297224 */ /* 0x040fe200078e0229 */
[C---:B------:R-:W-:Y:S01]  /*5a20*/  ISETP.GT.U32.AND P2, PT, R0.reuse, R47, PT ;  /* 0x0000002f0000720c */ /* 0x040fe20003f44070 */
[----:B------:R-:W-:-:S02]  /*5a30*/  IMAD R45, R0, R5, R45 ;  /* 0x00000005002d7224 */ /* 0x000fc400078e022d */
[----:B------:R-:W-:Y:S02]  /*5a40*/  VIADD R3, R8, 0x7c ;  /* 0x0000007c08037836 */ /* 0x000fe40000000000 */
[----:B------:R-:W-:-:S03]  /*5a50*/  IMAD.HI.U32 R9, R7, R43, RZ ;  /* 0x0000002b07097227 */ /* 0x000fc600078e00ff */
[----:B------:R-:W-:Y:S01]  /*5a60*/  IABS R35, R3 ;  /* 0x0000000300237213 */ /* 0x000fe20000000000 */
[----:B------:R-:W-:Y:S01]  /*5a70*/  @!P3 IMAD.MOV R143, RZ, RZ, -R143 ;  /* 0x000000ffff8fb224 */ /* 0x000fe200078e0a8f */
[----:B------:R-:W-:Y:S01]  /*5a80*/  ISETP.GE.AND P3, PT, R3, RZ, PT ;  /* 0x000000ff0300720c */ /* 0x000fe20003f66270 */
[----:B------:R-:W-:Y:S01]  /*5a90*/  @!P4 IMAD.IADD R141, R141, 0x1, -R0 ;  /* 0x000000018d8dc824 */ /* 0x000fe200078e0a00 */
[----:B------:R-:W-:Y:S01]  /*5aa0*/  ISETP.GT.U32.AND P4, PT, R0, R45, PT ;  /* 0x0000002d0000720c */ /* 0x000fe20003f84070 */
[----:B------:R-:W-:Y:S02]  /*5ab0*/  IMAD.MOV R9, RZ, RZ, -R9 ;  /* 0x000000ffff097224 */ /* 0x000fe400078e0a09 */
[----:B------:R-:W-:-:S04]  /*5ac0*/  IMAD.HI.U32 R3, R7, R39, RZ ;  /* 0x0000002707037227 */ /* 0x000fc800078e00ff */
[C---:B------:R-:W-:Y:S02]  /*5ad0*/  IMAD R43, R0.reuse, R9, R43 ;  /* 0x00000009002b7224 */ /* 0x040fe400078e022b */
[----:B------:R-:W-:Y:S02]  /*5ae0*/  IMAD.MOV R9, RZ, RZ, -R3 ;  /* 0x000000ffff097224 */ /* 0x000fe400078e0a03 */
[----:B------:R-:W-:Y:S01]  /*5af0*/  @!P1 IMAD.MOV R141, RZ, RZ, -R141 ;  /* 0x000000ffff8d9224 */ /* 0x000fe200078e0a8d */
[C---:B------:R-:W-:Y:S01]  /*5b00*/  ISETP.GT.U32.AND P1, PT, R0.reuse, R43, PT ;  /* 0x0000002b0000720c */ /* 0x040fe20003f24070 */
[----:B------:R-:W-:Y:S01]  /*5b10*/  IMAD R39, R0, R9, R39 ;  /* 0x0000000900277224 */ /* 0x000fe200078e0227 */
[----:B------:R-:W-:Y:S01]  /*5b20*/  LOP3.LUT R9, R4, 0x78, RZ, 0xfc, !PT ;  /* 0x0000007804097812 */ /* 0x000fe200078efcff */
[--C-:B------:R-:W-:Y:S01]  /*5b30*/  @!P2 IMAD.IADD R47, R47, 0x1, -R0.reuse ;  /* 0x000000012f2fa824 */ /* 0x100fe200078e0a00 */
[C---:B------:R-:W-:Y:S01]  /*5b40*/  ISETP.GT.U32.AND P2, PT, R0.reuse, R41, PT ;  /* 0x000000290000720c */ /* 0x040fe20003f44070 */
[----:B------:R-:W-:Y:S01]  /*5b50*/  @!P6 IMAD.MOV R145, RZ, RZ, -R145 ;  /* 0x000000ffff91e224 */ /* 0x000fe200078e0a91 */
[----:B------:R-:W-:Y:S01]  /*5b60*/  ISETP.GE.AND P6, PT, R15, RZ, PT ;  /* 0x000000ff0f00720c */ /* 0x000fe20003fc6270 */
[----:B------:R-:W-:Y:S01]  /*5b70*/  @!P4 IMAD.IADD R45, R45, 0x1, -R0 ;  /* 0x000000012d2dc824 */ /* 0x000fe200078e0a00 */
[----:B------:R-:W-:Y:S01]  /*5b80*/  ISETP.GT.U32.AND P4, PT, R0, R39, PT ;  /* 0x000000270000720c */ /* 0x000fe20003f84070 */
[----:B------:R-:W-:Y:S01]  /*5b90*/  IMAD.HI.U32 R3, R7, R35, RZ ;  /* 0x0000002307037227 */ /* 0x000fe200078e00ff */
[----:B------:R-:W-:-:S02]  /*5ba0*/  LOP3.LUT R15, R4, 0x80, RZ, 0xfc, !PT ;  /* 0x00000080040f7812 */ /* 0x000fc400078efcff */
[----:B------:R-:W-:Y:S01]  /*5bb0*/  IABS R33, R9 ;  /* 0x0000000900217213 */ /* 0x000fe20000000000 */
[--C-:B------:R-:W-:Y:S01]  /*5bc0*/  @!P1 IMAD.IADD R43, R43, 0x1, -R0.reuse ;  /* 0x000000012b2b9824 */ /* 0x100fe200078e0a00 */
[----:B------:R-:W-:Y:S01]  /*5bd0*/  IABS R37, R15 ;  /* 0x0000000f00257213 */ /* 0x000fe20000000000 */
[----:B------:R-:W-:Y:S01]  /*5be0*/  IMAD.MOV R3, RZ, RZ, -R3 ;  /* 0x000000ffff037224 */ /* 0x000fe200078e0a03 */
[C---:B------:R-:W-:Y:S01]  /*5bf0*/  ISETP.GT.U32.AND P1, PT, R0.reuse, R45, PT ;  /* 0x0000002d0000720c */ /* 0x040fe20003f24070 */
[----:B------:R-:W-:Y:S01]  /*5c00*/  @!P2 IMAD.IADD R41, R41, 0x1, -R0 ;  /* 0x000000012929a824 */ /* 0x000fe200078e0a00 */
[----:B------:R-:W-:Y:S01]  /*5c10*/  ISETP.GT.U32.AND P2, PT, R0, R43, PT ;  /* 0x0000002b0000720c */ /* 0x000fe20003f44070 */
[----:B------:R-:W-:-:S04]  /*5c20*/  IMAD.HI.U32 R5, R7, R37, RZ ;  /* 0x0000002507057227 */ /* 0x000fc800078e00ff */
[----:B------:R-:W-:Y:S01]  /*5c30*/  @!P4 IMAD.IADD R39, R39, 0x1, -R0 ;  /* 0x000000012727c824 */ /* 0x000fe200078e0a00 */
[C---:B------:R-:W-:Y:S01]  /*5c40*/  ISETP.GT.U32.AND P4, PT, R0.reuse, R41, PT ;  /* 0x000000290000720c */ /* 0x040fe20003f84070 */
[----:B------:R-:W-:Y:S02]  /*5c50*/  IMAD.MOV R5, RZ, RZ, -R5 ;  /* 0x000000ffff057224 */ /* 0x000fe400078e0a05 */
[----:B------:R-:W-:Y:S02]  /*5c60*/  IMAD R35, R0, R3, R35 ;  /* 0x0000000300237224 */ /* 0x000fe400078e0223 */
[----:B------:R-:W-:-:S04]  /*5c70*/  IMAD.HI.U32 R3, R7, R33, RZ ;  /* 0x0000002107037227 */ /* 0x000fc800078e00ff */
[C---:B------:R-:W-:Y:S02]  /*5c80*/  IMAD R37, R0.reuse, R5, R37 ;  /* 0x0000000500257224 */ /* 0x040fe400078e0225 */
[----:B------:R-:W-:Y:S02]  /*5c90*/  IMAD.MOV R5, RZ, RZ, -R3 ;  /* 0x000000ffff057224 */ /* 0x000fe400078e0a03 */
[--C-:B------:R-:W-:Y:S01]  /*5ca0*/  @!P1 IMAD.IADD R45, R45, 0x1, -R0.reuse ;  /* 0x000000012d2d9824 */ /* 0x100fe200078e0a00 */
[C---:B------:R-:W-:Y:S01]  /*5cb0*/  ISETP.GT.U32.AND P1, PT, R0.reuse, R37, PT ;  /* 0x000000250000720c */ /* 0x040fe20003f24070 */
[C---:B------:R-:W-:Y:S02]  /*5cc0*/  IMAD R33, R0.reuse, R5, R33 ;  /* 0x0000000500217224 */ /* 0x040fe400078e0221 */
[--C-:B------:R-:W-:Y:S02]  /*5cd0*/  @!P4 IMAD.IADD R41, R41, 0x1, -R0.reuse ;  /* 0x000000012929c824 */ /* 0x100fe400078e0a00 */
[----:B------:R-:W-:Y:S01]  /*5ce0*/  @!P0 IMAD.MOV R47, RZ, RZ, -R47 ;  /* 0x000000ffff2f8224 */ /* 0x000fe200078e0a2f */
[C---:B------:R-:W-:Y:S01]  /*5cf0*/  ISETP.GT.U32.AND P4, PT, R0.reuse, R33, PT ;  /* 0x000000210000720c */ /* 0x040fe20003f84070 */
[----:B------:R-:W-:Y:S01]  /*5d00*/  @!P2 IMAD.IADD R43, R43, 0x1, -R0 ;  /* 0x000000012b2ba824 */ /* 0x000fe200078e0a00 */
[C---:B------:R-:W-:Y:S01]  /*5d10*/  ISETP.GT.U32.AND P0, PT, R0.reuse, R39, PT ;  /* 0x000000270000720c */ /* 0x040fe20003f04070 */
[----:B------:R-:W-:Y:S01]  /*5d20*/  IMAD.HI.U32 R5, R7, R29, RZ ;  /* 0x0000001d07057227 */ /* 0x000fe200078e00ff */
[----:B------:R-:W-:-:S03]  /*5d30*/  ISETP.GT.U32.AND P2, PT, R0, R35, PT ;  /* 0x000000230000720c */ /* 0x000fc60003f44070 */
[----:B------:R-:W-:Y:S01]  /*5d40*/  @!P1 IMAD.IADD R37, R37, 0x1, -R0 ;  /* 0x0000000125259824 */ /* 0x000fe200078e0a00 */
[----:B------:R-:W-:Y:S01]  /*5d50*/  ISETP.GE.AND P1, PT, R11, RZ, PT ;  /* 0x000000ff0b00720c */ /* 0x000fe20003f26270 */
[----:B------:R-:W-:-:S04]  /*5d60*/  IMAD.HI.U32 R3, R7, R31, RZ ;  /* 0x0000001f07037227 */ /* 0x000fc800078e00ff */
[--C-:B------:R-:W-:Y:S01]  /*5d70*/  @!P4 IMAD.IADD R33, R33, 0x1, -R0.reuse ;  /* 0x000000012121c824 */ /* 0x100fe200078e0a00 */
[----:B------:R-:W-:Y:S01]  /*5d80*/  ISETP.GT.U32.AND P4, PT, R0, R37, PT ;  /* 0x000000250000720c */ /* 0x000fe20003f84070 */
[----:B------:R-:W-:Y:S02]  /*5d90*/  IMAD.MOV R5, RZ, RZ, -R5 ;  /* 0x000000ffff057224 */ /* 0x000fe400078e0a05 */
[----:B------:R-:W-:Y:S01]  /*5da0*/  @!P0 IMAD.IADD R39, R39, 0x1, -R0 ;  /* 0x0000000127278824 */ /* 0x000fe200078e0a00 */
[----:B------:R-:W-:Y:S01]  /*5db0*/  ISETP.GE.AND P0, PT, R16, RZ, PT ;  /* 0x000000ff1000720c */ /* 0x000fe20003f06270 */
[----:B------:R-:W-:Y:S01]  /*5dc0*/  IMAD.MOV R3, RZ, RZ, -R3 ;  /* 0x000000ffff037224 */ /* 0x000fe200078e0a03 */
[----:B------:R-:W-:Y:S01]  /*5dd0*/  LOP3.LUT R16, R4, 0x58, RZ, 0xfc, !PT ;  /* 0x0000005804107812 */ /* 0x000fe200078efcff */
[----:B------:R-:W-:Y:S01]  /*5de0*/  IMAD R29, R0, R5, R29 ;  /* 0x00000005001d7224 */ /* 0x000fe200078e021d */
[----:B------:R-:W-:Y:S01]  /*5df0*/  LOP3.LUT R5, R4, 0x68, RZ, 0xfc, !PT ;  /* 0x0000006804057812 */ /* 0x000fe200078efcff */
[----:B------:R-:W-:-:S02]  /*5e00*/  IMAD R31, R0, R3, R31 ;  /* 0x00000003001f7224 */ /* 0x000fc400078e021f */
[----:B------:R-:W-:Y:S01]  /*5e10*/  VIADD R3, R8, 0x6c ;  /* 0x0000006c08037836 */ /* 0x000fe20000000000 */
[----:B------:R-:W-:Y:S01]  /*5e20*/  IABS R25, R5 ;  /* 0x0000000500197213 */ /* 0x000fe20000000000 */
[--C-:B------:R-:W-:Y:S01]  /*5e30*/  @!P4 IMAD.IADD R37, R37, 0x1, -R0.reuse ;  /* 0x000000012525c824 */ /* 0x100fe200078e0a00 */
[C---:B------:R-:W-:Y:S01]  /*5e40*/  ISETP.GT.U32.AND P4, PT, R0.reuse, R29, PT ;  /* 0x0000001d0000720c */ /* 0x040fe20003f84070 */
[----:B------:R-:W-:Y:S01]  /*5e50*/  @!P2 IMAD.IADD R35, R35, 0x1, -R0 ;  /* 0x000000012323a824 */ /* 0x000fe200078e0a00 */
[----:B------:R-:W-:Y:S01]  /*5e60*/  IABS R27, R3 ;  /* 0x00000003001b7213 */ /* 0x000fe20000000000 */
[----:B------:R-:W-:Y:S01]  /*5e70*/  @!P1 IMAD.MOV R39, RZ, RZ, -R39 ;  /* 0x000000ffff279224 */ /* 0x000fe200078e0a27 */
[----:B------:R-:W-:Y:S01]  /*5e80*/  ISETP.GE.AND P1, PT, R15, RZ, PT ;  /* 0x000000ff0f00720c */ /* 0x000fe20003f26270 */
[----:B------:R-:W-:Y:S01]  /*5e90*/  @!P6 IMAD.MOV R45, RZ, RZ, -R45 ;  /* 0x000000ffff2de224 */ /* 0x000fe200078e0a2d */
[C---:B------:R-:W-:Y:S01]  /*5ea0*/  ISETP.GT.U32.AND P6, PT, R0.reuse, R35, PT ;  /* 0x000000230000720c */ /* 0x040fe20003fc4070 */
[----:B------:R-:W-:Y:S01]  /*5eb0*/  @!P0 IMAD.MOV R41, RZ, RZ, -R41 ;  /* 0x000000ffff298224 */ /* 0x000fe200078e0a29 */
[----:B------:R-:W-:Y:S01]  /*5ec0*/  ISETP.GE.AND P2, PT, R3, RZ, PT ;  /* 0x000000ff0300720c */ /* 0x000fe20003f46270 */
[----:B------:R-:W-:Y:S01]  /*5ed0*/  IMAD.HI.U32 R3, R7, R27, RZ ;  /* 0x0000001b07037227 */ /* 0x000fe200078e00ff */
[----:B------:R-:W-:-:S03]  /*5ee0*/  ISETP.GT.U32.AND P0, PT, R0, R31, PT ;  /* 0x0000001f0000720c */ /* 0x000fc60003f04070 */
[--C-:B------:R-:W-:Y:S02]  /*5ef0*/  @!P4 IMAD.IADD R29, R29, 0x1, -R0.reuse ;  /* 0x000000011d1dc824 */ /* 0x100fe400078e0a00 */
[----:B------:R-:W-:Y:S02]  /*5f00*/  IMAD.MOV R3, RZ, RZ, -R3 ;  /* 0x000000ffff037224 */ /* 0x000fe400078e0a03 */
[----:B------:R-:W-:Y:S01]  /*5f10*/  @!P1 IMAD.MOV R37, RZ, RZ, -R37 ;  /* 0x000000ffff259224 */ /* 0x000fe200078e0a25 */
[C---:B------:R-:W-:Y:S01]  /*5f20*/  ISETP.GT.U32.AND P1, PT, R0.reuse, R29, PT ;  /* 0x0000001d0000720c */ /* 0x040fe20003f24070 */
[----:B------:R-:W-:Y:S01]  /*5f30*/  @!P6 IMAD.IADD R35, R35, 0x1, -R0 ;  /* 0x000000012323e824 */ /* 0x000fe200078e0a00 */
[----:B------:R-:W-:Y:S01]  /*5f40*/  ISETP.GE.AND P6, PT, R9, RZ, PT ;  /* 0x000000ff0900720c */ /* 0x000fe20003fc6270 */
[----:B------:R-:W-:Y:S01]  /*5f50*/  IMAD R27, R0, R3, R27 ;  /* 0x00000003001b7224 */ /* 0x000fe200078e021b */
[----:B------:R-:W-:Y:S01]  /*5f60*/  LOP3.LUT R9, R4, 0x64, RZ, 0xfc, !PT ;  /* 0x0000006404097812 */ /* 0x000fe200078efcff */
[----:B------:R-:W-:-:S03]  /*5f70*/  IMAD.HI.U32 R3, R7, R25, RZ ;  /* 0x0000001907037227 */ /* 0x000fc600078e00ff */
[----:B------:R-:W-:Y:S01]  /*5f80*/  IABS R23, R9 ;  /* 0x0000000900177213 */ /* 0x000fe20000000000 */
[----:B------:R-:W-:Y:S01]  /*5f90*/  @!P0 IMAD.IADD R31, R31, 0x1, -R0 ;  /* 0x000000011f1f8824 */ /* 0x000fe200078e0a00 */
[----:B------:R-:W-:Y:S01]  /*5fa0*/  ISETP.GE.AND P0, PT, R18, RZ, PT ;  /* 0x000000ff1200720c */ /* 0x000fe20003f06270 */
[----:B------:R-:W-:Y:S01]  /*5fb0*/  IMAD.MOV R3, RZ, RZ, -R3 ;  /* 0x000000ffff037224 */ /* 0x000fe200078e0a03 */
[----:B------:R-:W-:Y:S01]  /*5fc0*/  LOP3.LUT R18, R4, 0x54, RZ, 0xfc, !PT ;  /* 0x0000005404127812 */ /* 0x000fe200078efcff */
[----:B------:R-:W-:Y:S01]  /*5fd0*/  @!P5 IMAD.MOV R43, RZ, RZ, -R43 ;  /* 0x000000ffff2bd224 */ /* 0x000fe200078e0a2b */
[C---:B------:R-:W-:Y:S01]  /*5fe0*/  ISETP.GT.U32.AND P5, PT, R0.reuse, R33, PT ;  /* 0x000000210000720c */ /* 0x040fe20003fa4070 */
[C---:B------:R-:W-:Y:S01]  /*5ff0*/  IMAD R25, R0.reuse, R3, R25 ;  /* 0x0000000300197224 */ /* 0x040fe200078e0219 */
[----:B------:R-:W-:Y:S01]  /*6000*/  ISETP.GT.U32.AND P4, PT, R0, R31, PT ;  /* 0x0000001f0000720c */ /* 0x000fe20003f84070 */
[----:B------:R-:W-:Y:S01]  /*6010*/  IMAD.HI.U32 R3, R7, R23, RZ ;  /* 0x0000001707037227 */ /* 0x000fe200078e00ff */
[----:B------:R-:W-:-:S03]  /*6020*/  IABS R15, R18 ;  /* 0x00000012000f7213 */ /* 0x000fc60000000000 */
[--C-:B------:R-:W-:Y:S01]  /*6030*/  @!P1 IMAD.IADD R29, R29, 0x1, -R0.reuse ;  /* 0x000000011d1d9824 */ /* 0x100fe200078e0a00 */
[C---:B------:R-:W-:Y:S01]  /*6040*/  ISETP.GT.U32.AND P1, PT, R0.reuse, R25, PT ;  /* 0x000000190000720c */ /* 0x040fe20003f24070 */
[----:B------:R-:W-:Y:S01]  /*6050*/  @!P3 IMAD.MOV R35, RZ, RZ, -R35 ;  /* 0x000000ffff23b224 */ /* 0x000fe200078e0a23 */
[C---:B------:R-:W-:Y:S01]  /*6060*/  ISETP.GT.U32.AND P3, PT, R0.reuse, R27, PT ;  /* 0x0000001b0000720c */ /* 0x040fe20003f64070 */
[----:B------:R-:W-:Y:S02]  /*6070*/  IMAD.MOV R3, RZ, RZ, -R3 ;  /* 0x000000ffff037224 */ /* 0x000fe400078e0a03 */
[--C-:B------:R-:W-:Y:S01]  /*6080*/  @!P5 IMAD.IADD R33, R33, 0x1, -R0.reuse ;  /* 0x000000012121d824 */ /* 0x100fe200078e0a00 */
[----:B------:R-:W-:Y:S01]  /*6090*/  ISETP.GE.AND P5, PT, R17, RZ, PT ;  /* 0x000000ff1100720c */ /* 0x000fe20003fa6270 */
[----:B------:R-:W-:Y:S01]  /*60a0*/  IMAD R23, R0, R3, R23 ;  /* 0x0000000300177224 */ /* 0x000fe200078e0217 */
[----:B------:R-:W-:Y:S01]  /*60b0*/  IABS R17, R16 ;  /* 0x0000001000117213 */ /* 0x000fe20000000000 */
[--C-:B------:R-:W-:Y:S01]  /*60c0*/  @!P4 IMAD.IADD R31, R31, 0x1, -R0.reuse ;  /* 0x000000011f1fc824 */ /* 0x100fe200078e0a00 */
[----:B------:R-:W-:Y:S01]  /*60d0*/  ISETP.GE.AND P4, PT, R9, RZ, PT ;  /* 0x000000ff0900720c */ /* 0x000fe20003f86270 */
[----:B------:R-:W-:Y:S01]  /*60e0*/  @!P0 IMAD.MOV R29, RZ, RZ, -R29 ;  /* 0x000000ffff1d8224 */ /* 0x000fe200078e0a1d */
[----:B------:R-:W-:Y:S01]  /*60f0*/  LOP3.LUT R9, R4, 0x60, RZ, 0xfc, !PT ;  /* 0x0000006004097812 */ /* 0x000fe200078efcff */
[----:B------:R-:W-:Y:S01]  /*6100*/  @!P6 IMAD.MOV R33, RZ, RZ, -R33 ;  /* 0x000000ffff21e224 */ /* 0x000fe200078e0a21 */
[----:B------:R-:W-:Y:S01]  /*6110*/  ISETP.GT.U32.AND P0, PT, R0, R23, PT ;  /* 0x000000170000720c */ /* 0x000fe20003f04070 */
[--C-:B------:R-:W-:Y:S01]  /*6120*/  @!P1 IMAD.IADD R25, R25, 0x1, -R0.reuse ;  /* 0x0000000119199824 */ /* 0x100fe200078e0a00 */
[----:B------:R-:W-:Y:S01]  /*6130*/  ISETP.GE.AND P6, PT, R5, RZ, PT ;  /* 0x000000ff0500720c */ /* 0x000fe20003fc6270 */
[----:B------:R-:W-:Y:S01]  /*6140*/  VIADD R5, R8, 0x5c ;  /* 0x0000005c08057836 */ /* 0x000fe20000000000 */
[----:B------:R-:W-:Y:S01]  /*6150*/  IABS R21, R9 ;  /* 0x0000000900157213 */ /* 0x000fe20000000000 */
[----:B------:R-:W-:Y:S01]  /*6160*/  @!P3 IMAD.IADD R27, R27, 0x1, -R0 ;  /* 0x000000011b1bb824 */ /* 0x000fe200078e0a00 */
[C---:B------:R-:W-:Y:S01]  /*6170*/  ISETP.GT.U32.AND P1, PT, R0.reuse, R25, PT ;  /* 0x000000190000720c */ /* 0x040fe20003f24070 */
[----:B------:R-:W-:Y:S01]  /*6180*/  @!P5 IMAD.MOV R31, RZ, RZ, -R31 ;  /* 0x000000ffff1fd224 */ /* 0x000fe200078e0a1f */
[----:B------:R-:W-:Y:S01]  /*6190*/  IABS R19, R5 ;  /* 0x0000000500137213 */ /* 0x000fe20000000000 */
[----:B------:R-:W-:Y:S01]  /*61a0*/  IMAD.HI.U32 R3, R7, R21, RZ ;  /* 0x0000001507037227 */ /* 0x000fe200078e00ff */
[----:B------:R-:W-:-:S02]  /*61b0*/  ISETP.GT.U32.AND P3, PT, R0, R27, PT ;  /* 0x0000001b0000720c */ /* 0x000fc40003f64070 */
[----:B------:R-:W-:Y:S01]  /*61c0*/  ISETP.GE.AND P5, PT, R5, RZ, PT ;  /* 0x000000ff0500720c */ /* 0x000fe20003fa6270 */
[----:B------:R-:W-:Y:S02]  /*61d0*/  IMAD.MOV R3, RZ, RZ, -R3 ;  /* 0x000000ffff037224 */ /* 0x000fe400078e0a03 */
[----:B------:R-:W-:Y:S02]  /*61e0*/  @!P0 IMAD.IADD R23, R23, 0x1, -R0 ;  /* 0x0000000117178824 */ /* 0x000fe400078e0a00 */
[----:B------:R-:W-:-:S03]  /*61f0*/  IMAD.HI.U32 R5, R7, R19, RZ ;  /* 0x0000001307057227 */ /* 0x000fc600078e00ff */
[C---:B------:R-:W-:Y:S01]  /*6200*/  ISETP.GT.U32.AND P0, PT, R0.reuse, R23, PT ;  /* 0x000000170000720c */ /* 0x040fe20003f04070 */
[C---:B------:R-:W-:Y:S02]  /*6210*/  IMAD R21, R0.reuse, R3, R21 ;  /* 0x0000000300157224 */ /* 0x040fe400078e0215 */
[----:B------:R-:W-:Y:S02]  /*6220*/  IMAD.MOV R5, RZ, RZ, -R5 ;  /* 0x000000ffff057224 */ /* 0x000fe400078e0a05 */
[--C-:B------:R-:W-:Y:S01]  /*6230*/  @!P1 IMAD.IADD R25, R25, 0x1, -R0.reuse ;  /* 0x0000000119199824 */ /* 0x100fe200078e0a00 */
[C---:B------:R-:W-:Y:S01]  /*6240*/  ISETP.GT.U32.AND P1, PT, R0.reuse, R21, PT ;  /* 0x000000150000720c */ /* 0x040fe20003f24070 */
[----:B------:R-:W-:Y:S02]  /*6250*/  IMAD R19, R0, R5, R19 ;  /* 0x0000000500137224 */ /* 0x000fe400078e0213 */
[----:B------:R-:W-:Y:S01]  /*6260*/  @!P3 IMAD.IADD R27, R27, 0x1, -R0 ;  /* 0x000000011b1bb824 */ /* 0x000fe200078e0a00 */
[----:B------:R-:W-:Y:S01]  /*6270*/  ISETP.GE.AND P3, PT, R9, RZ, PT ;  /* 0x000000ff0900720c */ /* 0x000fe20003f66270 */
[----:B------:R-:W-:-:S04]  /*6280*/  IMAD.HI.U32 R5, R7, R15, RZ ;  /* 0x0000000f07057227 */ /* 0x000fc800078e00ff */
[----:B------:R-:W-:Y:S01]  /*6290*/  @!P2 IMAD.MOV R27, RZ, RZ, -R27 ;  /* 0x000000ffff1ba224 */ /* 0x000fe200078e0a1b */
[C---:B------:R-:W-:Y:S01]  /*62a0*/  ISETP.GT.U32.AND P2, PT, R0.reuse, R19, PT ;  /* 0x000000130000720c */ /* 0x040fe20003f44070 */
[----:B------:R-:W-:Y:S02]  /*62b0*/  IMAD.MOV R5, RZ, RZ, -R5 ;  /* 0x000000ffff057224 */ /* 0x000fe400078e0a05 */
[--C-:B------:R-:W-:Y:S02]  /*62c0*/  @!P0 IMAD.IADD R23, R23, 0x1, -R0.reuse ;  /* 0x0000000117178824 */ /* 0x100fe400078e0a00 */
[C---:B------:R-:W-:Y:S02]  /*62d0*/  IMAD R15, R0.reuse, R5, R15 ;  /* 0x00000005000f7224 */ /* 0x040fe400078e020f */
[----:B------:R-:W-:Y:S02]  /*62e0*/  @!P1 IMAD.IADD R21, R21, 0x1, -R0 ;  /* 0x0000000115159824 */ /* 0x000fe400078e0a00 */
[----:B------:R-:W-:Y:S01]  /*62f0*/  @!P4 IMAD.MOV R23, RZ, RZ, -R23 ;  /* 0x000000ffff17c224 */ /* 0x000fe200078e0a17 */
[----:B------:R-:W-:Y:S01]  /*6300*/  ISETP.GT.U32.AND P4, PT, R0, R15, PT ;  /* 0x0000000f0000720c */ /* 0x000fe20003f84070 */
[----:B------:R-:W-:-:S04]  /*6310*/  IMAD.HI.U32 R3, R7, R17, RZ ;  /* 0x0000001107037227 */ /* 0x000fc800078e00ff */
[----:B------:R-:W-:Y:S01]  /*6320*/  @!P6 IMAD.MOV R25, RZ, RZ, -R25 ;  /* 0x000000ffff19e224 */ /* 0x000fe200078e0a19 */
[----:B------:R-:W-:Y:S01]  /*6330*/  ISETP.GT.U32.AND P6, PT, R0, R21, PT ;  /* 0x000000150000720c */ /* 0x000fe20003fc4070 */
[----:B------:R-:W-:Y:S02]  /*6340*/  VIADD R9, R8, 0x4c ;  /* 0x0000004c08097836 */ /* 0x000fe40000000000 */
[----:B------:R-:W-:Y:S02]  /*6350*/  IMAD.MOV R3, RZ, RZ, -R3 ;  /* 0x000000ffff037224 */ /* 0x000fe400078e0a03 */
[--C-:B------:R-:W-:Y:S01]  /*6360*/  @!P2 IMAD.IADD R19, R19, 0x1, -R0.reuse ;  /* 0x000000011313a824 */ /* 0x100fe200078e0a00 */
[----:B------:R-:W-:Y:S01]  /*6370*/  ISETP.GE.AND P1, PT, R9, RZ, PT ;  /* 0x000000ff0900720c */ /* 0x000fe20003f26270 */
[----:B------:R-:W-:Y:S01]  /*6380*/  IMAD R17, R0, R3, R17 ;  /* 0x0000000300117224 */ /* 0x000fe200078e0211 */
[----:B------:R-:W-:Y:S01]  /*6390*/  IABS R11, R9 ;  /* 0x00000009000b7213 */ /* 0x000fe20000000000 */
[----:B------:R-:W-:Y:S01]  /*63a0*/  @!P4 IMAD.IADD R15, R15, 0x1, -R0 ;  /* 0x000000010f0fc824 */ /* 0x000fe200078e0a00 */
[----:B------:R-:W-:-:S02]  /*63b0*/  IABS R9, R20 ;  /* 0x0000001400097213 */ /* 0x000fc40000000000 */
[C---:B------:R-:W-:Y:S01]  /*63c0*/  ISETP.GT.U32.AND P2, PT, R0.reuse, R19, PT ;  /* 0x000000130000720c */ /* 0x040fe20003f44070 */
[----:B------:R-:W-:Y:S01]  /*63d0*/  @!P6 IMAD.IADD R21, R21, 0x1, -R0 ;  /* 0x000000011515e824 */ /* 0x000fe200078e0a00 */
[C---:B------:R-:W-:Y:S01]  /*63e0*/  ISETP.GT.U32.AND P0, PT, R0.reuse, R17, PT ;  /* 0x000000110000720c */ /* 0x040fe20003f04070 */
[C---:B------:R-:W-:Y:S01]  /*63f0*/  IMAD.HI.U32 R3, R7.reuse, R9, RZ ;  /* 0x0000000907037227 */ /* 0x040fe200078e00ff */
[----:B------:R-:W-:Y:S02]  /*6400*/  ISETP.GT.U32.AND P4, PT, R0, R15, PT ;  /* 0x0000000f0000720c */ /* 0x000fe40003f84070 */
[----:B------:R-:W-:Y:S01]  /*6410*/  ISETP.GE.AND P6, PT, R16, RZ, PT ;  /* 0x000000ff1000720c */ /* 0x000fe20003fc6270 */
[----:B------:R-:W-:-:S04]  /*6420*/  IMAD.HI.U32 R5, R7, R11, RZ ;  /* 0x0000000b07057227 */ /* 0x000fc800078e00ff */
[----:B------:R-:W-:Y:S02]  /*6430*/  IMAD.MOV R3, RZ, RZ, -R3 ;  /* 0x000000ffff037224 */ /* 0x000fe400078e0a03 */
[----:B------:R-:W-:Y:S01]  /*6440*/  @!P3 IMAD.MOV R21, RZ, RZ, -R21 ;  /* 0x000000ffff15b224 */ /* 0x000fe200078e0a15 */
[----:B------:R-:W-:Y:S01]  /*6450*/  ISETP.GE.AND P3, PT, R18, RZ, PT ;  /* 0x000000ff1200720c */ /* 0x000fe20003f66270 */
[----:B------:R-:W-:Y:S02]  /*6460*/  IMAD.MOV R16, RZ, RZ, -R5 ;  /* 0x000000ffff107224 */ /* 0x000fe400078e0a05 */
[--C-:B------:R-:W-:Y:S01]  /*6470*/  @!P2 IMAD.IADD R19, R19, 0x1, -R0.reuse ;  /* 0x000000011313a824 */ /* 0x100fe200078e0a00 */
[----:B------:R-:W-:Y:S01]  /*6480*/  ISETP.GE.AND P2, PT, R20, RZ, PT ;  /* 0x000000ff1400720c */ /* 0x000fe20003f46270 */
[----:B------:R-:W-:Y:S01]  /*6490*/  IMAD R5, R0, R3, R9 ;  /* 0x0000000300057224 */ /* 0x000fe200078e0209 */
[----:B------:R-:W-:Y:S01]  /*64a0*/  LOP3.LUT R9, R4, 0x48, RZ, 0xfc, !PT ;  /* 0x0000004804097812 */ /* 0x000fe200078efcff */
[--C-:B------:R-:W-:Y:S01]  /*64b0*/  @!P0 IMAD.IADD R17, R17, 0x1, -R0.reuse ;  /* 0x0000000111118824 */ /* 0x100fe200078e0a00 */
[----:B------:R-:W-:Y:S01]  /*64c0*/  IABS R20, R28 ;  /* 0x0000001c00147213 */ /* 0x000fe20000000000 */
[----:B------:R-:W-:Y:S01]  /*64d0*/  @!P5 IMAD.MOV R19, RZ, RZ, -R19 ;  /* 0x000000ffff13d224 */ /* 0x000fe200078e0a13 */
[C---:B------:R-:W-:Y:S01]  /*64e0*/  ISETP.GT.U32.AND P5, PT, R0.reuse, R5, PT ;  /* 0x000000050000720c */ /* 0x040fe20003fa4070 */
[C---:B------:R-:W-:Y:S01]  /*64f0*/  IMAD R3, R0.reuse, R16, R11 ;  /* 0x0000001000037224 */ /* 0x040fe200078e020b */
[----:B------:R-:W-:Y:S01]  /*6500*/  ISETP.GT.U32.AND P0, PT, R0, R17, PT ;  /* 0x000000110000720c */ /* 0x000fe20003f04070 */
[----:B------:R-:W-:Y:S01]  /*6510*/  @!P4 IMAD.IADD R15, R15, 0x1, -R0 ;  /* 0x000000010f0fc824 */ /* 0x000fe200078e0a00 */
[----:B------:R-:W-:Y:S01]  /*6520*/  IABS R139, R9 ;  /* 0x00000009008b7213 */ /* 0x000fe20000000000 */
[----:B------:R-:W-:Y:S01]  /*6530*/  VIADD R16, R8, 0x3c ;  /* 0x0000003c08107836 */ /* 0x000fe20000000000 */
[----:B------:R-:W-:Y:S01]  /*6540*/  LOP3.LUT R11, R4, 0x44, RZ, 0xfc, !PT ;  /* 0x00000044040b7812 */ /* 0x000fe200078efcff */
[----:B------:R-:W-:Y:S01]  /*6550*/  @!P3 IMAD.MOV R15, RZ, RZ, -R15 ;  /* 0x000000ffff0fb224 */ /* 0x000fe200078e0a0f */
[----:B------:R-:W-:Y:S01]  /*6560*/  ISETP.GT.U32.AND P3, PT, R0, R3, PT ;  /* 0x000000030000720c */ /* 0x000fe20003f64070 */
[----:B------:R-:W-:Y:S01]  /*6570*/  IMAD.HI.U32 R18, R7, R129, RZ ;  /* 0x0000008107127227 */ /* 0x000fe200078e00ff */
[----:B------:R-:W-:-:S02]  /*6580*/  IABS R137, R11 ;  /* 0x0000000b00897213 */ /* 0x000fc40000000000 */
[----:B------:R-:W-:Y:S01]  /*6590*/  IABS R133, R16 ;  /* 0x0000001000857213 */ /* 0x000fe20000000000 */
[--C-:B------:R-:W-:Y:S01]  /*65a0*/  @!P5 IMAD.IADD R5, R5, 0x1, -R0.reuse ;  /* 0x000000010505d824 */ /* 0x100fe200078e0a00 */
[----:B------:R-:W-:Y:S01]  /*65b0*/  ISETP.GE.AND P4, PT, R16, RZ, PT ;  /* 0x000000ff1000720c */ /* 0x000fe20003f86270 */
[----:B------:R-:W-:Y:S01]  /*65c0*/  @!P0 IMAD.IADD R17, R17, 0x1, -R0 ;  /* 0x0000000111118824 */ /* 0x000fe200078e0a00 */
[----:B------:R-:W-:Y:S01]  /*65d0*/  ISETP.GE.AND P0, PT, R9, RZ, PT ;  /* 0x000000ff0900720c */ /* 0x000fe20003f06270 */
[----:B------:R-:W-:Y:S01]  /*65e0*/  IMAD.HI.U32 R9, R7, R139, RZ ;  /* 0x0000008b07097227 */ /* 0x000fe200078e00ff */
[----:B------:R-:W-:-:S03]  /*65f0*/  ISETP.GT.U32.AND P5, PT, R0, R5, PT ;  /* 0x000000050000720c */ /* 0x000fc60003fa4070 */
[----:B------:R-:W-:Y:S01]  /*6600*/  @!P6 IMAD.MOV R17, RZ, RZ, -R17 ;  /* 0x000000ffff11e224 */ /* 0x000fe200078e0a11 */
[----:B------:R-:W-:Y:S01]  /*6610*/  ISETP.GE.AND P6, PT, R11, RZ, PT ;  /* 0x000000ff0b00720c */ /* 0x000fe20003fc6270 */
[----:B------:R-:W-:Y:S02]  /*6620*/  @!P3 IMAD.IADD R3, R3, 0x1, -R0 ;  /* 0x000000010303b824 */ /* 0x000fe400078e0a00 */
[----:B------:R-:W-:Y:S02]  /*6630*/  IMAD.MOV R9, RZ, RZ, -R9 ;  /* 0x000000ffff097224 */ /* 0x000fe400078e0a09 */
[----:B------:R-:W-:Y:S01]  /*6640*/  IMAD.HI.U32 R11, R7, R137, RZ ;  /* 0x00000089070b7227 */ /* 0x000fe200078e00ff */
[----:B------:R-:W-:-:S03]  /*6650*/  ISETP.GT.U32.AND P3, PT, R0, R3, PT ;  /* 0x000000030000720c */ /* 0x000fc60003f64070 */
[----:B------:R-:W-:Y:S02]  /*6660*/  IMAD R139, R0, R9, R139 ;  /* 0x00000009008b7224 */ /* 0x000fe400078e028b */
[----:B------:R-:W-:Y:S02]  /*6670*/  IMAD.MOV R11, RZ, RZ, -R11 ;  /* 0x000000ffff0b7224 */ /* 0x000fe400078e0a0b */
[----:B------:R-:W-:-:S04]  /*6680*/  IMAD.HI.U32 R9, R7, R135, RZ ;  /* 0x0000008707097227 */ /* 0x000fc800078e00ff */
[C---:B------:R-:W-:Y:S02]  /*6690*/  IMAD R137, R0.reuse, R11, R137 ;  /* 0x0000000b00897224 */ /* 0x040fe400078e0289 */
[----:B------:R-:W-:Y:S02]  /*66a0*/  IMAD.MOV R9, RZ, RZ, -R9 ;  /* 0x000000ffff097224 */ /* 0x000fe400078e0a09 */
[--C-:B------:R-:W-:Y:S01]  /*66b0*/  @!P5 IMAD.IADD R5, R5, 0x1, -R0.reuse ;  /* 0x000000010505d824 */ /* 0x100fe200078e0a00 */
[C---:B------:R-:W-:Y:S01]  /*66c0*/  ISETP.GT.U32.AND P5, PT, R0.reuse, R139, PT ;  /* 0x0000008b0000720c */ /* 0x040fe20003fa4070 */
[C---:B------:R-:W-:Y:S02]  /*66d0*/  IMAD R135, R0.reuse, R9, R135 ;  /* 0x0000000900877224 */ /* 0x040fe400078e0287 */
        /* <DEDUP_REMOVED lines=8> */
[C---:B------:R-:W-:Y:S01]  /*6760*/  IMAD R133, R0.reuse, R11, R133 ;  /* 0x0000000b00857224 */ /* 0x040fe200078e0285 */
[----:B------:R-:W-:Y:S01]  /*6770*/  IABS R11, R26 ;  /* 0x0000001a000b7213 */ /* 0x000fe20000000000 */
[----:B------:R-:W-:Y:S01]  /*6780*/  @!P3 IMAD.IADD R135, R135, 0x1, -R0 ;  /* 0x000000018787b824 */ /* 0x000fe200078e0a00 */
[C---:B------:R-:W-:Y:S01]  /*6790*/  ISETP.GT.U32.AND P2, PT, R0.reuse, R137, PT ;  /* 0x000000890000720c */ /* 0x040fe20003f44070 */
[----:B------:R-:W-:Y:S02]  /*67a0*/  IMAD.MOV R9, RZ, RZ, -R9 ;  /* 0x000000ffff097224 */ /* 0x000fe400078e0a09 */
[----:B------:R-:W-:Y:S01]  /*67b0*/  IMAD.HI.U32 R16, R7, R111, RZ ;  /* 0x0000006f07107227 */ /* 0x000fe200078e00ff */
[----:B------:R-:W-:-:S03]  /*67c0*/  ISETP.GT.U32.AND P3, PT, R0, R135, PT ;  /* 0x000000870000720c */ /* 0x000fc60003f64070 */
[----:B------:R-:W-:Y:S02]  /*67d0*/  IMAD R131, R0, R9, R131 ;  /* 0x0000000900837224 */ /* 0x000fe400078e0283 */
[----:B------:R-:W-:-:S04]  /*67e0*/  IMAD.HI.U32 R9, R7, R11, RZ ;  /* 0x0000000b07097227 */ /* 0x000fc800078e00ff */
[----:B------:R-:W-:Y:S02]  /*67f0*/  IMAD.MOV R9, RZ, RZ, -R9 ;  /* 0x000000ffff097224 */ /* 0x000fe400078e0a09 */
[--C-:B------:R-:W-:Y:S01]  /*6800*/  @!P2 IMAD.IADD R137, R137, 0x1, -R0.reuse ;  /* 0x000000018989a824 */ /* 0x100fe200078e0a00 */
[C---:B------:R-:W-:Y:S01]  /*6810*/  ISETP.GT.U32.AND P2, PT, R0.reuse, R131, PT ;  /* 0x000000830000720c */ /* 0x040fe20003f44070 */
[C---:B------:R-:W-:Y:S02]  /*6820*/  IMAD R9, R0.reuse, R9, R11 ;  /* 0x0000000900097224 */ /* 0x040fe400078e020b */
[--C-:B------:R-:W-:Y:S02]  /*6830*/  @!P3 IMAD.IADD R135, R135, 0x1, -R0.reuse ;  /* 0x000000018787b824 */ /* 0x100fe400078e0a00 */
[----:B------:R-:W-:Y:S01]  /*6840*/  @!P5 IMAD.IADD R139, R139, 0x1, -R0 ;  /* 0x000000018b8bd824 */ /* 0x000fe200078e0a00 */
[----:B------:R-:W-:Y:S01]  /*6850*/  ISETP.GT.U32.AND P3, PT, R0, R9, PT ;  /* 0x000000090000720c */ /* 0x000fe20003f64070 */
[----:B------:R-:W-:-:S02]  /*6860*/  IMAD.MOV R16, RZ, RZ, -R16 ;  /* 0x000000ffff107224 */ /* 0x000fc400078e0a10 */
[----:B------:R-:W-:Y:S01]  /*6870*/  IMAD.HI.U32 R11, R7, R20, RZ ;  /* 0x00000014070b7227 */ /* 0x000fe200078e00ff */
[----:B------:R-:W-:-:S03]  /*6880*/  ISETP.GT.U32.AND P5, PT, R0, R139, PT ;  /* 0x0000008b0000720c */ /* 0x000fc60003fa4070 */
[--C-:B------:R-:W-:Y:S02]  /*6890*/  @!P2 IMAD.IADD R131, R131, 0x1, -R0.reuse ;  /* 0x000000018383a824 */ /* 0x100fe400078e0a00 */
[C---:B------:R-:W-:Y:S02]  /*68a0*/  IMAD R111, R0.reuse, R16, R111 ;  /* 0x00000010006f7224 */ /* 0x040fe400078e026f */
[----:B------:R-:W-:Y:S02]  /*68b0*/  IMAD.MOV R11, RZ, RZ, -R11 ;  /* 0x000000ffff0b7224 */ /* 0x000fe400078e0a0b */
[----:B------:R-:W-:Y:S01]  /*68c0*/  @!P3 IMAD.IADD R9, R9, 0x1, -R0 ;  /* 0x000000010909b824 */ /* 0x000fe200078e0a00 */
[----:B------:R-:W-:Y:S01]  /*68d0*/  ISETP.GT.U32.AND P3, PT, R0, R131, PT ;  /* 0x000000830000720c */ /* 0x000fe20003f64070 */
[----:B------:R-:W-:-:S04]  /*68e0*/  IMAD.HI.U32 R16, R7, R125, RZ ;  /* 0x0000007d07107227 */ /* 0x000fc800078e00ff */
[C---:B------:R-:W-:Y:S02]  /*68f0*/  IMAD R11, R0.reuse, R11, R20 ;  /* 0x0000000b000b7224 */ /* 0x040fe400078e0214 */
[----:B------:R-:W-:Y:S02]  /*6900*/  IMAD.MOV R20, RZ, RZ, -R16 ;  /* 0x000000ffff147224 */ /* 0x000fe400078e0a10 */
[--C-:B------:R-:W-:Y:S01]  /*6910*/  @!P5 IMAD.IADD R139, R139, 0x1, -R0.reuse ;  /* 0x000000018b8bd824 */ /* 0x100fe200078e0a00 */
[C---:B------:R-:W-:Y:S01]  /*6920*/  ISETP.GT.U32.AND P5, PT, R0.reuse, R133, PT ;  /* 0x000000850000720c */ /* 0x040fe20003fa4070 */
[C---:B------:R-:W-:Y:S02]  /*6930*/  IMAD R125, R0.reuse, R20, R125 ;  /* 0x00000014007d7224 */ /* 0x040fe400078e027d */
[----:B------:R-:W-:Y:S01]  /*6940*/  @!P3 IMAD.IADD R131, R131, 0x1, -R0 ;  /* 0x000000018383b824 */ /* 0x000fe200078e0a00 */
[----:B------:R-:W-:Y:S01]  /*6950*/  ISETP.GT.U32.AND P3, PT, R0, R111, PT ;  /* 0x0000006f0000720c */ /* 0x000fe20003f64070 */
[----:B------:R-:W-:-:S04]  /*6960*/  IMAD.HI.U32 R16, R7, R121, RZ ;  /* 0x0000007907107227 */ /* 0x000fc800078e00ff */
[----:B------:R-:W-:Y:S01]  /*6970*/  @!P1 IMAD.MOV R3, RZ, RZ, -R3 ;  /* 0x000000ffff039224 */ /* 0x000fe200078e0a03 */
[----:B------:R-:W-:Y:S01]  /*6980*/  ISETP.GT.U32.AND P1, PT, R0, R9, PT ;  /* 0x000000090000720c */ /* 0x000fe20003f24070 */
[----:B------:R-:W-:Y:S02]  /*6990*/  IMAD.MOV R16, RZ, RZ, -R16 ;  /* 0x000000ffff107224 */ /* 0x000fe400078e0a10 */
[----:B------:R-:W-:Y:S01]  /*69a0*/  @!P5 IMAD.IADD R133, R133, 0x1, -R0 ;  /* 0x000000018585d824 */ /* 0x000fe200078e0a00 */
[----:B------:R-:W-:Y:S01]  /*69b0*/  ISETP.GE.AND P5, PT, R22, RZ, PT ;  /* 0x000000ff1600720c */ /* 0x000fe20003fa6270 */
[----:B------:R-:W-:Y:S01]  /*69c0*/  IMAD.MOV R18, RZ, RZ, -R18 ;  /* 0x000000ffff127224 */ /* 0x000fe200078e0a12 */
[----:B------:R-:W-:Y:S01]  /*69d0*/  LOP3.LUT R22, R4, 0x4, RZ, 0xfc, !PT ;  /* 0x0000000404167812 */ /* 0x000fe200078efcff */
[----:B------:R-:W-:Y:S01]  /*69e0*/  @!P3 IMAD.IADD R111, R111, 0x1, -R0 ;  /* 0x000000016f6fb824 */ /* 0x000fe200078e0a00 */
[C---:B------:R-:W-:Y:S01]  /*69f0*/  ISETP.GT.U32.AND P3, PT, R0.reuse, R125, PT ;  /* 0x0000007d0000720c */ /* 0x040fe20003f64070 */
[C---:B------:R-:W-:Y:S01]  /*6a00*/  IMAD R121, R0.reuse, R16, R121 ;  /* 0x0000001000797224 */ /* 0x040fe200078e0279 */
[C---:B------:R-:W-:Y:S01]  /*6a10*/  ISETP.GT.U32.AND P2, PT, R0.reuse, R133, PT ;  /* 0x000000850000720c */ /* 0x040fe20003f44070 */
[----:B------:R-:W-:-:S02]  /*6a20*/  IMAD R129, R0, R18, R129 ;  /* 0x0000001200817224 */ /* 0x000fc400078e0281 */
[----:B------:R-:W-:-:S04]  /*6a30*/  IMAD.HI.U32 R18, R7, R117, RZ ;  /* 0x0000007507127227 */ /* 0x000fc800078e00ff */
[----:B------:R-:W-:Y:S01]  /*6a40*/  @!P1 IMAD.IADD R9, R9, 0x1, -R0 ;  /* 0x0000000109099824 */ /* 0x000fe200078e0a00 */
[C---:B------:R-:W-:Y:S01]  /*6a50*/  ISETP.GT.U32.AND P1, PT, R0.reuse, R129, PT ;  /* 0x000000810000720c */ /* 0x040fe20003f24070 */
[----:B------:R-:W-:Y:S02]  /*6a60*/  IMAD.MOV R18, RZ, RZ, -R18 ;  /* 0x000000ffff127224 */ /* 0x000fe400078e0a12 */
[--C-:B------:R-:W-:Y:S01]  /*6a70*/  @!P3 IMAD.IADD R125, R125, 0x1, -R0.reuse ;  /* 0x000000017d7db824 */ /* 0x100fe200078e0a00 */
[C---:B------:R-:W-:Y:S01]  /*6a80*/  ISETP.GT.U32.AND P3, PT, R0.reuse, R121, PT ;  /* 0x000000790000720c */ /* 0x040fe20003f64070 */
[C---:B------:R-:W-:Y:S02]  /*6a90*/  IMAD R117, R0.reuse, R18, R117 ;  /* 0x0000001200757224 */ /* 0x040fe400078e0275 */
[----:B------:R-:W-:Y:S01]  /*6aa0*/  @!P2 IMAD.IADD R133, R133, 0x1, -R0 ;  /* 0x000000018585a824 */ /* 0x000fe200078e0a00 */
[----:B------:R-:W-:Y:S01]  /*6ab0*/  ISETP.GT.U32.AND P2, PT, R0, R11, PT ;  /* 0x0000000b0000720c */ /* 0x000fe20003f44070 */
[----:B------:R-:W-:-:S02]  /*6ac0*/  VIADD R16, R8, 0xc ;  /* 0x0000000c08107836 */ /* 0x000fc40000000000 */
[----:B------:R-:W-:-:S03]  /*6ad0*/  IMAD.HI.U32 R20, R7, R127, RZ ;  /* 0x0000007f07147227 */ /* 0x000fc600078e00ff */
[----:B------:R-:W-:Y:S01]  /*6ae0*/  IABS R115, R16 ;  /* 0x0000001000737213 */ /* 0x000fe20000000000 */
[--C-:B------:R-:W-:Y:S01]  /*6af0*/  @!P1 IMAD.IADD R129, R129, 0x1, -R0.reuse ;  /* 0x0000000181819824 */ /* 0x100fe200078e0a00 */
[----:B------:R-:W-:Y:S01]  /*6b00*/  ISETP.GE.AND P1, PT, R26, RZ, PT ;  /* 0x000000ff1a00720c */ /* 0x000fe20003f26270 */
[----:B------:R-:W-:Y:S01]  /*6b10*/  @!P3 IMAD.IADD R121, R121, 0x1, -R0 ;  /* 0x000000017979b824 */ /* 0x000fe200078e0a00 */
[----:B------:R-:W-:Y:S01]  /*6b20*/  ISETP.GT.U32.AND P3, PT, R0, R117, PT ;  /* 0x000000750000720c */ /* 0x000fe20003f64070 */
[----:B------:R-:W-:Y:S01]  /*6b30*/  IMAD.MOV R20, RZ, RZ, -R20 ;  /* 0x000000ffff147224 */ /* 0x000fe200078e0a14 */
[----:B------:R-:W-:Y:S01]  /*6b40*/  LOP3.LUT R26, R4, 0x14, RZ, 0xfc, !PT ;  /* 0x00000014041a7812 */ /* 0x000fe200078efcff */
[----:B------:R-:W-:Y:S01]  /*6b50*/  @!P2 IMAD.IADD R11, R11, 0x1, -R0 ;  /* 0x000000010b0ba824 */ /* 0x000fe200078e0a00 */
[----:B------:R-:W-:Y:S01]  /*6b60*/  ISETP.GE.AND P2, PT, R24, RZ, PT ;  /* 0x000000ff1800720c */ /* 0x000fe20003f46270 */
[----:B------:R-:W-:Y:S01]  /*6b70*/  @!P5 IMAD.MOV R135, RZ, RZ, -R135 ;  /* 0x000000ffff87d224 */ /* 0x000fe200078e0a87 */
[----:B------:R-:W-:Y:S01]  /*6b80*/  IABS R123, R26 ;  /* 0x0000001a007b7213 */ /* 0x000fe20000000000 */
[----:B------:R-:W-:Y:S01]  /*6b90*/  IMAD.HI.U32 R8, R7, R119, RZ ;  /* 0x0000007707087227 */ /* 0x000fe200078e00ff */
[----:B------:R-:W-:-:S02]  /*6ba0*/  IABS R24, R22 ;  /* 0x0000001600187213 */ /* 0x000fc40000000000 */
[----:B------:R-:W-:Y:S01]  /*6bb0*/  ISETP.GT.U32.AND P5, PT, R0, R129, PT ;  /* 0x000000810000720c */ /* 0x000fe20003fa4070 */
[----:B------:R-:W-:-:S04]  /*6bc0*/  IMAD.HI.U32 R4, R7, R123, RZ ;  /* 0x0000007b07047227 */ /* 0x000fc800078e00ff */
[----:B------:R-:W-:Y:S01]  /*6bd0*/  @!P3 IMAD.IADD R117, R117, 0x1, -R0 ;  /* 0x000000017575b824 */ /* 0x000fe200078e0a00 */
[----:B------:R-:W-:Y:S01]  /*6be0*/  ISETP.GT.U32.AND P3, PT, R0, R111, PT ;  /* 0x0000006f0000720c */ /* 0x000fe20003f64070 */
[----:B------:R-:W-:-:S04]  /*6bf0*/  IMAD.HI.U32 R18, R7, R115, RZ ;  /* 0x0000007307127227 */ /* 0x000fc800078e00ff */
[----:B------:R-:W-:Y:S02]  /*6c00*/  IMAD R127, R0, R20, R127 ;  /* 0x00000014007f7224 */ /* 0x000fe400078e027f */
[----:B------:R-:W-:-:S04]  /*6c10*/  IMAD.HI.U32 R20, R7, R113, RZ ;  /* 0x0000007107147227 */ /* 0x000fc800078e00ff */
[----:B------:R-:W-:Y:S02]  /*6c20*/  IMAD.MOV R4, RZ, RZ, -R4 ;  /* 0x000000ffff047224 */ /* 0x000fe400078e0a04 */
[----:B------:R-:W-:Y:S01]  /*6c30*/  @!P4 IMAD.MOV R133, RZ, RZ, -R133 ;  /* 0x000000ffff85c224 */ /* 0x000fe200078e0a85 */
[----:B------:R-:W-:Y:S01]  /*6c40*/  ISETP.GT.U32.AND P4, PT, R0, R125, PT ;  /* 0x0000007d0000720c */ /* 0x000fe20003f84070 */
[----:B------:R-:W-:-:S04]  /*6c50*/  IMAD.HI.U32 R7, R7, R24, RZ ;  /* 0x0000001807077227 */ /* 0x000fc800078e00ff */
[----:B------:R-:W-:Y:S02]  /*6c60*/  IMAD.MOV R8, RZ, RZ, -R8 ;  /* 0x000000ffff087224 */ /* 0x000fe400078e0a08 */
[----:B------:R-:W-:Y:S02]  /*6c70*/  IMAD.MOV R18, RZ, RZ, -R18 ;  /* 0x000000ffff127224 */ /* 0x000fe400078e0a12 */
[C---:B------:R-:W-:Y:S02]  /*6c80*/  IMAD R123, R0.reuse, R4, R123 ;  /* 0x00000004007b7224 */ /* 0x040fe400078e027b */
[----:B------:R-:W-:Y:S02]  /*6c90*/  IMAD.MOV R4, RZ, RZ, -R7 ;  /* 0x000000ffff047224 */ /* 0x000fe400078e0a07 */
[----:B------:R-:W-:Y:S02]  /*6ca0*/  IMAD.MOV R20, RZ, RZ, -R20 ;  /* 0x000000ffff147224 */ /* 0x000fe400078e0a14 */
[----:B------:R-:W-:Y:S01]  /*6cb0*/  IMAD R119, R0, R8, R119 ;  /* 0x0000000800777224 */ /* 0x000fe200078e0277 */
[----:B------:R-:W-:Y:S01]  /*6cc0*/  LOP3.LUT R8, R46, 0x30, RZ, 0xc0, !PT ;  /* 0x000000302e087812 */ /* 0x000fe200078ec0ff */
[----:B------:R-:W-:-:S02]  /*6cd0*/  IMAD R115, R0, R18, R115 ;  /* 0x0000001200737224 */ /* 0x000fc400078e0273 */
[----:B------:R-:W-:Y:S01]  /*6ce0*/  @!P0 IMAD.MOV R139, RZ, RZ, -R139 ;  /* 0x000000ffff8b8224 */ /* 0x000fe200078e0a8b */
[C---:B------:R-:W-:Y:S01]  /*6cf0*/  ISETP.GT.U32.AND P0, PT, R0.reuse, R11, PT ;  /* 0x0000000b0000720c */ /* 0x040fe20003f04070 */
[----:B------:R-:W-:Y:S02]  /*6d00*/  IMAD.MOV.U32 R7, RZ, RZ, R9 ;  /* 0x000000ffff077224 */ /* 0x000fe400078e0009 */
[C---:B------:R-:W-:Y:S02]  /*6d10*/  IMAD R113, R0.reuse, R20, R113 ;  /* 0x0000001400717224 */ /* 0x040fe400078e0271 */
[----:B------:R-:W-:Y:S01]  /*6d20*/  @!P6 IMAD.MOV R137, RZ, RZ, -R137 ;  /* 0x000000ffff89e224 */ /* 0x000fe200078e0a89 */
[C---:B------:R-:W-:Y:S01]  /*6d30*/  ISETP.GT.U32.AND P6, PT, R0.reuse, R117, PT ;  /* 0x000000750000720c */ /* 0x040fe20003fc4070 */
[----:B------:R-:W-:Y:S01]  /*6d40*/  @!P2 IMAD.MOV R131, RZ, RZ, -R131 ;  /* 0x000000ffff83a224 */ /* 0x000fe200078e0a83 */
[C---:B------:R-:W-:Y:S01]  /*6d50*/  ISETP.GT.U32.AND P2, PT, R0.reuse, R121, PT ;  /* 0x000000790000720c */ /* 0x040fe20003f44070 */
[----:B------:R-:W-:Y:S01]  /*6d60*/  @!P1 IMAD.MOV R7, RZ, RZ, -R7 ;  /* 0x000000ffff079224 */ /* 0x000fe200078e0a07 */
[C---:B------:R-:W-:Y:S01]  /*6d70*/  ISETP.GT.U32.AND P1, PT, R0.reuse, R127, PT ;  /* 0x0000007f0000720c */ /* 0x040fe20003f24070 */
[--C-:B------:R-:W-:Y:S01]  /*6d80*/  @!P3 IMAD.IADD R111, R111, 0x1, -R0.reuse ;  /* 0x000000016f6fb824 */ /* 0x100fe200078e0a00 */
[C---:B------:R-:W-:Y:S01]  /*6d90*/  ISETP.GT.U32.AND P3, PT, R0.reuse, R119, PT ;  /* 0x000000770000720c */ /* 0x040fe20003f64070 */
[--C-:B------:R-:W-:Y:S01]  /*6da0*/  @!P5 IMAD.IADD R129, R129, 0x1, -R0.reuse ;  /* 0x000000018181d824 */ /* 0x100fe200078e0a00 */
[C---:B------:R-:W-:Y:S01]  /*6db0*/  ISETP.GT.U32.AND P5, PT, R0.reuse, R115, PT ;  /* 0x000000730000720c */ /* 0x040fe20003fa4070 */
[----:B------:R-:W-:Y:S01]  /*6dc0*/  @!P4 IMAD.IADD R125, R125, 0x1, -R0 ;  /* 0x000000017d7dc824 */ /* 0x000fe200078e0a00 */
[C---:B------:R-:W-:Y:S01]  /*6dd0*/  ISETP.GT.U32.AND P4, PT, R0.reuse, R113, PT ;  /* 0x000000710000720c */ /* 0x040fe20003f84070 */
[----:B------:R-:W-:-:S02]  /*6de0*/  IMAD R4, R0, R4, R24 ;  /* 0x0000000400047224 */ /* 0x000fc400078e0218 */
[--C-:B------:R-:W-:Y:S01]  /*6df0*/  @!P0 IMAD.IADD R11, R11, 0x1, -R0.reuse ;  /* 0x000000010b0b8824 */ /* 0x100fe200078e0a00 */
[----:B------:R-:W-:Y:S01]  /*6e00*/  ISETP.GT.U32.AND P0, PT, R0, R123, PT ;  /* 0x0000007b0000720c */ /* 0x000fe20003f04070 */
[--C-:B------:R-:W-:Y:S01]  /*6e10*/  @!P2 IMAD.IADD R121, R121, 0x1, -R0.reuse ;  /* 0x000000017979a824 */ /* 0x100fe200078e0a00 */
[----:B------:R-:W-:Y:S01]  /*6e20*/  ISETP.GE.AND P2, PT, R30, RZ, PT ;  /* 0x000000ff1e00720c */ /* 0x000fe20003f46270 */
[--C-:B------:R-:W-:Y:S01]  /*6e30*/  @!P6 IMAD.IADD R117, R117, 0x1, -R0.reuse ;  /* 0x000000017575e824 */ /* 0x100fe200078e0a00 */
[----:B------:R-:W-:Y:S01]  /*6e40*/  ISETP.GT.U32.AND P6, PT, R0, R4, PT ;  /* 0x000000040000720c */ /* 0x000fe20003fc4070 */
[--C-:B------:R-:W-:Y:S01]  /*6e50*/  @!P1 IMAD.IADD R127, R127, 0x1, -R0.reuse ;  /* 0x000000017f7f9824 */ /* 0x100fe200078e0a00 */
[----:B------:R-:W-:Y:S01]  /*6e60*/  ISETP.GE.AND P1, PT, R28, RZ, PT ;  /* 0x000000ff1c00720c */ /* 0x000fe20003f26270 */
[--C-:B------:R-:W-:Y:S01]  /*6e70*/  @!P3 IMAD.IADD R119, R119, 0x1, -R0.reuse ;  /* 0x000000017777b824 */ /* 0x100fe200078e0a00 */
[----:B------:R-:W-:Y:S01]  /*6e80*/  ISETP.GE.AND P3, PT, R32, RZ, PT ;  /* 0x000000ff2000720c */ /* 0x000fe20003f66270 */
[--C-:B------:R-:W-:Y:S01]  /*6e90*/  @!P5 IMAD.IADD R115, R115, 0x1, -R0.reuse ;  /* 0x000000017373d824 */ /* 0x100fe200078e0a00 */
[----:B------:R-:W-:Y:S01]  /*6ea0*/  ISETP.GE.AND P5, PT, R34, RZ, PT ;  /* 0x000000ff2200720c */ /* 0x000fe20003fa6270 */
[--C-:B------:R-:W-:Y:S01]  /*6eb0*/  @!P4 IMAD.IADD R113, R113, 0x1, -R0.reuse ;  /* 0x000000017171c824 */ /* 0x100fe200078e0a00 */
[----:B------:R-:W-:Y:S01]  /*6ec0*/  ISETP.GE.AND P4, PT, R36, RZ, PT ;  /* 0x000000ff2400720c */ /* 0x000fe20003f86270 */
[----:B------:R-:W-:Y:S01]  /*6ed0*/  IMAD.MOV.U32 R9, RZ, RZ, R11 ;  /* 0x000000ffff097224 */ /* 0x000fe200078e000b */
[----:B------:R-:W-:Y:S01]  /*6ee0*/  LOP3.LUT R32, RZ, R69, RZ, 0x33, !PT ;  /* 0x00000045ff207212 */ /* 0x000fe200078e33ff */
[----:B------:R-:W-:Y:S01]  /*6ef0*/  @!P0 IMAD.IADD R123, R123, 0x1, -R0 ;  /* 0x000000017b7b8824 */ /* 0x000fe200078e0a00 */
[----:B------:R-:W-:Y:S01]  /*6f00*/  ISETP.GE.AND P0, PT, R38, RZ, PT ;  /* 0x000000ff2600720c */ /* 0x000fe20003f06270 */
[----:B------:R-:W-:-:S02]  /*6f10*/  IMAD.MOV.U32 R11, RZ, RZ, R111 ;  /* 0x000000ffff0b7224 */ /* 0x000fc400078e006f */
[--C-:B------:R-:W-:Y:S01]  /*6f20*/  @!P6 IMAD.IADD R4, R4, 0x1, -R0.reuse ;  /* 0x000000010404e824 */ /* 0x100fe200078e0a00 */
[C---:B------:R-:W-:Y:S01]  /*6f30*/  ISETP.GT.U32.AND P6, PT, R0.reuse, R113, PT ;  /* 0x000000710000720c */ /* 0x040fe20003fc4070 */
[----:B------:R-:W-:Y:S01]  /*6f40*/  @!P1 IMAD.MOV R9, RZ, RZ, -R9 ;  /* 0x000000ffff099224 */ /* 0x000fe200078e0a09 */
        /* <DEDUP_REMOVED lines=8> */
[----:B------:R-:W-:Y:S01]  /*6fd0*/  ISETP.GT.U32.AND P4, PT, R0, R4, PT ;  /* 0x000000040000720c */ /* 0x000fe20003f84070 */
[----:B------:R-:W-:Y:S01]  /*6fe0*/  @!P0 IMAD.MOV R117, RZ, RZ, -R117 ;  /* 0x000000ffff758224 */ /* 0x000fe200078e0a75 */
[----:B------:R-:W-:Y:S01]  /*6ff0*/  ISETP.GE.AND P0, PT, R16, RZ, PT ;  /* 0x000000ff1000720c */ /* 0x000fe20003f06270 */
        /* <DEDUP_REMOVED lines=10> */
[----:B------:R-:W-:Y:S01]  /*70a0*/  @!P4 IMAD.IADD R4, R4, 0x1, -R0 ;  /* 0x000000010404c824 */ /* 0x000fe200078e0a00 */
[----:B------:R-:W-:Y:S01]  /*70b0*/  ISETP.NE.AND P4, PT, R69, RZ, PT ;  /* 0x000000ff4500720c */ /* 0x000fe20003f85270 */
[----:B------:R-:W-:-:S02]  /*70c0*/  @!P0 IMAD.MOV R115, RZ, RZ, -R115 ;  /* 0x000000ffff738224 */ /* 0x000fc400078e0a73 */
[----:B------:R-:W-:Y:S01]  /*70d0*/  IMAD.MOV.U32 R111, RZ, RZ, R4 ;  /* 0x000000ffff6f7224 */ /* 0x000fe200078e0004 */
[C---:B------:R-:W-:Y:S01]  /*70e0*/  SEL R225, R32.reuse, R225, !P4 ;  /* 0x000000e120e17207 */ /* 0x040fe20006000000 */
[----:B------:R-:W-:Y:S01]  /*70f0*/  @!P1 IMAD.MOV R127, RZ, RZ, -R127 ;  /* 0x000000ffff7f9224 */ /* 0x000fe200078e0a7f */
[C---:B------:R-:W-:Y:S01]  /*7100*/  SEL R213, R32.reuse, R213, !P4 ;  /* 0x000000d520d57207 */ /* 0x040fe20006000000 */
[----:B------:R-:W-:Y:S01]  /*7110*/  @!P2 IMAD.MOV R123, RZ, RZ, -R123 ;  /* 0x000000ffff7ba224 */ /* 0x000fe200078e0a7b */
[C---:B------:R-:W-:Y:S01]  /*7120*/  SEL R239, R32.reuse, R239, !P4 ;  /* 0x000000ef20ef7207 */ /* 0x040fe20006000000 */
[----:B------:R-:W-:Y:S01]  /*7130*/  @!P3 IMAD.MOV R119, RZ, RZ, -R119 ;  /* 0x000000ffff77b224 */ /* 0x000fe200078e0a77 */
[C---:B------:R-:W-:Y:S01]  /*7140*/  SEL R227, R32.reuse, R227, !P4 ;  /* 0x000000e320e37207 */ /* 0x040fe20006000000 */
[----:B------:R-:W-:Y:S01]  /*7150*/  @!P5 IMAD.MOV R113, RZ, RZ, -R113 ;  /* 0x000000ffff71d224 */ /* 0x000fe200078e0a71 */
[C---:B------:R-:W-:Y:S01]  /*7160*/  SEL R215, R32.reuse, R215, !P4 ;  /* 0x000000d720d77207 */ /* 0x040fe20006000000 */
[----:B------:R-:W-:Y:S01]  /*7170*/  IMAD R225, R225, UR4, RZ ;  /* 0x00000004e1e17c24 */ /* 0x000fe2000f8e02ff */
[C---:B------:R-:W-:Y:S01]  /*7180*/  SEL R108, R32.reuse, R55, !P4 ;  /* 0x00000037206c7207 */ /* 0x040fe20006000000 */
[----:B------:R-:W-:Y:S01]  /*7190*/  @!P6 IMAD.MOV R111, RZ, RZ, -R111 ;  /* 0x000000ffff6fe224 */ /* 0x000fe200078e0a6f */
[C---:B------:R-:W-:Y:S01]  /*71a0*/  SEL R106, R32.reuse, R57, !P4 ;  /* 0x00000039206a7207 */ /* 0x040fe20006000000 */
[----:B------:R-:W-:Y:S01]  /*71b0*/  IMAD R213, R213, UR4, RZ ;  /* 0x00000004d5d57c24 */ /* 0x000fe2000f8e02ff */
[----:B------:R-:W-:Y:S01]  /*71c0*/  SEL R110, R32, R53, !P4 ;  /* 0x00000035206e7207 */ /* 0x000fe20006000000 */
[----:B------:R-:W-:Y:S01]  /*71d0*/  IMAD R152, R152, 0x40, R8 ;  /* 0x0000004098987824 */ /* 0x000fe200078e0208 */
[C---:B------:R-:W-:Y:S01]  /*71e0*/  SEL R57, R32.reuse, R10, !P4 ;  /* 0x0000000a20397207 */ /* 0x040fe20006000000 */
[----:B------:R-:W-:Y:S01]  /*71f0*/  IMAD R239, R239, UR4, RZ ;  /* 0x00000004efef7c24 */ /* 0x000fe2000f8e02ff */
[C---:B------:R-:W-:Y:S01]  /*7200*/  SEL R55, R32.reuse, R12, !P4 ;  /* 0x0000000c20377207 */ /* 0x040fe20006000000 */
[----:B------:R-:W-:Y:S01]  /*7210*/  IMAD R227, R227, UR4, RZ ;  /* 0x00000004e3e37c24 */ /* 0x000fe2000f8e02ff */
[C---:B------:R-:W-:Y:S01]  /*7220*/  SEL R104, R32.reuse, R59, !P4 ;  /* 0x0000003b20687207 */ /* 0x040fe20006000000 */
[----:B------:R-:W-:Y:S01]  /*7230*/  IMAD R215, R215, UR4, RZ ;  /* 0x00000004d7d77c24 */ /* 0x000fe2000f8e02ff */
[----:B------:R-:W-:Y:S01]  /*7240*/  SEL R102, R32, R61, !P4 ;  /* 0x0000003d20667207 */ /* 0x000fe20006000000 */
        /* <DEDUP_REMOVED lines=27> */
[C---:B------:R-:W-:Y:S01]  /*7400*/  SEL R217, R32.reuse, R217, !P4 ;  /* 0x000000d920d97207 */ /* 0x040fe20006000000 */
        /* <DEDUP_REMOVED lines=121> */
[----:B--2---:R-:W-:Y:S01]  /*7ba0*/  SEL R46, R32, R155, !P4 ;  /* 0x0000009b202e7207 */ /* 0x004fe20006000000 */
        /* <DEDUP_REMOVED lines=81> */
[----:B------:R-:W-:Y:S01]  /*80c0*/  SHF.R.S32.HI R224, RZ, 0x1f, R225 ;  /* 0x0000001fffe07819 */ /* 0x000fe200000114e1 */
[----:B------:R-:W-:Y:S01]  /*80d0*/  IMAD R22, R22, UR4, RZ ;  /* 0x0000000416167c24 */ /* 0x000fe2000f8e02ff */
[----:B------:R-:W-:Y:S01]  /*80e0*/  SEL R32, R32, R111, !P4 ;  /* 0x0000006f20207207 */ /* 0x000fe20006000000 */
[----:B------:R-:W-:Y:S01]  /*80f0*/  IMAD R24, R24, UR4, RZ ;  /* 0x0000000418187c24 */ /* 0x000fe2000f8e02ff */
[----:B------:R-:W-:Y:S01]  /*8100*/  SHF.R.S32.HI R212, RZ, 0x1f, R213 ;  /* 0x0000001fffd47819 */ /* 0x000fe200000114d5 */
[----:B------:R-:W-:Y:S01]  /*8110*/  IMAD R26, R26, UR4, RZ ;  /* 0x000000041a1a7c24 */ /* 0x000fe2000f8e02ff */
[----:B------:R-:W-:Y:S01]  /*8120*/  IADD3 R225, P5, R225, UR10, RZ ;  /* 0x0000000ae1e17c10 */ /* 0x000fe2000ffbe0ff */
[----:B------:R-:W-:Y:S01]  /*8130*/  IMAD R28, R28, UR4, RZ ;  /* 0x000000041c1c7c24 */ /* 0x000fe2000f8e02ff */
[----:B------:R-:W-:Y:S01]  /*8140*/  IADD3 R213, P4, R213, UR10, RZ ;  /* 0x0000000ad5d57c10 */ /* 0x000fe2000ff9e0ff */
[----:B------:R-:W-:Y:S01]  /*8150*/  IMAD R30, R30, UR4, RZ ;  /* 0x000000041e1e7c24 */ /* 0x000fe2000f8e02ff */
[----:B------:R-:W-:Y:S01]  /*8160*/  SHF.R.S32.HI R238, RZ, 0x1f, R239 ;  /* 0x0000001fffee7819 */ /* 0x000fe200000114ef */
[----:B------:R-:W-:Y:S01]  /*8170*/  IMAD R32, R32, UR4, RZ ;  /* 0x0000000420207c24 */ /* 0x000fe2000f8e02ff */
[----:B------:R-:W-:Y:S01]  /*8180*/  IADD3.X R224, R224, UR11, RZ, P5, !PT ;  /* 0x0000000be0e07c10 */ /* 0x000fe2000affe4ff */
[----:B------:R-:W-:Y:S01]  /*8190*/  IMAD R153, R153, UR4, RZ ;  /* 0x0000000499997c24 */ /* 0x000fe2000f8e02ff */
[----:B------:R-:W-:Y:S01]  /*81a0*/  SHF.R.S32.HI R226, RZ, 0x1f, R227 ;  /* 0x0000001fffe27819 */ /* 0x000fe200000114e3 */
[----:B------:R-:W0:Y:S01]  /*81b0*/  S2R R163, SR_TID.X ;  /* 0x0000000000a37919 */ /* 0x000e220000002100 */
[----:B------:R-:W-:Y:S01]  /*81c0*/  IADD3.X R212, R212, UR11, RZ, P4, !PT ;  /* 0x0000000bd4d47c10 */ /* 0x000fe2000a7fe4ff */
[----:B------:R-:W-:Y:S01]  /*81d0*/  UMOV UR4, URZ ;  /* 0x0000003f00047c82 */ /* 0x000fe20008000000 */
[----:B------:R-:W-:Y:S01]  /*81e0*/  IADD3 R239, P5, R239, UR10, RZ ;  /* 0x0000000aefef7c10 */ /* 0x000fe2000ffbe0ff */
[----:B------:R-:W-:Y:S01]  /*81f0*/  UIADD3.X UR7, UR4, -0x7fffffe0, URZ, UP0, !UPT ;  /* 0x8000002004077890 */ /* 0x000fe200087fe43f */
[----:B------:R-:W-:-:S02]  /*8200*/  SHF.R.S32.HI R214, RZ, 0x1f, R215 ;  /* 0x0000001fffd67819 */ /* 0x000fc400000114d7 */
[----:B------:R-:W-:Y:S02]  /*8210*/  CS2R R112, SRZ ;  /* 0x0000000000707805 */ /* 0x000fe4000001ff00 */
[----:B------:R-:W-:Y:S02]  /*8220*/  IADD3 R227, P4, R227, UR10, RZ ;  /* 0x0000000ae3e37c10 */ /* 0x000fe4000ff9e0ff */
[----:B------:R-:W-:Y:S02]  /*8230*/  CS2R R114, SRZ ;  /* 0x0000000000727805 */ /* 0x000fe4000001ff00 */
[----:B------:R-:W-:Y:S02]  /*8240*/  IADD3 R215, P3, R215, UR10, RZ ;  /* 0x0000000ad7d77c10 */ /* 0x000fe4000ff7e0ff */
[----:B------:R-:W-:Y:S02]  /*8250*/  CS2R R116, SRZ ;  /* 0x0000000000747805 */ /* 0x000fe4000001ff00 */
[----:B------:R-:W-:-:S02]  /*8260*/  IADD3.X R238, R238, UR11, RZ, P5, !PT ;  /* 0x0000000beeee7c10 */ /* 0x000fc4000affe4ff */
[----:B------:R-:W-:Y:S02]  /*8270*/  CS2R R118, SRZ ;  /* 0x0000000000767805 */ /* 0x000fe4000001ff00 */
[----:B------:R-:W-:Y:S02]  /*8280*/  SHF.R.S32.HI R240, RZ, 0x1f, R241 ;  /* 0x0000001ffff07819 */ /* 0x000fe400000114f1 */
[----:B------:R-:W-:Y:S02]  /*8290*/  CS2R R120, SRZ ;  /* 0x0000000000787805 */ /* 0x000fe4000001ff00 */
[----:B------:R-:W-:Y:S02]  /*82a0*/  IADD3.X R226, R226, UR11, RZ, P4, !PT ;  /* 0x0000000be2e27c10 */ /* 0x000fe4000a7fe4ff */
[----:B------:R-:W-:Y:S02]  /*82b0*/  CS2R R122, SRZ ;  /* 0x00000000007a7805 */ /* 0x000fe4000001ff00 */
[----:B------:R-:W-:-:S02]  /*82c0*/  IADD3 R111, P5, R110, UR10, RZ ;  /* 0x0000000a6e6f7c10 */ /* 0x000fc4000ffbe0ff */
[----:B------:R-:W-:Y:S02]  /*82d0*/  CS2R R124, SRZ ;  /* 0x00000000007c7805 */ /* 0x000fe4000001ff00 */
[----:B------:R-:W-:Y:S02]  /*82e0*/  SHF.R.S32.HI R228, RZ, 0x1f, R229 ;  /* 0x0000001fffe47819 */ /* 0x000fe400000114e5 */
[----:B------:R-:W-:Y:S02]  /*82f0*/  CS2R R126, SRZ ;  /* 0x00000000007e7805 */ /* 0x000fe4000001ff00 */
[----:B------:R-:W-:Y:S01]  /*8300*/  IADD3.X R214, R214, UR11, RZ, P3, !PT ;  /* 0x0000000bd6d67c10 */ /* 0x000fe20009ffe4ff */
[----:B------:R1:W-:Y:S01]  /*8310*/  STL [R1+0x200], R111 ;  /* 0x0002006f01007387 */ /* 0x0003e20000100800 */
[----:B------:R-:W-:Y:S02]  /*8320*/  IADD3 R241, P4, R241, UR10, RZ ;  /* 0x0000000af1f17c10 */ /* 0x000fe4000ff9e0ff */
[----:B------:R-:W-:-:S02]  /*8330*/  CS2R R128, SRZ ;  /* 0x0000000000807805 */ /* 0x000fc4000001ff00 */
[----:B------:R-:W-:Y:S02]  /*8340*/  SHF.R.S32.HI R216, RZ, 0x1f, R217 ;  /* 0x0000001fffd87819 */ /* 0x000fe400000114d9 */
[----:B------:R-:W-:Y:S02]  /*8350*/  CS2R R130, SRZ ;  /* 0x0000000000827805 */ /* 0x000fe4000001ff00 */
[----:B------:R-:W-:Y:S02]  /*8360*/  IADD3 R229, P3, R229, UR10, RZ ;  /* 0x0000000ae5e57c10 */ /* 0x000fe4000ff7e0ff */
[----:B------:R-:W-:Y:S02]  /*8370*/  CS2R R132, SRZ ;  /* 0x0000000000847805 */ /* 0x000fe4000001ff00 */
[----:B------:R-:W-:Y:S02]  /*8380*/  IADD3 R217, P2, R217, UR10, RZ ;  /* 0x0000000ad9d97c10 */ /* 0x000fe4000ff5e0ff */
[----:B------:R-:W-:-:S02]  /*8390*/  CS2R R134, SRZ ;  /* 0x0000000000867805 */ /* 0x000fc4000001ff00 */
[----:B------:R-:W-:Y:S02]  /*83a0*/  IADD3.X R240, R240, UR11, RZ, P4, !PT ;  /* 0x0000000bf0f07c10 */ /* 0x000fe4000a7fe4ff */
[----:B------:R-:W-:Y:S02]  /*83b0*/  CS2R R136, SRZ ;  /* 0x0000000000887805 */ /* 0x000fe4000001ff00 */
[----:B------:R-:W-:Y:S02]  /*83c0*/  SHF.R.S32.HI R242, RZ, 0x1f, R243 ;  /* 0x0000001ffff27819 */ /* 0x000fe400000114f3 */
[----:B------:R-:W-:Y:S02]  /*83d0*/  CS2R R138, SRZ ;  /* 0x00000000008a7805 */ /* 0x000fe4000001ff00 */
[----:B------:R-:W-:Y:S02]  /*83e0*/  IADD3.X R228, R228, UR11, RZ, P3, !PT ;  /* 0x0000000be4e47c10 */ /* 0x000fe40009ffe4ff */
[----:B------:R-:W-:-:S02]  /*83f0*/  CS2R R140, SRZ ;  /* 0x00000000008c7805 */ /* 0x000fc4000001ff00 */
[----:B-1----:R-:W-:Y:S02]  /*8400*/  IADD3 R111, P4, R109, UR10, RZ ;  /* 0x0000000a6d6f7c10 */ /* 0x002fe4000ff9e0ff */
[----:B------:R-:W-:Y:S02]  /*8410*/  CS2R R142, SRZ ;  /* 0x00000000008e7805 */ /* 0x000fe4000001ff00 */
[----:B------:R-:W-:Y:S02]  /*8420*/  SHF.R.S32.HI R230, RZ, 0x1f, R231 ;  /* 0x0000001fffe67819 */ /* 0x000fe400000114e7 */
[----:B------:R-:W-:Y:S02]  /*8430*/  CS2R R144, SRZ ;  /* 0x0000000000907805 */ /* 0x000fe4000001ff00 */
[----:B------:R-:W-:Y:S01]  /*8440*/  IADD3.X R216, R216, UR11, RZ, P2, !PT ;  /* 0x0000000bd8d87c10 */ /* 0x000fe200097fe4ff */
[----:B------:R1:W-:Y:S01]  /*8450*/  STL [R1+0x208], R111 ;  /* 0x0002086f01007387 */ /* 0x0003e20000100800 */
[----:B------:R-:W-:-:S02]  /*8460*/  IADD3 R243, P3, R243, UR10, RZ ;  /* 0x0000000af3f37c10 */ /* 0x000fc4000ff7e0ff */
[----:B------:R-:W-:Y:S02]  /*8470*/  CS2R R146, SRZ ;  /* 0x0000000000927805 */ /* 0x000fe4000001ff00 */
[----:B------:R-:W-:Y:S02]  /*8480*/  SHF.R.S32.HI R218, RZ, 0x1f, R219 ;  /* 0x0000001fffda7819 */ /* 0x000fe400000114db */
[----:B------:R-:W-:Y:S02]  /*8490*/  CS2R R148, SRZ ;  /* 0x0000000000947805 */ /* 0x000fe4000001ff00 */
[----:B------:R-:W-:Y:S02]  /*84a0*/  IADD3 R231, P2, R231, UR10, RZ ;  /* 0x0000000ae7e77c10 */ /* 0x000fe4000ff5e0ff */
[----:B------:R-:W-:Y:S02]  /*84b0*/  CS2R R150, SRZ ;  /* 0x0000000000967805 */ /* 0x000fe4000001ff00 */
[----:B------:R-:W-:Y:S01]  /*84c0*/  IADD3 R219, P1, R219, UR10, RZ ;  /* 0x0000000adbdb7c10 */ /* 0x000fe2000ff3e0ff */
[----:B------:R-:W-:Y:S01]  /*84d0*/  UIADD3.64 UR14, UR6, 0x400, URZ ;  /* 0x00000400060e7897 */ /* 0x000fe2000fffe03f */
[----:B------:R-:W-:-:S02]  /*84e0*/  IADD3.X R242, R242, UR11, RZ, P3, !PT ;  /* 0x0000000bf2f27c10 */ /* 0x000fc40009ffe4ff */
[----:B------:R-:W-:Y:S02]  /*84f0*/  SHF.R.S32.HI R244, RZ, 0x1f, R245 ;  /* 0x0000001ffff47819 */ /* 0x000fe400000114f5 */
[----:B------:R-:W-:Y:S02]  /*8500*/  IADD3.X R230, R230, UR11, RZ, P2, !PT ;  /* 0x0000000be6e67c10 */ /* 0x000fe400097fe4ff */
[----:B-1----:R-:W-:Y:S02]  /*8510*/  IADD3 R111, P3, R108, UR10, RZ ;  /* 0x0000000a6c6f7c10 */ /* 0x002fe4000ff7e0ff */
[----:B------:R-:W-:Y:S02]  /*8520*/  SHF.R.S32.HI R232, RZ, 0x1f, R233 ;  /* 0x0000001fffe87819 */ /* 0x000fe400000114e9 */
[----:B------:R-:W-:Y:S01]  /*8530*/  IADD3.X R218, R218, UR11, RZ, P1, !PT ;  /* 0x0000000bdada7c10 */ /* 0x000fe20008ffe4ff */
[----:B------:R1:W-:Y:S01]  /*8540*/  STL [R1+0x210], R111 ;  /* 0x0002106f01007387 */ /* 0x0003e20000100800 */
[----:B------:R-:W-:-:S02]  /*8550*/  IADD3 R245, P2, R245, UR10, RZ ;  /* 0x0000000af5f57c10 */ /* 0x000fc4000ff5e0ff */
[----:B------:R-:W-:Y:S02]  /*8560*/  SHF.R.S32.HI R220, RZ, 0x1f, R221 ;  /* 0x0000001fffdc7819 */ /* 0x000fe400000114dd */
[----:B------:R-:W-:Y:S02]  /*8570*/  IADD3 R233, P1, R233, UR10, RZ ;  /* 0x0000000ae9e97c10 */ /* 0x000fe4000ff3e0ff */
[----:B------:R-:W-:Y:S02]  /*8580*/  IADD3 R221, P0, R221, UR10, RZ ;  /* 0x0000000adddd7c10 */ /* 0x000fe4000ff1e0ff */
[----:B------:R-:W-:Y:S02]  /*8590*/  IADD3.X R244, R244, UR11, RZ, P2, !PT ;  /* 0x0000000bf4f47c10 */ /* 0x000fe400097fe4ff */
[----:B------:R-:W-:Y:S02]  /*85a0*/  SHF.R.S32.HI R246, RZ, 0x1f, R247 ;  /* 0x0000001ffff67819 */ /* 0x000fe400000114f7 */
[----:B------:R-:W-:-:S02]  /*85b0*/  IADD3.X R232, R232, UR11, RZ, P1, !PT ;  /* 0x0000000be8e87c10 */ /* 0x000fc40008ffe4ff */
[----:B-1----:R-:W-:Y:S02]  /*85c0*/  IADD3 R111, P2, R107, UR10, RZ ;  /* 0x0000000a6b6f7c10 */ /* 0x002fe4000ff5e0ff */
[----:B------:R-:W-:Y:S02]  /*85d0*/  SHF.R.S32.HI R234, RZ, 0x1f, R235 ;  /* 0x0000001fffea7819 */ /* 0x000fe400000114eb */
[----:B------:R-:W-:Y:S01]  /*85e0*/  IADD3.X R220, R220, UR11, RZ, P0, !PT ;  /* 0x0000000bdcdc7c10 */ /* 0x000fe200087fe4ff */
[----:B------:R1:W-:Y:S01]  /*85f0*/  STL [R1+0x218], R111 ;  /* 0x0002186f01007387 */ /* 0x0003e20000100800 */
[----:B------:R-:W-:Y:S02]  /*8600*/  IADD3 R247, P1, R247, UR10, RZ ;  /* 0x0000000af7f77c10 */ /* 0x000fe4000ff3e0ff */
[----:B------:R-:W-:Y:S02]  /*8610*/  SHF.R.S32.HI R222, RZ, 0x1f, R223 ;  /* 0x0000001fffde7819 */ /* 0x000fe400000114df */
[----:B------:R-:W-:-:S02]  /*8620*/  IADD3 R235, P0, R235, UR10, RZ ;  /* 0x0000000aebeb7c10 */ /* 0x000fc4000ff1e0ff */
[----:B------:R-:W-:Y:S02]  /*8630*/  IADD3 R223, P6, R223, UR10, RZ ;  /* 0x0000000adfdf7c10 */ /* 0x000fe4000ffde0ff */
[----:B------:R-:W-:Y:S02]  /*8640*/  IADD3.X R246, R246, UR11, RZ, P1, !PT ;  /* 0x0000000bf6f67c10 */ /* 0x000fe40008ffe4ff */
[----:B------:R-:W-:Y:S02]  /*8650*/  SHF.R.S32.HI R248, RZ, 0x1f, R249 ;  /* 0x0000001ffff87819 */ /* 0x000fe400000114f9 */
[----:B------:R-:W-:Y:S02]  /*8660*/  IADD3.X R234, R234, UR11, RZ, P0, !PT ;  /* 0x0000000beaea7c10 */ /* 0x000fe400087fe4ff */
[----:B-1----:R-:W-:Y:S02]  /*8670*/  IADD3 R111, P1, R106, UR10, RZ ;  /* 0x0000000a6a6f7c10 */ /* 0x002fe4000ff3e0ff */
[----:B------:R-:W-:-:S02]  /*8680*/  SHF.R.S32.HI R236, RZ, 0x1f, R237 ;  /* 0x0000001fffec7819 */ /* 0x000fc400000114ed */
[----:B------:R-:W-:Y:S01]  /*8690*/  IADD3.X R222, R222, UR11, RZ, P6, !PT ;  /* 0x0000000bdede7c10 */ /* 0x000fe2000b7fe4ff */
[----:B------:R1:W-:Y:S01]  /*86a0*/  STL [R1+0x220], R111 ;  /* 0x0002206f01007387 */ /* 0x0003e20000100800 */
[----:B------:R-:W-:Y:S02]  /*86b0*/  IADD3 R249, P0, R249, UR10, RZ ;  /* 0x0000000af9f97c10 */ /* 0x000fe4000ff1e0ff */
[----:B------:R-:W-:Y:S02]  /*86c0*/  IADD3 R237, P6, R237, UR10, RZ ;  /* 0x0000000aeded7c10 */ /* 0x000fe4000ffde0ff */
[----:B------:R-:W-:Y:S02]  /*86d0*/  IADD3.X R248, R248, UR11, RZ, P0, !PT ;  /* 0x0000000bf8f87c10 */ /* 0x000fe400087fe4ff */
[----:B------:R-:W-:Y:S02]  /*86e0*/  SHF.R.S32.HI R250, RZ, 0x1f, R251 ;  /* 0x0000001ffffa7819 */ /* 0x000fe400000114fb */
[----:B------:R-:W-:-:S02]  /*86f0*/  IADD3.X R236, R236, UR11, RZ, P6, !PT ;  /* 0x0000000becec7c10 */ /* 0x000fc4000b7fe4ff */
[----:B-1----:R-:W-:Y:S02]  /*8700*/  IADD3 R111, P0, R105, UR10, RZ ;  /* 0x0000000a696f7c10 */ /* 0x002fe4000ff1e0ff */
[----:B------:R-:W-:Y:S02]  /*8710*/  IADD3 R251, P6, R251, UR10, RZ ;  /* 0x0000000afbfb7c10 */ /* 0x000fe4000ffde0ff */
[----:B------:R-:W-:Y:S01]  /*8720*/  SHF.R.S32.HI R252, RZ, 0x1f, R110 ;  /* 0x0000001ffffc7819 */ /* 0x000fe2000001146e */
[----:B------:R1:W-:Y:S01]  /*8730*/  STL [R1+0x228], R111 ;  /* 0x0002286f01007387 */ /* 0x0003e20000100800 */
[----:B------:R-:W-:Y:S02]  /*8740*/  IADD3.X R250, R250, UR11, RZ, P6, !PT ;  /* 0x0000000bfafa7c10 */ /* 0x000fe4000b7fe4ff */
[----:B------:R-:W-:Y:S02]  /*8750*/  SHF.R.S32.HI R110, RZ, 0x1f, R109 ;  /* 0x0000001fff6e7819 */ /* 0x000fe4000001146d */
[----:B------:R-:W-:-:S02]  /*8760*/  IADD3.X R252, R252, UR11, RZ, P5, !PT ;  /* 0x0000000bfcfc7c10 */ /* 0x000fc4000affe4ff */
[----:B------:R-:W-:Y:S02]  /*8770*/  IADD3.X R110, R110, UR11, RZ, P4, !PT ;  /* 0x0000000b6e6e7c10 */ /* 0x000fe4000a7fe4ff */
[----:B------:R-:W-:Y:S02]  /*8780*/  SHF.R.S32.HI R109, RZ, 0x1f, R108 ;  /* 0x0000001fff6d7819 */ /* 0x000fe4000001146c */
[----:B-1----:R-:W-:Y:S02]  /*8790*/  IADD3 R111, P6, R104, UR10, RZ ;  /* 0x0000000a686f7c10 */ /* 0x002fe4000ffde0ff */
[----:B------:R-:W-:Y:S02]  /*87a0*/  SHF.R.S32.HI R108, RZ, 0x1f, R107 ;  /* 0x0000001fff6c7819 */ /* 0x000fe4000001146b */
[----:B------:R-:W-:Y:S01]  /*87b0*/  SHF.R.S32.HI R107, RZ, 0x1f, R106 ;  /* 0x0000001fff6b7819 */ /* 0x000fe2000001146a */
[----:B------:R1:W-:Y:S01]  /*87c0*/  STL [R1+0x230], R111 ;  /* 0x0002306f01007387 */ /* 0x0003e20000100800 */
[----:B------:R-:W-:-:S02]  /*87d0*/  IADD3.X R108, R108, UR11, RZ, P2, !PT ;  /* 0x0000000b6c6c7c10 */ /* 0x000fc400097fe4ff */
[----:B------:R-:W-:Y:S02]  /*87e0*/  SHF.R.S32.HI R106, RZ, 0x1f, R105 ;  /* 0x0000001fff6a7819 */ /* 0x000fe40000011469 */
[----:B------:R-:W-:Y:S02]  /*87f0*/  SHF.R.S32.HI R105, RZ, 0x1f, R104 ;  /* 0x0000001fff697819 */ /* 0x000fe40000011468 */
[----:B------:R-:W-:Y:S02]  /*8800*/  IADD3.X R106, R106, UR11, RZ, P0, !PT ;  /* 0x0000000b6a6a7c10 */ /* 0x000fe400087fe4ff */
[----:B------:R-:W-:Y:S02]  /*8810*/  SHF.R.S32.HI R104, RZ, 0x1f, R103 ;  /* 0x0000001fff687819 */ /* 0x000fe40000011467 */
[----:B-1----:R-:W-:Y:S02]  /*8820*/  IADD3 R111, P5, R103, UR10, RZ ;  /* 0x0000000a676f7c10 */ /* 0x002fe4000ffbe0ff */
[----:B------:R-:W-:-:S02]  /*8830*/  SHF.R.S32.HI R103, RZ, 0x1f, R102 ;  /* 0x0000001fff677819 */ /* 0x000fc40000011466 */
[----:B------:R-:W-:Y:S01]  /*8840*/  IADD3.X R104, R104, UR11, RZ, P5, !PT ;  /* 0x0000000b68687c10 */ /* 0x000fe2000affe4ff */
[----:B------:R1:W-:Y:S01]  /*8850*/  STL [R1+0x238], R111 ;  /* 0x0002386f01007387 */ /* 0x0003e20000100800 */
[----:B------:R-:W-:-:S03]  /*8860*/  LOP3.LUT R165, R13, 0x3e, RZ, 0xfc, !PT ;  /* 0x0000003e0da57812 */ /* 0x000fc600078efcff */
[----:B------:R2:W-:Y:S01]  /*8870*/  STL [R1+0x204], R110 ;  /* 0x0002046e01007387 */ /* 0x0005e20000100800 */
[----:B-1----:R-:W-:Y:S02]  /*8880*/  IADD3 R111, P4, R102, UR10, RZ ;  /* 0x0000000a666f7c10 */ /* 0x002fe4000ff9e0ff */
[----:B------:R-:W-:Y:S02]  /*8890*/  SHF.R.S32.HI R102, RZ, 0x1f, R101 ;  /* 0x0000001fff667819 */ /* 0x000fe40000011465 */
[----:B--2---:R-:W-:Y:S01]  /*88a0*/  IADD3.X R110, R109, UR11, RZ, P3, !PT ;  /* 0x0000000b6d6e7c10 */ /* 0x004fe20009ffe4ff */
[----:B------:R-:W-:Y:S01]  /*88b0*/  STL [R1+0x240], R111 ;  /* 0x0002406f01007387 */ /* 0x000fe20000100800 */
[----:B------:R-:W-:Y:S02]  /*88c0*/  IADD3 R109, P3, R101, UR10, RZ ;  /* 0x0000000a656d7c10 */ /* 0x000fe4000ff7e0ff */
[----:B------:R-:W-:Y:S01]  /*88d0*/  SHF.R.S32.HI R101, RZ, 0x1f, R100 ;  /* 0x0000001fff657819 */ /* 0x000fe20000011464 */
[----:B------:R1:W-:Y:S01]  /*88e0*/  STL [R1+0x20c], R110 ;  /* 0x00020c6e01007387 */ /* 0x0003e20000100800 */
[----:B------:R-:W-:-:S03]  /*88f0*/  IADD3.X R102, R102, UR11, RZ, P3, !PT ;  /* 0x0000000b66667c10 */ /* 0x000fc60009ffe4ff */
[----:B------:R2:W-:Y:S04]  /*8900*/  STL [R1+0x248], R109 ;  /* 0x0002486d01007387 */ /* 0x0005e80000100800 */
[----:B------:R3:W-:Y:S01]  /*8910*/  STL [R1+0x214], R108 ;  /* 0x0002146c01007387 */ /* 0x0007e20000100800 */
[----:B-1----:R-:W-:Y:S02]  /*8920*/  CS2R R110, SRZ ;  /* 0x00000000006e7805 */ /* 0x002fe4000001ff00 */
[----:B--2---:R-:W-:Y:S02]  /*8930*/  IADD3 R109, P2, R100, UR10, RZ ;  /* 0x0000000a646d7c10 */ /* 0x004fe4000ff5e0ff */
[----:B------:R-:W-:Y:S02]  /*8940*/  SHF.R.S32.HI R100, RZ, 0x1f, R99 ;  /* 0x0000001fff647819 */ /* 0x000fe40000011463 */
[----:B---3--:R-:W-:Y:S01]  /*8950*/  IADD3.X R108, R107, UR11, RZ, P1, !PT ;  /* 0x0000000b6b6c7c10 */ /* 0x008fe20008ffe4ff */
[----:B------:R-:W-:Y:S01]  /*8960*/  STL [R1+0x250], R109 ;  /* 0x0002506d01007387 */ /* 0x000fe20000100800 */
[----:B------:R-:W-:-:S02]  /*8970*/  IADD3 R107, P1, R99, UR10, RZ ;  /* 0x0000000a636b7c10 */ /* 0x000fc4000ff3e0ff */
        /* <DEDUP_REMOVED lines=331> */
[----:B------:R1:W-:Y:S04]  /*9e30*/  STL [R1+0x3fc], R48 ;  /* 0x0003fc3001007387 */ /* 0x0003e80000100800 */
[----:B------:R2:W-:Y:S04]  /*9e40*/  STL [R1+0x438], R46 ;  /* 0x0004382e01007387 */ /* 0x0005e80000100800 */
[----:B------:R3:W-:Y:S01]  /*9e50*/  STL [R1+0x404], R44 ;  /* 0x0004042c01007387 */ /* 0x0007e20000100800 */
[----:B-1----:R-:W-:-:S02]  /*9e60*/  CS2R R48, SRZ ;  /* 0x0000000000307805 */ /* 0x002fc4000001ff00 */
[----:B--2---:R-:W-:Y:S02]  /*9e70*/  IADD3 R46, P3, R43, UR10, RZ ;  /* 0x0000000a2b2e7c10 */ /* 0x004fe4000ff7e0ff */
[----:B------:R-:W-:Y:S02]  /*9e80*/  SHF.R.S32.HI R43, RZ, 0x1f, R41 ;  /* 0x0000001fff2b7819 */ /* 0x000fe40000011429 */
[----:B---3--:R-:W-:Y:S01]  /*9e90*/  IADD3.X R44, R42, UR11, RZ, P2, !PT ;  /* 0x0000000b2a2c7c10 */ /* 0x008fe200097fe4ff */
[----:B------:R-:W-:Y:S01]  /*9ea0*/  STL [R1+0x440], R46 ;  /* 0x0004402e01007387 */ /* 0x000fe20000100800 */
[----:B------:R-:W-:Y:S02]  /*9eb0*/  IADD3 R42, P2, R41, UR10, RZ ;  /* 0x0000000a292a7c10 */ /* 0x000fe4000ff5e0ff */
[----:B------:R-:W-:Y:S01]  /*9ec0*/  SHF.R.S32.HI R41, RZ, 0x1f, R39 ;  /* 0x0000001fff297819 */ /* 0x000fe20000011427 */
[----:B------:R-:W-:Y:S04]  /*9ed0*/  STL [R1+0x40c], R44 ;  /* 0x00040c2c01007387 */ /* 0x000fe80000100800 */
[----:B------:R1:W-:Y:S04]  /*9ee0*/  STL [R1+0x448], R42 ;  /* 0x0004482a01007387 */ /* 0x0003e80000100800 */
[----:B------:R2:W-:Y:S01]  /*9ef0*/  STL [R1+0x414], R40 ;  /* 0x0004142801007387 */ /* 0x0005e20000100800 */
[----:B-1----:R-:W-:-:S02]  /*9f00*/  IADD3 R42, P1, R39, UR10, RZ ;  /* 0x0000000a272a7c10 */ /* 0x002fc4000ff3e0ff */
[----:B------:R-:W-:Y:S02]  /*9f10*/  SHF.R.S32.HI R39, RZ, 0x1f, R37 ;  /* 0x0000001fff277819 */ /* 0x000fe40000011425 */
[----:B--2---:R-:W-:Y:S01]  /*9f20*/  IADD3.X R40, R38, UR11, RZ, P0, !PT ;  /* 0x0000000b26287c10 */ /* 0x004fe200087fe4ff */
        /* <DEDUP_REMOVED lines=12> */
[----:B------:R1:W-:Y:S01]  /*9ff0*/  STL [R1+0x42c], R36 ;  /* 0x00042c2401007387 */ /* 0x0003e20000100800 */
[----:B------:R-:W-:-:S03]  /*a000*/  IADD3.X R35, R35, UR11, RZ, P5, !PT ;  /* 0x0000000b23237c10 */ /* 0x000fc6000affe4ff */
[----:B------:R2:W-:Y:S01]  /*a010*/  STL [R1+0x468], R34 ;  /* 0x0004682201007387 */ /* 0x0005e20000100800 */
[----:B-1----:R-:W-:Y:S02]  /*a020*/  IADD3.X R36, R47, UR11, RZ, P4, !PT ;  /* 0x0000000b2f247c10 */ /* 0x002fe4000a7fe4ff */
[----:B------:R-:W-:Y:S02]  /*a030*/  CS2R R46, SRZ ;  /* 0x00000000002e7805 */ /* 0x000fe4000001ff00 */
[----:B--2---:R-:W-:Y:S01]  /*a040*/  IADD3 R34, P4, R31, UR10, RZ ;  /* 0x0000000a1f227c10 */ /* 0x004fe2000ff9e0ff */
[----:B------:R1:W-:Y:S01]  /*a050*/  STL [R1+0x434], R36 ;  /* 0x0004342401007387 */ /* 0x0003e20000100800 */
[----:B------:R-:W-:Y:S02]  /*a060*/  SHF.R.S32.HI R31, RZ, 0x1f, R29 ;  /* 0x0000001fff1f7819 */ /* 0x000fe4000001141d */
[----:B------:R-:W-:Y:S01]  /*a070*/  IADD3.X R33, R33, UR11, RZ, P4, !PT ;  /* 0x0000000b21217c10 */ /* 0x000fe2000a7fe4ff */
[----:B------:R2:W-:Y:S01]  /*a080*/  STL [R1+0x470], R34 ;  /* 0x0004702201007387 */ /* 0x0005e20000100800 */
[----:B-1----:R-:W-:-:S02]  /*a090*/  IADD3.X R36, R45, UR11, RZ, P3, !PT ;  /* 0x0000000b2d247c10 */ /* 0x002fc40009ffe4ff */
[----:B------:R-:W-:Y:S02]  /*a0a0*/  CS2R R44, SRZ ;  /* 0x00000000002c7805 */ /* 0x000fe4000001ff00 */
[----:B--2---:R-:W-:Y:S01]  /*a0b0*/  IADD3 R34, P3, R29, UR10, RZ ;  /* 0x0000000a1d227c10 */ /* 0x004fe2000ff7e0ff */
[----:B------:R1:W-:Y:S01]  /*a0c0*/  STL [R1+0x43c], R36 ;  /* 0x00043c2401007387 */ /* 0x0003e20000100800 */
[----:B------:R-:W-:-:S03]  /*a0d0*/  SHF.R.S32.HI R29, RZ, 0x1f, R27 ;  /* 0x0000001fff1d7819 */ /* 0x000fc6000001141b */
        /* <DEDUP_REMOVED lines=18> */
[----:B------:R-:W-:-:S03]  /*a200*/  SHF.R.S32.HI R23, RZ, 0x1f, R21 ;  /* 0x0000001fff177819 */ /* 0x000fc60000011415 */
[----:B------:R2:W-:Y:S01]  /*a210*/  STL [R1+0x490], R34 ;  /* 0x0004902201007387 */ /* 0x0005e20000100800 */
[----:B-1----:R-:W-:Y:S02]  /*a220*/  IADD3.X R36, R37, UR11, RZ, P6, !PT ;  /* 0x0000000b25247c10 */ /* 0x002fe4000b7fe4ff */
[----:B--2---:R-:W-:-:S03]  /*a230*/  IADD3 R34, P6, R21, UR10, RZ ;  /* 0x0000000a15227c10 */ /* 0x004fc6000ffde0ff */
[----:B------:R1:W-:Y:S01]  /*a240*/  STL [R1+0x45c], R36 ;  /* 0x00045c2401007387 */ /* 0x0003e20000100800 */
[----:B------:R-:W-:-:S03]  /*a250*/  SHF.R.S32.HI R21, RZ, 0x1f, R19 ;  /* 0x0000001fff157819 */ /* 0x000fc60000011413 */
[----:B------:R2:W-:Y:S04]  /*a260*/  STL [R1+0x498], R34 ;  /* 0x0004982201007387 */ /* 0x0005e80000100800 */
[----:B------:R-:W-:Y:S01]  /*a270*/  STL [R1+0x464], R35 ;  /* 0x0004642301007387 */ /* 0x000fe20000100800 */
[----:B-1----:R-:W-:Y:S02]  /*a280*/  CS2R R36, SRZ ;  /* 0x0000000000247805 */ /* 0x002fe4000001ff00 */
[----:B--2---:R-:W-:Y:S02]  /*a290*/  IADD3 R34, P5, R19, UR10, RZ ;  /* 0x0000000a13227c10 */ /* 0x004fe4000ffbe0ff */
[----:B------:R-:W-:Y:S02]  /*a2a0*/  SHF.R.S32.HI R19, RZ, 0x1f, R17 ;  /* 0x0000001fff137819 */ /* 0x000fe40000011411 */
[----:B------:R-:W-:Y:S01]  /*a2b0*/  IADD3.X R21, R21, UR11, RZ, P5, !PT ;  /* 0x0000000b15157c10 */ /* 0x000fe2000affe4ff */
[----:B------:R1:W-:Y:S04]  /*a2c0*/  STL [R1+0x4a0], R34 ;  /* 0x0004a02201007387 */ /* 0x0003e80000100800 */
[----:B------:R2:W-:Y:S01]  /*a2d0*/  STL [R1+0x46c], R33 ;  /* 0x00046c2101007387 */ /* 0x0005e20000100800 */
[----:B-1----:R-:W-:-:S02]  /*a2e0*/  IADD3 R34, P4, R17, UR10, RZ ;  /* 0x0000000a11227c10 */ /* 0x002fc4000ff9e0ff */
[----:B------:R-:W-:Y:S02]  /*a2f0*/  SHF.R.S32.HI R17, RZ, 0x1f, R15 ;  /* 0x0000001fff117819 */ /* 0x000fe4000001140f */
[----:B--2---:R-:W-:Y:S01]  /*a300*/  IADD3.X R33, R31, UR11, RZ, P3, !PT ;  /* 0x0000000b1f217c10 */ /* 0x004fe20009ffe4ff */
[----:B------:R1:W-:Y:S01]  /*a310*/  STL [R1+0x4a8], R34 ;  /* 0x0004a82201007387 */ /* 0x0003e20000100800 */
[----:B------:R-:W-:Y:S02]  /*a320*/  IADD3 R31, P3, R15, UR10, RZ ;  /* 0x0000000a0f1f7c10 */ /* 0x000fe4000ff7e0ff */
[----:B------:R-:W-:Y:S01]  /*a330*/  SHF.R.S32.HI R15, RZ, 0x1f, R12 ;  /* 0x0000001fff0f7819 */ /* 0x000fe2000001140c */
[----:B------:R-:W-:Y:S04]  /*a340*/  STL [R1+0x474], R33 ;  /* 0x0004742101007387 */ /* 0x000fe80000100800 */
[----:B------:R2:W-:Y:S01]  /*a350*/  STL [R1+0x4b0], R31 ;  /* 0x0004b01f01007387 */ /* 0x0005e20000100800 */
[----:B-1----:R-:W-:-:S03]  /*a360*/  CS2R R34, SRZ ;  /* 0x0000000000227805 */ /* 0x002fc6000001ff00 */
[----:B------:R1:W-:Y:S01]  /*a370*/  STL [R1+0x47c], R29 ;  /* 0x00047c1d01007387 */ /* 0x0003e20000100800 */
[----:B--2---:R-:W-:Y:S02]  /*a380*/  IADD3 R31, P2, R12, UR10, RZ ;  /* 0x0000000a0c1f7c10 */ /* 0x004fe4000ff5e0ff */
[----:B------:R-:W-:Y:S02]  /*a390*/  SHF.R.S32.HI R12, RZ, 0x1f, R10 ;  /* 0x0000001fff0c7819 */ /* 0x000fe4000001140a */
[----:B-1----:R-:W-:Y:S01]  /*a3a0*/  IADD3.X R29, R27, UR11, RZ, P1, !PT ;  /* 0x0000000b1b1d7c10 */ /* 0x002fe20008ffe4ff */
[----:B------:R-:W-:Y:S01]  /*a3b0*/  STL [R1+0x4b8], R31 ;  /* 0x0004b81f01007387 */ /* 0x000fe20000100800 */
[----:B------:R-:W-:Y:S02]  /*a3c0*/  IADD3 R10, P1, R10, UR10, RZ ;  /* 0x0000000a0a0a7c10 */ /* 0x000fe4000ff3e0ff */
[----:B------:R-:W-:Y:S01]  /*a3d0*/  SHF.R.S32.HI R27, RZ, 0x1f, R8 ;  /* 0x0000001fff1b7819 */ /* 0x000fe20000011408 */
[----:B------:R1:W-:Y:S01]  /*a3e0*/  STL [R1+0x484], R29 ;  /* 0x0004841d01007387 */ /* 0x0003e20000100800 */
[----:B------:R-:W-:-:S02]  /*a3f0*/  IADD3.X R15, R15, UR11, RZ, P2, !PT ;  /* 0x0000000b0f0f7c10 */ /* 0x000fc400097fe4ff */
[----:B------:R-:W-:Y:S01]  /*a400*/  IADD3.X R12, R12, UR11, RZ, P1, !PT ;  /* 0x0000000b0c0c7c10 */ /* 0x000fe20008ffe4ff */
[----:B------:R2:W-:Y:S01]  /*a410*/  STL [R1+0x4c0], R10 ;  /* 0x0004c00a01007387 */ /* 0x0005e20000100800 */
[----:B-1----:R-:W-:Y:S02]  /*a420*/  IADD3.X R29, R25, UR11, RZ, P0, !PT ;  /* 0x0000000b191d7c10 */ /* 0x002fe400087fe4ff */
[----:B------:R-:W-:Y:S02]  /*a430*/  SHF.R.S32.HI R25, RZ, 0x1f, R5 ;  /* 0x0000001fff197819 */ /* 0x000fe40000011405 */
[----:B--2---:R-:W-:Y:S01]  /*a440*/  IADD3 R10, P0, R8, UR10, RZ ;  /* 0x0000000a080a7c10 */ /* 0x004fe2000ff1e0ff */
[----:B------:R-:W-:Y:S01]  /*a450*/  STL [R1+0x48c], R29 ;  /* 0x00048c1d01007387 */ /* 0x000fe20000100800 */
[----:B------:R-:W-:Y:S02]  /*a460*/  IADD3.X R8, R23, UR11, RZ, P6, !PT ;  /* 0x0000000b17087c10 */ /* 0x000fe4000b7fe4ff */
[----:B------:R-:W-:Y:S01]  /*a470*/  IADD3 R5, P6, R5, UR10, RZ ;  /* 0x0000000a05057c10 */ /* 0x000fe2000ffde0ff */
[----:B------:R1:W-:Y:S04]  /*a480*/  STL [R1+0x4c8], R10 ;  /* 0x0004c80a01007387 */ /* 0x0003e80000100800 */
[----:B------:R2:W-:Y:S04]  /*a490*/  STL [R1+0x494], R8 ;  /* 0x0004940801007387 */ /* 0x0005e80000100800 */
[----:B------:R3:W-:Y:S01]  /*a4a0*/  STL [R1+0x4d0], R5 ;  /* 0x0004d00501007387 */ /* 0x0007e20000100800 */
[----:B-1----:R-:W-:-:S03]  /*a4b0*/  SHF.R.S32.HI R10, RZ, 0x1f, R3 ;  /* 0x0000001fff0a7819 */ /* 0x002fc60000011403 */
[----:B------:R-:W-:Y:S01]  /*a4c0*/  STL [R1+0x49c], R21 ;  /* 0x00049c1501007387 */ /* 0x000fe20000100800 */
[----:B--2---:R-:W-:Y:S02]  /*a4d0*/  SHF.R.S32.HI R8, RZ, 0x1f, R0 ;  /* 0x0000001fff087819 */ /* 0x004fe40000011400 */
[----:B---3--:R-:W-:Y:S02]  /*a4e0*/  IADD3 R5, P5, R3, UR10, RZ ;  /* 0x0000000a03057c10 */ /* 0x008fe4000ffbe0ff */
[----:B------:R-:W-:Y:S02]  /*a4f0*/  IADD3.X R3, R19, UR11, RZ, P4, !PT ;  /* 0x0000000b13037c10 */ /* 0x000fe4000a7fe4ff */
[----:B------:R-:W-:Y:S01]  /*a500*/  IADD3 R0, P4, R0, UR10, RZ ;  /* 0x0000000a00007c10 */ /* 0x000fe2000ff9e0ff */
[----:B------:R1:W-:Y:S01]  /*a510*/  STL [R1+0x4d8], R5 ;  /* 0x0004d80501007387 */ /* 0x0003e20000100800 */
[----:B------:R-:W-:-:S03]  /*a520*/  IADD3.X R10, R10, UR11, RZ, P5, !PT ;  /* 0x0000000b0a0a7c10 */ /* 0x000fc6000affe4ff */
[----:B------:R2:W-:Y:S04]  /*a530*/  STL [R1+0x4a4], R3 ;  /* 0x0004a40301007387 */ /* 0x0005e80000100800 */
[----:B------:R3:W-:Y:S01]  /*a540*/  STL [R1+0x4e0], R0 ;  /* 0x0004e00001007387 */ /* 0x0007e20000100800 */
[----:B-1----:R-:W-:Y:S02]  /*a550*/  SHF.R.S32.HI R5, RZ, 0x1f, R4 ;  /* 0x0000001fff057819 */ /* 0x002fe40000011404 */
[----:B--2---:R-:W-:Y:S02]  /*a560*/  IADD3.X R3, R17, UR11, RZ, P3, !PT ;  /* 0x0000000b11037c10 */ /* 0x004fe40009ffe4ff */
[----:B---3--:R-:W-:-:S03]  /*a570*/  IADD3 R0, P3, R4, UR10, RZ ;  /* 0x0000000a04007c10 */ /* 0x008fc6000ff7e0ff */
[----:B------:R1:W-:Y:S01]  /*a580*/  STL [R1+0x4ac], R3 ;  /* 0x0004ac0301007387 */ /* 0x0003e20000100800 */
[----:B------:R-:W-:Y:S02]  /*a590*/  SHF.R.S32.HI R4, RZ, 0x1f, R7 ;  /* 0x0000001fff047819 */ /* 0x000fe40000011407 */
[----:B------:R-:W-:Y:S01]  /*a5a0*/  IADD3.X R5, R5, UR11, RZ, P3, !PT ;  /* 0x0000000b05057c10 */ /* 0x000fe20009ffe4ff */
[----:B------:R2:W-:Y:S04]  /*a5b0*/  STL [R1+0x4e8], R0 ;  /* 0x0004e80001007387 */ /* 0x0005e80000100800 */
[----:B------:R-:W-:Y:S01]  /*a5c0*/  STL [R1+0x4b4], R15 ;  /* 0x0004b40f01007387 */ /* 0x000fe20000100800 */
[----:B-1----:R-:W-:Y:S02]  /*a5d0*/  SHF.R.S32.HI R3, RZ, 0x1f, R9 ;  /* 0x0000001fff037819 */ /* 0x002fe40000011409 */
[----:B--2---:R-:W-:-:S02]  /*a5e0*/  IADD3 R0, P2, R7, UR10, RZ ;  /* 0x0000000a07007c10 */ /* 0x004fc4000ff5e0ff */
[----:B------:R-:W-:-:S03]  /*a5f0*/  IADD3 R7, P1, R9, UR10, RZ ;  /* 0x0000000a09077c10 */ /* 0x000fc6000ff3e0ff */
[----:B------:R1:W-:Y:S01]  /*a600*/  STL [R1+0x4f0], R0 ;  /* 0x0004f00001007387 */ /* 0x0003e20000100800 */
[----:B------:R-:W-:-:S03]  /*a610*/  IADD3.X R3, R3, UR11, RZ, P1, !PT ;  /* 0x0000000b03037c10 */ /* 0x000fc60008ffe4ff */
[----:B------:R2:W-:Y:S04]  /*a620*/  STL [R1+0x4bc], R12 ;  /* 0x0004bc0c01007387 */ /* 0x0005e80000100800 */
[----:B------:R3:W-:Y:S01]  /*a630*/  STL [R1+0x4f8], R7 ;  /* 0x0004f80701007387 */ /* 0x0007e20000100800 */
[----:B-1----:R-:W-:Y:S02]  /*a640*/  SHF.R.S32.HI R0, RZ, 0x1f, R11 ;  /* 0x0000001fff007819 */ /* 0x002fe4000001140b */
[----:B--2---:R-:W-:Y:S02]  /*a650*/  IADD3.X R12, R27, UR11, RZ, P0, !PT ;  /* 0x0000000b1b0c7c10 */ /* 0x004fe400087fe4ff */
[----:B------:R-:W-:Y:S02]  /*a660*/  IADD3 R9, P0, R11, UR10, RZ ;  /* 0x0000000a0b097c10 */ /* 0x000fe4000ff1e0ff */
[----:B---3--:R-:W-:Y:S01]  /*a670*/  SHF.R.S32.HI R7, RZ, 0x1f, R14 ;  /* 0x0000001fff077819 */ /* 0x008fe2000001140e */
[----:B------:R1:W-:Y:S04]  /*a680*/  STL [R1+0x4c4], R12 ;  /* 0x0004c40c01007387 */ /* 0x0003e80000100800 */
[----:B------:R2:W-:Y:S01]  /*a690*/  STL [R1+0x500], R9 ;  /* 0x0005000901007387 */ /* 0x0005e20000100800 */
[----:B-1----:R-:W-:-:S02]  /*a6a0*/  IADD3.X R12, R25, UR11, RZ, P6, !PT ;  /* 0x0000000b190c7c10 */ /* 0x002fc4000b7fe4ff */
[----:B------:R-:W-:Y:S02]  /*a6b0*/  IADD3 R11, P6, R14, UR10, RZ ;  /* 0x0000000a0e0b7c10 */ /* 0x000fe4000ffde0ff */
[----:B--2---:R-:W-:Y:S01]  /*a6c0*/  SHF.R.S32.HI R9, RZ, 0x1f, R16 ;  /* 0x0000001fff097819 */ /* 0x004fe20000011410 */
[----:B------:R1:W-:Y:S01]  /*a6d0*/  STL [R1+0x4cc], R12 ;  /* 0x0004cc0c01007387 */ /* 0x0003e20000100800 */
[----:B------:R-:W-:-:S03]  /*a6e0*/  SHF.R.S32.HI R14, RZ, 0x1f, R18 ;  /* 0x0000001fff0e7819 */ /* 0x000fc60000011412 */
[----:B------:R2:W-:Y:S04]  /*a6f0*/  STL [R1+0x508], R11 ;  /* 0x0005080b01007387 */ /* 0x0005e80000100800 */
[----:B------:R3:W-:Y:S01]  /*a700*/  STL [R1+0x4d4], R10 ;  /* 0x0004d40a01007387 */ /* 0x0007e20000100800 */
[----:B-1----:R-:W-:Y:S02]  /*a710*/  SHF.R.S32.HI R12, RZ, 0x1f, R20 ;  /* 0x0000001fff0c7819 */ /* 0x002fe40000011414 */
[----:B--2---:R-:W-:Y:S02]  /*a720*/  IADD3 R11, P5, R16, UR10, RZ ;  /* 0x0000000a100b7c10 */ /* 0x004fe4000ffbe0ff */
[----:B---3--:R-:W-:-:S03]  /*a730*/  IADD3.X R10, R8, UR11, RZ, P4, !PT ;  /* 0x0000000b080a7c10 */ /* 0x008fc6000a7fe4ff */
[----:B------:R1:W-:Y:S01]  /*a740*/  STL [R1+0x510], R11 ;  /* 0x0005100b01007387 */ /* 0x0003e20000100800 */
[----:B------:R-:W-:-:S03]  /*a750*/  IADD3 R8, P4, R18, UR10, RZ ;  /* 0x0000000a12087c10 */ /* 0x000fc6000ff9e0ff */
[----:B------:R2:W-:Y:S04]  /*a760*/  STL [R1+0x4dc], R10 ;  /* 0x0004dc0a01007387 */ /* 0x0005e80000100800 */
[----:B------:R3:W-:Y:S01]  /*a770*/  STL [R1+0x518], R8 ;  /* 0x0005180801007387 */ /* 0x0007e20000100800 */
[----:B-1----:R-:W-:-:S03]  /*a780*/  SHF.R.S32.HI R11, RZ, 0x1f, R22 ;  /* 0x0000001fff0b7819 */ /* 0x002fc60000011416 */
[----:B------:R1:W-:Y:S01]  /*a790*/  STL [R1+0x4e4], R5 ;  /* 0x0004e40501007387 */ /* 0x0003e20000100800 */
[----:B--2---:R-:W-:Y:S02]  /*a7a0*/  SHF.R.S32.HI R10, RZ, 0x1f, R24 ;  /* 0x0000001fff0a7819 */ /* 0x004fe40000011418 */
[----:B---3--:R-:W-:Y:S02]  /*a7b0*/  IADD3 R8, P3, R20, UR10, RZ ;  /* 0x0000000a14087c10 */ /* 0x008fe4000ff7e0ff */
[----:B-1----:R-:W-:-:S03]  /*a7c0*/  IADD3.X R5, R4, UR11, RZ, P2, !PT ;  /* 0x0000000b04057c10 */ /* 0x002fc600097fe4ff */
        /* <DEDUP_REMOVED lines=8> */
[----:B------:R-:W-:Y:S02]  /*a850*/  CS2R R24, SRZ ;  /* 0x0000000000187805 */ /* 0x000fe4000001ff00 */
[----:B-1----:R-:W-:Y:S01]  /*a860*/  IADD3.X R3, R0, UR11, RZ, P0, !PT ;  /* 0x0000000b00037c10 */ /* 0x002fe200087fe4ff */
[----:B------:R1:W-:Y:S01]  /*a870*/  STL [R1+0x530], R4 ;  /* 0x0005300401007387 */ /* 0x0003e20000100800 */
[----:B------:R-:W-:Y:S02]  /*a880*/  IADD3 R0, P0, R26, UR10, RZ ;  /* 0x0000000a1a007c10 */ /* 0x000fe4000ff1e0ff */
[----:B------:R-:W-:Y:S01]  /*a890*/  CS2R R26, SRZ ;  /* 0x00000000001a7805 */ /* 0x000fe2000001ff00 */
[----:B------:R2:W-:Y:S04]  /*a8a0*/  STL [R1+0x4fc], R3 ;  /* 0x0004fc0301007387 */ /* 0x0005e80000100800 */
[----:B------:R3:W-:Y:S01]  /*a8b0*/  STL [R1+0x538], R0 ;  /* 0x0005380001007387 */ /* 0x0007e20000100800 */
[----:B-1----:R-:W-:-:S02]  /*a8c0*/  SHF.R.S32.HI R4, RZ, 0x1f, R30 ;  /* 0x0000001fff047819 */ /* 0x002fc4000001141e */
[----:B--2---:R-:W-:Y:S02]  /*a8d0*/  IADD3.X R3, R7, UR11, RZ, P6, !PT ;  /* 0x0000000b07037c10 */ /* 0x004fe4000b7fe4ff */
[----:B------:R-:W-:Y:S02]  /*a8e0*/  IADD3.X R7, R9, UR11, RZ, P5, !PT ;  /* 0x0000000b09077c10 */ /* 0x000fe4000affe4ff */
[----:B---3--:R-:W-:Y:S01]  /*a8f0*/  IADD3 R0, P6, R28, UR10, RZ ;  /* 0x0000000a1c007c10 */ /* 0x008fe2000ffde0ff */
[----:B------:R1:W-:Y:S01]  /*a900*/  STL [R1+0x504], R3 ;  /* 0x0005040301007387 */ /* 0x0003e20000100800 */
[----:B------:R-:W-:Y:S02]  /*a910*/  IADD3.X R9, R14, UR11, RZ, P4, !PT ;  /* 0x0000000b0e097c10 */ /* 0x000fe4000a7fe4ff */
[----:B------:R-:W-:Y:S02]  /*a920*/  CS2R R28, SRZ ;  /* 0x00000000001c7805 */ /* 0x000fe4000001ff00 */
[----:B------:R-:W-:Y:S01]  /*a930*/  IADD3.X R5, R5, UR11, RZ, P6, !PT ;  /* 0x0000000b05057c10 */ /* 0x000fe2000b7fe4ff */
[----:B------:R2:W-:Y:S04]  /*a940*/  STL [R1+0x540], R0 ;  /* 0x0005400001007387 */ /* 0x0005e80000100800 */
[----:B------:R3:W-:Y:S01]  /*a950*/  STL [R1+0x50c], R7 ;  /* 0x00050c0701007387 */ /* 0x0007e20000100800 */
[----:B-1----:R-:W-:-:S02]  /*a960*/  IADD3 R3, P5, R30, UR10, RZ ;  /* 0x0000000a1e037c10 */ /* 0x002fc4000ffbe0ff */
[----:B------:R-:W-:Y:S02]  /*a970*/  CS2R R30, SRZ ;  /* 0x00000000001e7805 */ /* 0x000fe4000001ff00 */
[----:B--2---:R-:W-:Y:S01]  /*a980*/  SHF.R.S32.HI R0, RZ, 0x1f, R32 ;  /* 0x0000001fff007819 */ /* 0x004fe20000011420 */
[----:B------:R1:W-:Y:S01]  /*a990*/  STL [R1+0x548], R3 ;  /* 0x0005480301007387 */ /* 0x0003e20000100800 */
[----:B------:R-:W-:Y:S02]  /*a9a0*/  IADD3.X R4, R4, UR11, RZ, P5, !PT ;  /* 0x0000000b04047c10 */ /* 0x000fe4000affe4ff */
[----:B---3--:R-:W-:Y:S01]  /*a9b0*/  IADD3 R7, P4, R32, UR10, RZ ;  /* 0x0000000a20077c10 */ /* 0x008fe2000ff9e0ff */
[----:B------:R2:W-:Y:S01]  /*a9c0*/  STL [R1+0x514], R9 ;  /* 0x0005140901007387 */ /* 0x0005e20000100800 */
[----:B------:R-:W-:Y:S02]  /*a9d0*/  CS2R R32, SRZ ;  /* 0x0000000000207805 */ /* 0x000fe4000001ff00 */
[----:B------:R-:W-:Y:S01]  /*a9e0*/  IADD3.X R0, R0, UR11, RZ, P4, !PT ;  /* 0x0000000b00007c10 */ /* 0x000fe2000a7fe4ff */
[----:B------:R3:W-:Y:S01]  /*a9f0*/  STL [R1+0x550], R7 ;  /* 0x0005500701007387 */ /* 0x0007e20000100800 */
[----:B-1----:R-:W-:-:S02]  /*aa00*/  IADD3.X R3, R12, UR11, RZ, P3, !PT ;  /* 0x0000000b0c037c10 */ /* 0x002fc40009ffe4ff */
[----:B--2---:R-:W-:-:S03]  /*aa10*/  IADD3 R9, P3, R153, UR10, RZ ;  /* 0x0000000a99097c10 */ /* 0x004fc6000ff7e0ff */
[----:B------:R1:W-:Y:S01]  /*aa20*/  STL [R1+0x51c], R3 ;  /* 0x00051c0301007387 */ /* 0x0003e20000100800 */
[----:B------:R-:W-:Y:S02]  /*aa30*/  SHF.R.S32.HI R153, RZ, 0x1f, R153 ;  /* 0x0000001fff997819 */ /* 0x000fe40000011499 */
[----:B---3--:R-:W-:Y:S01]  /*aa40*/  IADD3.X R7, R11, UR11, RZ, P2, !PT ;  /* 0x0000000b0b077c10 */ /* 0x008fe200097fe4ff */
[----:B------:R2:W-:Y:S04]  /*aa50*/  STL [R1+0x558], R9 ;  /* 0x0005580901007387 */ /* 0x0005e80000100800 */
[----:B------:R3:W-:Y:S01]  /*aa60*/  STL [R1+0x524], R7 ;  /* 0x0005240701007387 */ /* 0x0007e20000100800 */
[----:B-1----:R-:W-:Y:S01]  /*aa70*/  IADD3 R3, P2, R2, UR8, RZ ;  /* 0x0000000802037c10 */ /* 0x002fe2000ff5e0ff */
[----:B------:R-:W-:Y:S01]  /*aa80*/  ULDC UR8, c[0x0][0x21c] ;  /* 0x0000870000087ab9 */ /* 0x000fe20000000800 */
[----:B--2---:R-:W-:-:S02]  /*aa90*/  IADD3.X R9, R10, UR11, RZ, P1, !PT ;  /* 0x0000000b0a097c10 */ /* 0x004fc40008ffe4ff */
[----:B------:R-:W-:Y:S01]  /*aaa0*/  LEA.HI.X.SX32 R2, R2, UR9, 0x1, P2 ;  /* 0x0000000902027c11 */ /* 0x000fe200090f0eff */
[----:B------:R-:W-:Y:S01]  /*aab0*/  ULDC UR9, c[0x0][0x238] ;  /* 0x00008e0000097ab9 */ /* 0x000fe20000000800 */
[----:B---3--:R-:W-:Y:S01]  /*aac0*/  IADD3.X R7, R8, UR11, RZ, P0, !PT ;  /* 0x0000000b08077c10 */ /* 0x008fe200087fe4ff */
[----:B------:R1:W-:Y:S01]  /*aad0*/  STL [R1+0x52c], R9 ;  /* 0x00052c0901007387 */ /* 0x0003e20000100800 */
[----:B0-----:R-:W-:Y:S01]  /*aae0*/  LOP3.LUT P0, RZ, R163, 0x80, RZ, 0xc0, !PT ;  /* 0x00000080a3ff7812 */ /* 0x001fe2000780c0ff */
[----:B------:R-:W-:Y:S01]  /*aaf0*/  UIADD3.64 UR10, UR6, 0x3fe, URZ ;  /* 0x000003fe060a7897 */ /* 0x000fe2000fffe03f */
[----:B------:R-:W-:Y:S01]  /*ab00*/  IADD3.X R8, R153, UR8, RZ, P3, !PT ;  /* 0x0000000899087c10 */ /* 0x000fe20009ffe4ff */
[----:B------:R-:W-:Y:S04]  /*ab10*/  STL [R1+0x534], R7 ;  /* 0x0005340701007387 */ /* 0x000fe80000100800 */
[----:B------:R0:W-:Y:S01]  /*ab20*/  STL [R1+0x53c], R5 ;  /* 0x00053c0501007387 */ /* 0x0001e20000100800 */
[----:B-1----:R-:W-:-:S03]  /*ab30*/  IMAD R9, R208, UR13, RZ ;  /* 0x0000000dd0097c24 */ /* 0x002fc6000f8e02ff */
[----:B------:R1:W-:Y:S01]  /*ab40*/  STL [R1+0x544], R4 ;  /* 0x0005440401007387 */ /* 0x0003e20000100800 */
[----:B------:R-:W-:Y:S02]  /*ab50*/  IMAD R9, R202, UR22, RZ ;  /* 0x00000016ca097c24 */ /* 0x000fe4000f8e02ff */
[----:B------:R-:W-:Y:S01]  /*ab60*/  IMAD R9, R196, UR30, RZ ;  /* 0x0000001ec4097c24 */ /* 0x000fe2000f8e02ff */
[----:B------:R2:W-:Y:S01]  /*ab70*/  STL [R1+0x54c], R0 ;  /* 0x00054c0001007387 */ /* 0x0005e20000100800 */
[----:B------:R-:W-:Y:S01]  /*ab80*/  IMAD R9, R190, UR33, RZ ;  /* 0x00000021be097c24 */ /* 0x000fe2000f8e02ff */
[----:B0-----:R-:W-:Y:S01]  /*ab90*/  LOP3.LUT R5, R163, 0x3f, RZ, 0xc0, !PT ;  /* 0x0000003fa3057812 */ /* 0x001fe200078ec0ff */
[----:B------:R-:W-:Y:S01]  /*aba0*/  IMAD R9, R184, UR36, RZ ;  /* 0x00000024b8097c24 */ /* 0x000fe2000f8e02ff */
[----:B------:R-:W-:Y:S01]  /*abb0*/  STL [R1], RZ ;  /* 0x000000ff01007387 */ /* 0x000fe20000100800 */
[----:B------:R-:W-:Y:S01]  /*abc0*/  IMAD R9, R178, UR39, RZ ;  /* 0x00000027b2097c24 */ /* 0x000fe2000f8e02ff */
[----:B-1----:R-:W0:Y:S01]  /*abd0*/  LDC R4, c[0x0][0x238] ;  /* 0x00008e00ff047b82 */ /* 0x002e220000000800 */
[----:B------:R-:W-:Y:S01]  /*abe0*/  IMAD R9, R172, UR42, RZ ;  /* 0x0000002aac097c24 */ /* 0x000fe2000f8e02ff */
[----:B------:R-:W-:Y:S01]  /*abf0*/  STL [R1+0x4], RZ ;  /* 0x000004ff01007387 */ /* 0x000fe20000100800 */
[----:B------:R-:W-:Y:S01]  /*ac00*/  IMAD R9, R166, UR45, RZ ;  /* 0x0000002da6097c24 */ /* 0x000fe2000f8e02ff */
[----:B--2---:R-:W-:Y:S01]  /*ac10*/  SEL R0, RZ, 0x90, !P0 ;  /* 0x00000090ff007807 */ /* 0x004fe20004000000 */
[----:B------:R-:W-:Y:S01]  /*ac20*/  IMAD R9, R160, UR48, RZ ;  /* 0x00000030a0097c24 */ /* 0x000fe2000f8e02ff */
[----:B------:R-:W-:Y:S01]  /*ac30*/  STL [R1+0x8], RZ ;  /* 0x000008ff01007387 */ /* 0x000fe20000100800 */
[----:B------:R-:W-:Y:S01]  /*ac40*/  IMAD R9, R154, UR51, RZ ;  /* 0x000000339a097c24 */ /* 0x000fe2000f8e02ff */
[----:B------:R-:W-:-:S02]  /*ac50*/  LOP3.LUT R0, R0, 0x7f, R163, 0x78, !PT ;  /* 0x0000007f00007812 */ /* 0x000fc400078e78a3 */
[----:B------:R-:W-:Y:S01]  /*ac60*/  STL [R1+0xc], RZ ;  /* 0x00000cff01007387 */ /* 0x000fe20000100800 */
[----:B------:R-:W-:-:S03]  /*ac70*/  LOP3.LUT R163, R13, 0x3c, RZ, 0xfc, !PT ;  /* 0x0000003c0da37812 */ /* 0x000fc600078efcff */
[----:B------:R-:W-:Y:S02]  /*ac80*/  STL [R1+0x10], RZ ;  /* 0x000010ff01007387 */ /* 0x000fe40000100800 */
[----:B------:R-:W-:Y:S02]  /*ac90*/  IMAD R10, R163, UR9, RZ ;  /* 0x00000009a30a7c24 */ /* 0x000fe4000f8e02ff */
[----:B------:R-:W-:Y:S01]  /*aca0*/  STL [R1+0x14], RZ ;  /* 0x000014ff01007387 */ /* 0x000fe20000100800 */
[----:B------:R-:W-:Y:S02]  /*acb0*/  IMAD R10, R206, UR20, RZ ;  /* 0x00000014ce0a7c24 */ /* 0x000fe4000f8e02ff */
[----:B------:R-:W-:Y:S01]  /*acc0*/  IMAD R10, R200, UR23, RZ ;  /* 0x00000017c80a7c24 */ /* 0x000fe2000f8e02ff */
[----:B------:R-:W-:Y:S01]  /*acd0*/  STL [R1+0x18], RZ ;  /* 0x000018ff01007387 */ /* 0x000fe20000100800 */
[----:B------:R-:W-:Y:S02]  /*ace0*/  IMAD R10, R194, UR31, RZ ;  /* 0x0000001fc20a7c24 */ /* 0x000fe4000f8e02ff */
[-C--:B0-----:R-:W-:Y:S01]  /*acf0*/  IMAD R7, R13, R4.reuse, RZ ;  /* 0x000000040d077224 */ /* 0x081fe200078e02ff */
[----:B------:R-:W-:Y:S01]  /*ad00*/  STL [R1+0x1c], RZ ;  /* 0x00001cff01007387 */ /* 0x000fe20000100800 */
[----:B------:R-:W-:Y:S01]  /*ad10*/  IMAD R4, R165, R4, RZ ;  /* 0x00000004a5047224 */ /* 0x000fe200078e02ff */
[----:B------:R-:W-:Y:S01]  /*ad20*/  LOP3.LUT R7, R152, R13, RZ, 0xfc, !PT ;  /* 0x0000000d98077212 */ /* 0x000fe200078efcff */
[----:B------:R-:W-:Y:S01]  /*ad30*/  IMAD R10, R188, UR34, RZ ;  /* 0x00000022bc0a7c24 */ /* 0x000fe2000f8e02ff */
[----:B------:R-:W-:Y:S01]  /*ad40*/  STL [R1+0x20], RZ ;  /* 0x000020ff01007387 */ /* 0x000fe20000100800 */
[----:B------:R-:W-:Y:S01]  /*ad50*/  IMAD R4, R5, UR5, RZ ;  /* 0x0000000505047c24 */ /* 0x000fe2000f8e02ff */
[C---:B------:R-:W-:Y:S01]  /*ad60*/  LOP3.LUT R12, R7.reuse, 0x10, RZ, 0x3c, !PT ;  /* 0x00000010070c7812 */ /* 0x040fe200078e3cff */
[----:B------:R-:W-:Y:S01]  /*ad70*/  IMAD R10, R182, UR37, RZ ;  /* 0x00000025b60a7c24 */ /* 0x000fe2000f8e02ff */
[----:B------:R-:W-:Y:S01]  /*ad80*/  STL [R1+0x24], RZ ;  /* 0x000024ff01007387 */ /* 0x000fe20000100800 */
[----:B------:R-:W-:Y:S01]  /*ad90*/  IMAD R10, R176, UR40, RZ ;  /* 0x00000028b00a7c24 */ /* 0x000fe2000f8e02ff */
[----:B------:R-:W-:Y:S01]  /*ada0*/  SHF.R.S32.HI R209, RZ, 0x1f, R4 ;  /* 0x0000001fffd17819 */ /* 0x000fe20000011404 */
[----:B------:R-:W-:Y:S01]  /*adb0*/  IMAD R10, R170, UR43, RZ ;  /* 0x0000002baa0a7c24 */ /* 0x000fe2000f8e02ff */
[----:B------:R-:W-:Y:S01]  /*adc0*/  STL [R1+0x28], RZ ;  /* 0x000028ff01007387 */ /* 0x000fe20000100800 */
[----:B------:R-:W-:Y:S01]  /*add0*/  IMAD R10, R164, UR46, RZ ;  /* 0x0000002ea40a7c24 */ /* 0x000fe2000f8e02ff */
[C---:B------:R-:W-:Y:S01]  /*ade0*/  LOP3.LUT R11, R7.reuse, 0x20, RZ, 0x3c, !PT ;  /* 0x00000020070b7812 */ /* 0x040fe200078e3cff */
[----:B------:R-:W-:Y:S01]  /*adf0*/  IMAD R10, R158, UR49, RZ ;  /* 0x000000319e0a7c24 */ /* 0x000fe2000f8e02ff */
[----:B------:R-:W-:Y:S01]  /*ae00*/  STL [R1+0x2c], RZ ;  /* 0x00002cff01007387 */ /* 0x000fe20000100800 */
[----:B------:R-:W-:-:S03]  /*ae10*/  LOP3.LUT R10, R7, 0x30, RZ, 0x3c, !PT ;  /* 0x00000030070a7812 */ /* 0x000fc600078e3cff */
[----:B------:R-:W-:Y:S04]  /*ae20*/  STL [R1+0x30], RZ ;  /* 0x000030ff01007387 */ /* 0x000fe80000100800 */
        /* <DEDUP_REMOVED lines=115> */
[----:B------:R0:W-:Y:S02]  /*b560*/  STL [R1+0x554], R8 ;  /* 0x0005540801007387 */ /* 0x0001e40000100800 */
[----:B0-----:R-:W-:-:S02]  /*b570*/  IMAD R8, R210, UR12, RZ ;  /* 0x0000000cd2087c24 */ /* 0x001fc4000f8e02ff */
[----:B------:R-:W-:Y:S02]  /*b580*/  IMAD R8, R204, UR21, RZ ;  /* 0x00000015cc087c24 */ /* 0x000fe4000f8e02ff */
[----:B------:R-:W-:Y:S02]  /*b590*/  IMAD R8, R198, UR29, RZ ;  /* 0x0000001dc6087c24 */ /* 0x000fe4000f8e02ff */
[----:B------:R-:W-:Y:S02]  /*b5a0*/  IMAD R8, R192, UR32, RZ ;  /* 0x00000020c0087c24 */ /* 0x000fe4000f8e02ff */
[----:B------:R-:W-:Y:S02]  /*b5b0*/  IMAD R8, R186, UR35, RZ ;  /* 0x00000023ba087c24 */ /* 0x000fe4000f8e02ff */
[----:B------:R-:W-:Y:S02]  /*b5c0*/  IMAD R8, R180, UR38, RZ ;  /* 0x00000026b4087c24 */ /* 0x000fe4000f8e02ff */
[----:B------:R-:W-:-:S02]  /*b5d0*/  IMAD R8, R174, UR41, RZ ;  /* 0x00000029ae087c24 */ /* 0x000fc4000f8e02ff */
[----:B------:R-:W-:Y:S02]  /*b5e0*/  IMAD R8, R168, UR44, RZ ;  /* 0x0000002ca8087c24 */ /* 0x000fe4000f8e02ff */
[----:B------:R-:W-:Y:S02]  /*b5f0*/  IMAD R8, R162, UR47, RZ ;  /* 0x0000002fa2087c24 */ /* 0x000fe4000f8e02ff */
[----:B------:R-:W-:Y:S01]  /*b600*/  IMAD R8, R156, UR50, RZ ;  /* 0x000000329c087c24 */ /* 0x000fe2000f8e02ff */
[----:B------:R-:W-:-:S07]  /*b610*/  LOP3.LUT R8, R0, 0x20, RZ, 0x3c, !PT ;  /* 0x0000002000087812 */ /* 0x000fce00078e3cff */
.L_x_2:
[----:B------:R0:W-:Y:S01]  /*b620*/  STL.64 [R1+0x9a8], R150 ;  /* 0x0009a89601007387 */ /* 0x0001e20000100a00 */
[C---:B------:R-:W-:Y:S01]  /*b630*/  ISETP.GE.AND P0, PT, R13.reuse, UR17, PT ;  /* 0x000000110d007c0c */ /* 0x040fe2000bf06270 */
[----:B------:R-:W-:Y:S01]  /*b640*/  ULDC UR4, c[0x0][0x238] ;  /* 0x00008e0000047ab9 */ /* 0x000fe20000000800 */
[----:B------:R-:W-:Y:S01]  /*b650*/  PRMT R166, RZ, 0x7610, R166 ;  /* 0x00007610ffa67816 */ /* 0x000fe200000000a6 */
[----:B------:R-:W-:Y:S01]  /*b660*/  STL.64 [R1+0x9a0], R148 ;  /* 0x0009a09401007387 */ /* 0x000fe20000100a00 */
[----:B------:R-:W-:Y:S02]  /*b670*/  PRMT R165, RZ, 0x7610, R165 ;  /* 0x00007610ffa57816 */ /* 0x000fe400000000a5 */
[----:B------:R-:W-:Y:S01]  /*b680*/  PRMT R164, RZ, 0x7610, R164 ;  /* 0x00007610ffa47816 */ /* 0x000fe200000000a4 */
[----:B------:R-:W-:Y:S01]  /*b690*/  STL.64 [R1+0x998], R146 ;  /* 0x0009989201007387 */ /* 0x000fe20000100a00 */
[----:B0-----:R-:W0:Y:S01]  /*b6a0*/  LDC R150, c[0x0][0x238] ;  /* 0x00008e00ff967b82 */ /* 0x001e220000000800 */
[----:B------:R-:W1:Y:S01]  /*b6b0*/  S2R R151, SR_TID.X ;  /* 0x0000000000977919 */ /* 0x000e620000002100 */
[----:B------:R-:W-:Y:S01]  /*b6c0*/  PRMT R163, RZ, 0x7610, R163 ;  /* 0x00007610ffa37816 */ /* 0x000fe200000000a3 */
[----:B------:R-:W-:Y:S04]  /*b6d0*/  STL.64 [R1+0x990], R144 ;  /* 0x0009909001007387 */ /* 0x000fe80000100a00 */
[----:B------:R-:W-:Y:S04]  /*b6e0*/  STL.64 [R1+0x988], R142 ;  /* 0x0009888e01007387 */ /* 0x000fe80000100a00 */
[----:B------:R-:W-:Y:S04]  /*b6f0*/  STL.64 [R1+0x980], R140 ;  /* 0x0009808c01007387 */ /* 0x000fe80000100a00 */
[----:B------:R-:W-:Y:S04]  /*b700*/  STL.64 [R1+0x978], R138 ;  /* 0x0009788a01007387 */ /* 0x000fe80000100a00 */
[----:B------:R-:W-:Y:S01]  /*b710*/  STL.64 [R1+0x970], R136 ;  /* 0x0009708801007387 */ /* 0x000fe20000100a00 */
[----:B0-----:R-:W-:-:S03]  /*b720*/  IMAD R150, R13, R150, RZ ;  /* 0x000000960d967224 */ /* 0x001fc600078e02ff */
[----:B------:R-:W-:Y:S02]  /*b730*/  STL.64 [R1+0x968], R134 ;  /* 0x0009688601007387 */ /* 0x000fe40000100a00 */
[C---:B------:R-:W-:Y:S02]  /*b740*/  IADD3 R8, P1, R150.reuse, R3, RZ ;  /* 0x0000000396087210 */ /* 0x040fe40007f3e0ff */
[----:B------:R-:W-:Y:S02]  /*b750*/  STL.64 [R1+0x960], R132 ;  /* 0x0009608401007387 */ /* 0x000fe40000100a00 */
[----:B------:R-:W-:Y:S02]  /*b760*/  LEA.HI.X.SX32 R9, R150, R2, 0x1, P1 ;  /* 0x0000000296097211 */ /* 0x000fe400008f0eff */
[----:B------:R-:W-:Y:S01]  /*b770*/  STL.64 [R1+0x958], R130 ;  /* 0x0009588201007387 */ /* 0x000fe20000100a00 */
[--C-:B-1----:R-:W-:Y:S02]  /*b780*/  SHF.R.U32.HI R150, RZ, 0x7, R151.reuse ;  /* 0x00000007ff967819 */ /* 0x102fe40000011697 */
[----:B------:R-:W-:Y:S01]  /*b790*/  SHF.R.U32.HI R151, RZ, 0x7, R151 ;  /* 0x00000007ff977819 */ /* 0x000fe20000011697 */
[----:B------:R0:W2:Y:S01]  /*b7a0*/  @!P0 LDG.E.U8 R166, desc[UR24][R8.64] ;  /* 0x0000001808a68981 */ /* 0x0000a2000c1e1100 */
[----:B------:R-:W-:-:S02]  /*b7b0*/  SGXT.U32 R150, R150, 0x1 ;  /* 0x000000019696781a */ /* 0x000fc40000000000 */
[----:B------:R-:W-:Y:S01]  /*b7c0*/  SGXT.U32 R151, R151, 0x1 ;  /* 0x000000019797781a */ /* 0x000fe20000000000 */
[----:B------:R-:W-:Y:S01]  /*b7d0*/  STL.64 [R1+0x950], R128 ;  /* 0x0009508001007387 */ /* 0x000fe20000100a00 */
[----:B------:R-:W-:Y:S02]  /*b7e0*/  LOP3.LUT R150, R150, 0x2, RZ, 0xfc, !PT ;  /* 0x0000000296967812 */ /* 0x000fe400078efcff */
[----:B------:R-:W-:Y:S01]  /*b7f0*/  LOP3.LUT R151, R151, 0x2, RZ, 0xfc, !PT ;  /* 0x0000000297977812 */ /* 0x000fe200078efcff */
[----:B------:R-:W-:Y:S02]  /*b800*/  STL.64 [R1+0x948], R126 ;  /* 0x0009487e01007387 */ /* 0x000fe40000100a00 */
[----:B------:R-:W-:Y:S01]  /*b810*/  IMAD R150, R150, UR4, RZ ;  /* 0x0000000496967c24 */ /* 0x000fe2000f8e02ff */
[----:B------:R-:W-:Y:S01]  /*b820*/  ISETP.GE.AND P1, PT, R151, UR17, PT ;  /* 0x0000001197007c0c */ /* 0x000fe2000bf26270 */
[----:B------:R-:W-:Y:S01]  /*b830*/  ULDC UR4, c[0x0][0x238] ;  /* 0x00008e0000047ab9 */ /* 0x000fe20000000800 */
[----:B------:R-:W1:Y:S02]  /*b840*/  S2R R151, SR_TID.X ;  /* 0x0000000000977919 */ /* 0x000e640000002100 */
[C---:B0-----:R-:W-:Y:S01]  /*b850*/  IADD3 R8, P0, R150.reuse, R3, RZ ;  /* 0x0000000396087210 */ /* 0x041fe20007f1e0ff */
[----:B------:R-:W-:Y:S03]  /*b860*/  STL.64 [R1+0x940], R124 ;  /* 0x0009407c01007387 */ /* 0x000fe60000100a00 */
[----:B------:R-:W-:Y:S01]  /*b870*/  LEA.HI.X.SX32 R9, R150, R2, 0x1, P0 ;  /* 0x0000000296097211 */ /* 0x000fe200000f0eff */
[----:B------:R-:W-:Y:S04]  /*b880*/  STL.64 [R1+0x938], R122 ;  /* 0x0009387a01007387 */ /* 0x000fe80000100a00 */
[----:B------:R0:W3:Y:S04]  /*b890*/  @!P1 LDG.E.U8 R165, desc[UR24][R8.64] ;  /* 0x0000001808a59981 */ /* 0x0000e8000c1e1100 */
[----:B------:R-:W-:Y:S04]  /*b8a0*/  STL.64 [R1+0x930], R120 ;  /* 0x0009307801007387 */ /* 0x000fe80000100a00 */
[----:B------:R-:W-:Y:S04]  /*b8b0*/  STL.64 [R1+0x928], R118 ;  /* 0x0009287601007387 */ /* 0x000fe80000100a00 */
[----:B------:R-:W-:Y:S04]  /*b8c0*/  STL.64 [R1+0x920], R116 ;  /* 0x0009207401007387 */ /* 0x000fe80000100a00 */
[----:B------:R-:W-:Y:S01]  /*b8d0*/  STL.64 [R1+0x918], R114 ;  /* 0x0009187201007387 */ /* 0x000fe20000100a00 */
[----:B-1----:R-:W-:-:S03]  /*b8e0*/  SHF.R.U32.HI R150, RZ, 0x7, R151 ;  /* 0x00000007ff967819 */ /* 0x002fc60000011697 */
[----:B------:R-:W-:Y:S01]  /*b8f0*/  STL.64 [R1+0x910], R112 ;  /* 0x0009107001007387 */ /* 0x000fe20000100a00 */
[----:B------:R-:W-:Y:S02]  /*b900*/  SHF.R.U32.HI R151, RZ, 0x7, R151 ;  /* 0x00000007ff977819 */ /* 0x000fe40000011697 */
[----:B------:R-:W-:Y:S01]  /*b910*/  SGXT.U32 R150, R150, 0x1 ;  /* 0x000000019696781a */ /* 0x000fe20000000000 */
[----:B------:R-:W-:Y:S01]  /*b920*/  STL.64 [R1+0x908], R110 ;  /* 0x0009086e01007387 */ /* 0x000fe20000100a00 */
[----:B------:R-:W-:Y:S02]  /*b930*/  SGXT.U32 R151, R151, 0x1 ;  /* 0x000000019797781a */ /* 0x000fe40000000000 */
[----:B------:R-:W-:Y:S01]  /*b940*/  LOP3.LUT R150, R150, 0x4, RZ, 0xfc, !PT ;  /* 0x0000000496967812 */ /* 0x000fe200078efcff */
[----:B------:R-:W-:Y:S01]  /*b950*/  STL.64 [R1+0x900], R108 ;  /* 0x0009006c01007387 */ /* 0x000fe20000100a00 */
[----:B------:R-:W-:-:S03]  /*b960*/  LOP3.LUT R151, R151, 0x4, RZ, 0xfc, !PT ;  /* 0x0000000497977812 */ /* 0x000fc600078efcff */
        /* <DEDUP_REMOVED lines=8> */
[----:B------:R0:W4:Y:S01]  /*b9f0*/  @!P1 LDG.E.U8 R164, desc[UR24][R8.64] ;  /* 0x0000001808a49981 */ /* 0x000122000c1e1100 */
[----:B------:R-:W-:-:S03]  /*ba00*/  PRMT R162, RZ, 0x7610, R162 ;  /* 0x00007610ffa27816 */ /* 0x000fc600000000a2 */
        /* <DEDUP_REMOVED lines=21> */
[----:B------:R0:W4:Y:S04]  /*bb60*/  @!P1 LDG.E.U8 R163, desc[UR24][R8.64] ;  /* 0x0000001808a39981 */ /* 0x000128000c1e1100 */
        /* <DEDUP_REMOVED lines=15> */
[----:B------:R-:W-:Y:S01]  /*bc60*/  STL.64 [R1+0x868], R70 ;  /* 0x0008684601007387 */ /* 0x000fe20000100a00 */
[----:B------:R-:W-:Y:S01]  /*bc70*/  ULDC UR4, c[0x0][0x238] ;  /* 0x00008e0000047ab9 */ /* 0x000fe20000000800 */
[----:B------:R-:W1:Y:S01]  /*bc80*/  S2R R151, SR_TID.X ;  /* 0x0000000000977919 */ /* 0x000e620000002100 */
        /* <DEDUP_REMOVED lines=11> */
[----:B------:R-:W-:-:S03]  /*bd40*/  SHF.R.U32.HI R151, RZ, 0x7, R151 ;  /* 0x00000007ff977819 */ /* 0x000fc60000011697 */
[----:B------:R-:W-:Y:S01]  /*bd50*/  STL.64 [R1+0x828], R54 ;  /* 0x0008283601007387 */ /* 0x000fe20000100a00 */
[----:B------:R-:W-:-:S03]  /*bd60*/  SGXT.U32 R151, R151, 0x1 ;  /* 0x000000019797781a */ /* 0x000fc60000000000 */
[----:B------:R-:W-:Y:S01]  /*bd70*/  STL.64 [R1+0x820], R52 ;  /* 0x0008203401007387 */ /* 0x000fe20000100a00 */
[----:B------:R-:W-:-:S03]  /*bd80*/  LOP3.LUT R151, R151, 0xa, RZ, 0xfc, !PT ;  /* 0x0000000a97977812 */ /* 0x000fc600078efcff */
[----:B------:R-:W-:Y:S01]  /*bd90*/  STL.64 [R1+0x818], R50 ;  /* 0x0008183201007387 */ /* 0x000fe20000100a00 */
[----:B------:R-:W-:Y:S02]  /*bda0*/  ISETP.GE.AND P1, PT, R151, UR17, PT ;  /* 0x0000001197007c0c */ /* 0x000fe4000bf26270 */
[----:B------:R-:W1:Y:S01]  /*bdb0*/  S2R R151, SR_TID.X ;  /* 0x0000000000977919 */ /* 0x000e620000002100 */
[----:B------:R-:W-:Y:S04]  /*bdc0*/  STL.64 [R1+0x810], R48 ;  /* 0x0008103001007387 */ /* 0x000fe80000100a00 */
[----:B------:R-:W-:Y:S04]  /*bdd0*/  STL.64 [R1+0x808], R46 ;  /* 0x0008082e01007387 */ /* 0x000fe80000100a00 */
[----:B------:R-:W-:Y:S04]  /*bde0*/  STL.64 [R1+0x800], R44 ;  /* 0x0008002c01007387 */ /* 0x000fe80000100a00 */
[----:B------:R-:W-:Y:S04]  /*bdf0*/  STL.64 [R1+0x7f8], R42 ;  /* 0x0007f82a01007387 */ /* 0x000fe80000100a00 */
[----:B------:R-:W-:Y:S01]  /*be00*/  STL.64 [R1+0x7f0], R40 ;  /* 0x0007f02801007387 */ /* 0x000fe20000100a00 */
[----:B------:R-:W-:-:S03]  /*be10*/  SGXT.U32 R150, R150, 0x1 ;  /* 0x000000019696781a */ /* 0x000fc60000000000 */
[----:B------:R-:W-:Y:S04]  /*be20*/  STL.64 [R1+0x7e8], R38 ;  /* 0x0007e82601007387 */ /* 0x000fe80000100a00 */
[----:B------:R-:W-:Y:S04]  /*be30*/  STL.64 [R1+0x7e0], R36 ;  /* 0x0007e02401007387 */ /* 0x000fe80000100a00 */
[----:B------:R-:W-:Y:S04]  /*be40*/  STL.64 [R1+0x7d8], R34 ;  /* 0x0007d82201007387 */ /* 0x000fe80000100a00 */
[----:B------:R-:W-:Y:S01]  /*be50*/  STL.64 [R1+0x7d0], R32 ;  /* 0x0007d02001007387 */ /* 0x000fe20000100a00 */
[----:B------:R-:W-:-:S03]  /*be60*/  LOP3.LUT R150, R150, 0xa, RZ, 0xfc, !PT ;  /* 0x0000000a96967812 */ /* 0x000fc600078efcff */
[----:B------:R-:W-:Y:S04]  /*be70*/  STL.64 [R1+0x7c8], R30 ;  /* 0x0007c81e01007387 */ /* 0x000fe80000100a00 */
[----:B------:R-:W-:Y:S04]  /*be80*/  STL.64 [R1+0x7c0], R28 ;  /* 0x0007c01c01007387 */ /* 0x000fe80000100a00 */
[----:B------:R-:W-:Y:S04]  /*be90*/  STL.64 [R1+0x7b8], R26 ;  /* 0x0007b81a01007387 */ /* 0x000fe80000100a00 */
[----:B------:R-:W-:Y:S04]  /*bea0*/  STL.64 [R1+0x7b0], R24 ;  /* 0x0007b01801007387 */ /* 0x000fe80000100a00 */
[----:B-----5:R1:W-:Y:S01]  /*beb0*/  STL [R1+0x664], R6 ;  /* 0x0006640601007387 */ /* 0x0203e20000100800 */
[----:B------:R-:W-:Y:S01]  /*bec0*/  IMAD R150, R150, UR4, RZ ;  /* 0x0000000496967c24 */ /* 0x000fe2000f8e02ff */
[----:B------:R-:W-:Y:S01]  /*bed0*/  PRMT R161, RZ, 0x7610, R161 ;  /* 0x00007610ffa17816 */ /* 0x000fe200000000a1 */
[----:B------:R-:W-:Y:S01]  /*bee0*/  ULDC UR4, c[0x0][0x238] ;  /* 0x00008e0000047ab9 */ /* 0x000fe20000000800 */
[----:B-1----:R-:W-:-:S04]  /*bef0*/  SHF.R.U32.HI R6, RZ, 0x7, R151 ;  /* 0x00000007ff067819 */ /* 0x002fc80000011697 */
[----:B------:R-:W-:Y:S02]  /*bf00*/  SGXT.U32 R6, R6, 0x1 ;  /* 0x000000010606781a */ /* 0x000fe40000000000 */
[----:B0-----:R-:W-:Y:S02]  /*bf10*/  IADD3 R8, P0, R150, R3, RZ ;  /* 0x0000000396087210 */ /* 0x001fe40007f1e0ff */
[----:B------:R-:W-:Y:S02]  /*bf20*/  LOP3.LUT R6, R6, 0xc, RZ, 0xfc, !PT ;  /* 0x0000000c06067812 */ /* 0x000fe400078efcff */
[----:B------:R-:W-:-:S03]  /*bf30*/  LEA.HI.X.SX32 R9, R150, R2, 0x1, P0 ;  /* 0x0000000296097211 */ /* 0x000fc600000f0eff */
[----:B------:R-:W-:Y:S01]  /*bf40*/  IMAD R6, R6, UR4, RZ ;  /* 0x0000000406067c24 */ /* 0x000fe2000f8e02ff */
[----:B------:R-:W-:Y:S01]  /*bf50*/  SHF.R.U32.HI R13, RZ, 0x7, R151 ;  /* 0x00000007ff0d7819 */ /* 0x000fe20000011697 */
[----:B------:R0:W4:Y:S01]  /*bf60*/  @!P1 LDG.E.U8 R161, desc[UR24][R8.64] ;  /* 0x0000001808a19981 */ /* 0x000122000c1e1100 */
[----:B------:R-:W-:Y:S02]  /*bf70*/  ULDC UR4, c[0x0][0x238] ;  /* 0x00008e0000047ab9 */ /* 0x000fe40000000800 */
[----:B------:R-:W-:Y:S02]  /*bf80*/  SGXT.U32 R13, R13, 0x1 ;  /* 0x000000010d0d781a */ /* 0x000fe40000000000 */
[C---:B0-----:R-:W-:Y:S02]  /*bf90*/  IADD3 R8, P0, R6.reuse, R3, RZ ;  /* 0x0000000306087210 */ /* 0x041fe40007f1e0ff */
[----:B------:R-:W-:Y:S02]  /*bfa0*/  LOP3.LUT R13, R13, 0xc, RZ, 0xfc, !PT ;  /* 0x0000000c0d0d7812 */ /* 0x000fe400078efcff */
[----:B------:R-:W-:-:S02]  /*bfb0*/  LEA.HI.X.SX32 R9, R6, R2, 0x1, P0 ;  /* 0x0000000206097211 */ /* 0x000fc400000f0eff */
[----:B------:R-:W-:Y:S02]  /*bfc0*/  SHF.R.U32.HI R6, RZ, 0x7, R151 ;  /* 0x00000007ff067819 */ /* 0x000fe40000011697 */
[----:B------:R-:W-:Y:S02]  /*bfd0*/  ISETP.GE.AND P1, PT, R13, UR17, PT ;  /* 0x000000110d007c0c */ /* 0x000fe4000bf26270 */
[----:B------:R-:W-:-:S04]  /*bfe0*/  SGXT.U32 R6, R6, 0x1 ;  /* 0x000000010606781a */ /* 0x000fc80000000000 */
[----:B------:R-:W-:Y:S02]  /*bff0*/  LOP3.LUT R6, R6, 0xe, RZ, 0xfc, !PT ;  /* 0x0000000e06067812 */ /* 0x000fe400078efcff */
[----:B------:R-:W-:-:S03]  /*c000*/  PRMT R160, RZ, 0x7610, R160 ;  /* 0x00007610ffa07816 */ /* 0x000fc600000000a0 */
[----:B------:R-:W-:Y:S01]  /*c010*/  IMAD R6, R6, UR4, RZ ;  /* 0x0000000406067c24 */ /* 0x000fe2000f8e02ff */
[----:B------:R-:W-:Y:S01]  /*c020*/  SHF.R.U32.HI R13, RZ, 0x7, R151 ;  /* 0x00000007ff0d7819 */ /* 0x000fe20000011697 */
[----:B------:R-:W-:Y:S01]  /*c030*/  ULDC UR4, c[0x0][0x238] ;  /* 0x00008e0000047ab9 */ /* 0x000fe20000000800 */
[----:B------:R0:W4:Y:S02]  /*c040*/  @!P1 LDG.E.U8 R160, desc[UR24][R8.64] ;  /* 0x0000001808a09981 */ /* 0x000124000c1e1100 */
        /* <DEDUP_REMOVED lines=281> */
[----:B------:R-:W-:Y:S02]  /*d1e0*/  SHF.R.U32.HI R13, RZ, 0x7, R151 ;  /* 0x00000007ff0d7819 */ /* 0x000fe40000011697 */
[----:B------:R-:W-:Y:S01]  /*d1f0*/  PRMT R171, RZ, 0x7610, R171 ;  /* 0x00007610ffab7816 */ /* 0x000fe200000000ab */
[----:B------:R-:W-:Y:S01]  /*d200*/  IMAD R6, R6, UR4, RZ ;  /* 0x0000000406067c24 */ /* 0x000fe2000f8e02ff */
[----:B------:R-:W-:Y:S01]  /*d210*/  SGXT.U32 R13, R13, 0x1 ;  /* 0x000000010d0d781a */ /* 0x000fe20000000000 */
[----:B------:R-:W-:-:S03]  /*d220*/  ULDC UR4, c[0x0][0x238] ;  /* 0x00008e0000047ab9 */ /* 0x000fc60000000800 */
[----:B------:R0:W4:Y:S01]  /*d230*/  @!P1 LDG.E.U8 R171, desc[UR24][R8.64] ;  /* 0x0000001808ab9981 */ /* 0x000122000c1e1100 */
[----:B------:R-:W-:-:S04]  /*d240*/  LOP3.LUT R13, R13, 0x3a, RZ, 0xfc, !PT ;  /* 0x0000003a0d0d7812 */ /* 0x000fc800078efcff */
[----:B------:R-:W-:Y:S02]  /*d250*/  ISETP.GE.AND P1, PT, R13, UR17, PT ;  /* 0x000000110d007c0c */ /* 0x000fe4000bf26270 */
[----:B0-----:R-:W-:-:S04]  /*d260*/  IADD3 R8, P0, R6, R3, RZ ;  /* 0x0000000306087210 */ /* 0x001fc80007f1e0ff */
[----:B------:R-:W-:Y:S02]  /*d270*/  LEA.HI.X.SX32 R9, R6, R2, 0x1, P0 ;  /* 0x0000000206097211 */ /* 0x000fe400000f0eff */
[--C-:B------:R-:W-:Y:S02]  /*d280*/  SHF.R.U32.HI R6, RZ, 0x7, R151.reuse ;  /* 0x00000007ff067819 */ /* 0x100fe40000011697 */
[----:B------:R-:W-:Y:S02]  /*d290*/  SHF.R.U32.HI R13, RZ, 0x7, R151 ;  /* 0x00000007ff0d7819 */ /* 0x000fe40000011697 */
[----:B------:R-:W-:Y:S02]  /*d2a0*/  SGXT.U32 R6, R6, 0x1 ;  /* 0x000000010606781a */ /* 0x000fe40000000000 */
[----:B------:R-:W-:Y:S02]  /*d2b0*/  SGXT.U32 R13, R13, 0x1 ;  /* 0x000000010d0d781a */ /* 0x000fe40000000000 */
[----:B------:R-:W-:-:S02]  /*d2c0*/  PRMT R172, RZ, 0x7610, R172 ;  /* 0x00007610ffac7816 */ /* 0x000fc400000000ac */
[----:B------:R-:W-:Y:S02]  /*d2d0*/  LOP3.LUT R6, R6, 0x3c, RZ, 0xfc, !PT ;  /* 0x0000003c06067812 */ /* 0x000fe400078efcff */
[----:B------:R-:W-:Y:S02]  /*d2e0*/  LOP3.LUT R13, R13, 0x3c, RZ, 0xfc, !PT ;  /* 0x0000003c0d0d7812 */ /* 0x000fe400078efcff */
[----:B------:R0:W4:Y:S01]  /*d2f0*/  @!P1 LDG.E.U8 R172, desc[UR24][R8.64] ;  /* 0x0000001808ac9981 */ /* 0x000122000c1e1100 */
[----:B------:R-:W-:Y:S01]  /*d300*/  IMAD R6, R6, UR4, RZ ;  /* 0x0000000406067c24 */ /* 0x000fe2000f8e02ff */
[----:B------:R-:W-:Y:S02]  /*d310*/  ISETP.GE.AND P1, PT, R13, UR17, PT ;  /* 0x000000110d007c0c */ /* 0x000fe4000bf26270 */
[----:B------:R-:W-:Y:S02]  /*d320*/  SHF.R.U32.HI R24, RZ, 0x7, R151 ;  /* 0x00000007ff187819 */ /* 0x000fe40000011697 */
[----:B------:R-:W-:Y:S01]  /*d330*/  PRMT R174, RZ, 0x7610, R174 ;  /* 0x00007610ffae7816 */ /* 0x000fe200000000ae */
[----:B------:R-:W-:Y:S01]  /*d340*/  STL [R1+0x668], R3 ;  /* 0x0006680301007387 */ /* 0x000fe20000100800 */
[----:B------:R-:W-:Y:S01]  /*d350*/  SGXT.U32 R24, R24, 0x1 ;  /* 0x000000011818781a */ /* 0x000fe20000000000 */
[----:B------:R-:W1:Y:S01]  /*d360*/  LDC R13, c[0x0][0x238] ;  /* 0x00008e00ff0d7b82 */ /* 0x000e620000000800 */
[----:B0-----:R-:W-:Y:S01]  /*d370*/  IADD3 R8, P0, R6, R3, RZ ;  /* 0x0000000306087210 */ /* 0x001fe20007f1e0ff */
[----:B------:R-:W2:Y:S01]  /*d380*/  LDL R26, [R1+0x514] ;  /* 0x00051400011a7983 */ /* 0x000ea20000100800 */
[----:B------:R-:W-:-:S02]  /*d390*/  LOP3.LUT R24, R24, 0x3e, RZ, 0xfc, !PT ;  /* 0x0000003e18187812 */ /* 0x000fc400078efcff */
[----:B------:R-:W-:Y:S01]  /*d3a0*/  LEA.HI.X.SX32 R9, R6, R2, 0x1, P0 ;  /* 0x0000000206097211 */ /* 0x000fe200000f0eff */
[----:B------:R-:W3:Y:S04]  /*d3b0*/  LDL R25, [R1+0x4f4] ;  /* 0x0004f40001197983 */ /* 0x000ee80000100800 */
[----:B------:R0:W4:Y:S01]  /*d3c0*/  @!P1 LDG.E.U8 R174, desc[UR24][R8.64] ;  /* 0x0000001808ae9981 */ /* 0x000122000c1e1100 */
[----:B------:R-:W-:-:S03]  /*d3d0*/  ISETP.GE.AND P1, PT, R24, UR17, PT ;  /* 0x0000001118007c0c */ /* 0x000fc6000bf26270 */
[----:B------:R-:W3:Y:S04]  /*d3e0*/  LDL R24, [R1+0x504] ;  /* 0x0005040001187983 */ /* 0x000ee80000100800 */
[----:B------:R-:W4:Y:S04]  /*d3f0*/  LDL R30, [R1+0x4e4] ;  /* 0x0004e400011e7983 */ /* 0x000f280000100800 */
[----:B------:R-:W4:Y:S04]  /*d400*/  LDL R27, [R1+0x4d8] ;  /* 0x0004d800011b7983 */ /* 0x000f280000100800 */
[----:B------:R-:W2:Y:S04]  /*d410*/  LDL.LU R53, [R1+0x518] ;  /* 0x0005180001357983 */ /* 0x000ea80000300800 */
[----:B------:R-:W3:Y:S04]  /*d420*/  LDL.LU R49, [R1+0x528] ;  /* 0x0005280001317983 */ /* 0x000ee80000300800 */
[----:B------:R-:W4:Y:S04]  /*d430*/  LDL.LU R48, [R1+0x538] ;  /* 0x0005380001307983 */ /* 0x000f280000300800 */
[----:B------:R-:W2:Y:S04]  /*d440*/  LDL.LU R44, [R1+0x548] ;  /* 0x00054800012c7983 */ /* 0x000ea80000300800 */
[----:B------:R-:W3:Y:S04]  /*d450*/  LDL.LU R38, [R1+0x558] ;  /* 0x0005580001267983 */ /* 0x000ee80000300800 */
[----:B------:R-:W4:Y:S04]  /*d460*/  LDL.LU R37, [R1+0x524] ;  /* 0x0005240001257983 */ /* 0x000f280000300800 */
[----:B------:R-:W4:Y:S04]  /*d470*/  LDL.LU R34, [R1+0x508] ;  /* 0x0005080001227983 */ /* 0x000f280000300800 */
[----:B------:R-:W4:Y:S04]  /*d480*/  LDL.LU R33, [R1+0x534] ;  /* 0x0005340001217983 */ /* 0x000f280000300800 */
[----:B------:R-:W4:Y:S04]  /*d490*/  LDL.LU R31, [R1+0x544] ;  /* 0x00054400011f7983 */ /* 0x000f280000300800 */
[----:B------:R-:W2:Y:S01]  /*d4a0*/  LDL.LU R29, [R1+0x554] ;  /* 0x00055400011d7983 */ /* 0x000ea20000300800 */
[----:B------:R-:W-:-:S04]  /*d4b0*/  SHF.R.U32.HI R6, RZ, 0x7, R151 ;  /* 0x00000007ff067819 */ /* 0x000fc80000011697 */
[----:B------:R-:W-:-:S04]  /*d4c0*/  SGXT.U32 R6, R6, 0x1 ;  /* 0x000000010606781a */ /* 0x000fc80000000000 */
[----:B------:R-:W-:-:S05]  /*d4d0*/  LOP3.LUT R6, R6, 0x3e, RZ, 0xfc, !PT ;  /* 0x0000003e06067812 */ /* 0x000fca00078efcff */
[----:B-1----:R-:W-:Y:S01]  /*d4e0*/  IMAD R6, R6, R13, RZ ;  /* 0x0000000d06067224 */ /* 0x002fe200078e02ff */
[----:B------:R1:W-:Y:S04]  /*d4f0*/  STL [R1+0x66c], R2 ;  /* 0x00066c0201007387 */ /* 0x0003e80000100800 */
[----:B0-----:R-:W-:-:S04]  /*d500*/  IADD3 R8, P0, R6, R3, RZ ;  /* 0x0000000306087210 */ /* 0x001fc80007f1e0ff */
[----:B------:R-:W-:Y:S02]  /*d510*/  LEA.HI.X.SX32 R9, R6, R2, 0x1, P0 ;  /* 0x0000000206097211 */ /* 0x000fe400000f0eff */
[----:B-1----:R-:W4:Y:S01]  /*d520*/  LDL.LU R2, [R1+0x4b4] ;  /* 0x0004b40001027983 */ /* 0x002f220000300800 */
[----:B------:R-:W-:-:S03]  /*d530*/  ISETP.GE.AND P0, PT, R5, UR17, PT ;  /* 0x0000001105007c0c */ /* 0x000fc6000bf06270 */
[----:B------:R-:W4:Y:S04]  /*d540*/  LDL.LU R3, [R1+0x4f0] ;  /* 0x0004f00001037983 */ /* 0x000f280000300800 */
[----:B------:R-:W4:Y:S04]  /*d550*/  LDL.LU R6, [R1+0x4bc] ;  /* 0x0004bc0001067983 */ /* 0x000f280000300800 */
[----:B------:R-:W4:Y:S04]  /*d560*/  LDL.LU R13, [R1+0x4c4] ;  /* 0x0004c400010d7983 */ /* 0x000f280000300800 */
[----:B------:R-:W4:Y:S01]  /*d570*/  LDL.LU R5, [R1+0x4f8] ;  /* 0x0004f80001057983 */ /* 0x000f220000300800 */
[----:B------:R-:W-:-:S06]  /*d580*/  PRMT R176, RZ, 0x7610, R176 ;  /* 0x00007610ffb07816 */ /* 0x000fcc00000000b0 */
[----:B------:R0:W4:Y:S01]  /*d590*/  @!P1 LDG.E.U8 R176, desc[UR24][R8.64] ;  /* 0x0000001808b09981 */ /* 0x000122000c1e1100 */
[----:B------:R-:W-:Y:S01]  /*d5a0*/  BAR.SYNC.DEFER_BLOCKING 0x0 ;  /* 0x0000000000007b1d */ /* 0x000fe20000010000 */
[----:B------:R-:W-:Y:S02]  /*d5b0*/  PRMT R210, RZ, 0x7610, R210 ;  /* 0x00007610ffd27816 */ /* 0x000fe400000000d2 */
[----:B0-----:R-:W-:-:S05]  /*d5c0*/  IADD3 R8, P1, R4, R213, RZ ;  /* 0x000000d504087210 */ /* 0x001fca0007f3e0ff */
[----:B------:R-:W-:Y:S01]  /*d5d0*/  IMAD.X R9, R209, 0x1, R212, P1 ;  /* 0x00000001d1097824 */ /* 0x000fe200008e06d4 */
[----:B------:R-:W-:-:S04]  /*d5e0*/  PRMT R173, RZ, 0x7610, R173 ;  /* 0x00007610ffad7816 */ /* 0x000fc800000000ad */
[----:B------:R3:W4:Y:S01]  /*d5f0*/  @!P0 LDG.E.U8 R210, desc[UR24][R8.64] ;  /* 0x0000001808d28981 */ /* 0x000722000c1e1100 */
[----:B------:R-:W-:Y:S02]  /*d600*/  PRMT R175, RZ, 0x7610, R175 ;  /* 0x00007610ffaf7816 */ /* 0x000fe400000000af */
[----:B------:R-:W-:Y:S02]  /*d610*/  PRMT R177, RZ, 0x7610, R177 ;  /* 0x00007610ffb17816 */ /* 0x000fe400000000b1 */
[----:B------:R-:W-:Y:S02]  /*d620*/  PRMT R178, RZ, 0x7610, R178 ;  /* 0x00007610ffb27816 */ /* 0x000fe400000000b2 */
[----:B------:R-:W-:Y:S02]  /*d630*/  PRMT R180, RZ, 0x7610, R180 ;  /* 0x00007610ffb47816 */ /* 0x000fe400000000b4 */
[----:B------:R-:W-:Y:S01]  /*d640*/  PRMT R204, RZ, 0x7610, R204 ;  /* 0x00007610ffcc7816 */ /* 0x000fe200000000cc */
[----:B------:R-:W-:Y:S01]  /*d650*/  STL [R1+0x7ac], R212 ;  /* 0x0007acd401007387 */ /* 0x000fe20000100800 */
[----:B---3--:R-:W-:-:S05]  /*d660*/  IADD3 R8, P1, R4, R38, RZ ;  /* 0x0000002604087210 */ /* 0x008fca0007f3e0ff */
[----:B--2---:R-:W-:-:S05]  /*d670*/  IMAD.X R9, R209, 0x1, R29, P1 ;  /* 0x00000001d1097824 */ /* 0x004fca00008e061d */
[----:B------:R0:W2:Y:S02]  /*d680*/  @!P0 LDG.E.U8 R173, desc[UR24][R8.64] ;  /* 0x0000001808ad8981 */ /* 0x0000a4000c1e1100 */
[----:B0-----:R-:W-:-:S05]  /*d690*/  IADD3 R8, P1, R4, R44, RZ ;  /* 0x0000002c04087210 */ /* 0x001fca0007f3e0ff */
[----:B----4-:R-:W-:-:S05]  /*d6a0*/  IMAD.X R9, R209, 0x1, R31, P1 ;  /* 0x00000001d1097824 */ /* 0x010fca00008e061f */
[----:B------:R0:W3:Y:S02]  /*d6b0*/  @!P0 LDG.E.U8 R175, desc[UR24][R8.64] ;  /* 0x0000001808af8981 */ /* 0x0000e4000c1e1100 */
[----:B0-----:R-:W-:-:S05]  /*d6c0*/  IADD3 R8, P1, R4, R48, RZ ;  /* 0x0000003004087210 */ /* 0x001fca0007f3e0ff */
[----:B------:R-:W-:-:S05]  /*d6d0*/  IMAD.X R9, R209, 0x1, R33, P1 ;  /* 0x00000001d1097824 */ /* 0x000fca00008e0621 */
[----:B------:R0:W4:Y:S02]  /*d6e0*/  @!P0 LDG.E.U8 R177, desc[UR24][R8.64] ;  /* 0x0000001808b18981 */ /* 0x000124000c1e1100 */
[----:B0-----:R-:W-:-:S05]  /*d6f0*/  IADD3 R8, P1, R4, R49, RZ ;  /* 0x0000003104087210 */ /* 0x001fca0007f3e0ff */
[----:B------:R-:W-:-:S05]  /*d700*/  IMAD.X R9, R209, 0x1, R37, P1 ;  /* 0x00000001d1097824 */ /* 0x000fca00008e0625 */
[----:B------:R0:W2:Y:S02]  /*d710*/  @!P0 LDG.E.U8 R178, desc[UR24][R8.64] ;  /* 0x0000001808b28981 */ /* 0x0000a4000c1e1100 */
[----:B0-----:R-:W-:-:S05]  /*d720*/  IADD3 R8, P1, R4, R53, RZ ;  /* 0x0000003504087210 */ /* 0x001fca0007f3e0ff */
[----:B------:R-:W-:Y:S02]  /*d730*/  IMAD.X R9, R209, 0x1, R26, P1 ;  /* 0x00000001d1097824 */ /* 0x000fe400008e061a */
[----:B------:R-:W3:Y:S04]  /*d740*/  LDL R26, [R1+0x4c8] ;  /* 0x0004c800011a7983 */ /* 0x000ee80000100800 */
[----:B------:R0:W2:Y:S02]  /*d750*/  @!P0 LDG.E.U8 R180, desc[UR24][R8.64] ;  /* 0x0000001808b48981 */ /* 0x0000a4000c1e1100 */
[----:B0-----:R-:W-:-:S05]  /*d760*/  IADD3 R8, P1, R4, R34, RZ ;  /* 0x0000002204087210 */ /* 0x001fca0007f3e0ff */
[----:B------:R-:W-:Y:S02]  /*d770*/  IMAD.X R9, R209, 0x1, R24, P1 ;  /* 0x00000001d1097824 */ /* 0x000fe400008e0618 */
[----:B------:R-:W4:Y:S04]  /*d780*/  LDL R24, [R1+0x4b8] ;  /* 0x0004b80001187983 */ /* 0x000f280000100800 */
[----:B------:R-:W3:Y:S04]  /*d790*/  LDL.LU R28, [R1+0x4d4] ;  /* 0x0004d400011c7983 */ /* 0x000ee80000300800 */
[----:B------:R0:W2:Y:S04]  /*d7a0*/  @!P0 LDG.E.U8 R204, desc[UR24][R8.64] ;  /* 0x0000001808cc8981 */ /* 0x0000a8000c1e1100 */
[----:B------:R1:W-:Y:S01]  /*d7b0*/  STL [R1+0x670], R5 ;  /* 0x0006700501007387 */ /* 0x0003e20000100800 */
[----:B0-----:R-:W-:-:S03]  /*d7c0*/  IADD3 R8, P1, R4, R5, RZ ;  /* 0x0000000504087210 */ /* 0x001fc60007f3e0ff */
[----:B-1----:R-:W4:Y:S02]  /*d7d0*/  LDL.LU R5, [R1+0x4e8] ;  /* 0x0004e80001057983 */ /* 0x002f240000300800 */
[----:B------:R-:W-:Y:S02]  /*d7e0*/  IMAD.X R9, R209, 0x1, R25, P1 ;  /* 0x00000001d1097824 */ /* 0x000fe400008e0619 */
[----:B------:R-:W2:Y:S01]  /*d7f0*/  LDL R25, [R1+0x4a8] ;  /* 0x0004a80001197983 */ /* 0x000ea20000100800 */
[----:B------:R-:W-:-:S06]  /*d800*/  PRMT R203, RZ, 0x7610, R203 ;  /* 0x00007610ffcb7816 */ /* 0x000fcc00000000cb */
[----:B------:R4:W2:Y:S01]  /*d810*/  @!P0 LDG.E.U8 R203, desc[UR24][R8.64] ;  /* 0x0000001808cb8981 */ /* 0x0008a2000c1e1100 */
[----:B------:R-:W-:Y:S02]  /*d820*/  PRMT R202, RZ, 0x7610, R202 ;  /* 0x00007610ffca7816 */ /* 0x000fe400000000ca */
[----:B------:R-:W-:Y:S02]  /*d830*/  PRMT R201, RZ, 0x7610, R201 ;  /* 0x00007610ffc97816 */ /* 0x000fe400000000c9 */
[----:B------:R-:W-:Y:S02]  /*d840*/  PRMT R200, RZ, 0x7610, R200 ;  /* 0x00007610ffc87816 */ /* 0x000fe400000000c8 */
[----:B------:R-:W-:Y:S02]  /*d850*/  PRMT R199, RZ, 0x7610, R199 ;  /* 0x00007610ffc77816 */ /* 0x000fe400000000c7 */
[----:B----4-:R-:W-:-:S05]  /*d860*/  IADD3 R8, P1, R4, R5, RZ ;  /* 0x0000000504087210 */ /* 0x010fca0007f3e0ff */
[----:B------:R-:W-:-:S05]  /*d870*/  IMAD.X R9, R209, 0x1, R30, P1 ;  /* 0x00000001d1097824 */ /* 0x000fca00008e061e */
[----:B------:R0:W4:Y:S02]  /*d880*/  @!P0 LDG.E.U8 R202, desc[UR24][R8.64] ;  /* 0x0000001808ca8981 */ /* 0x000124000c1e1100 */
[----:B0-----:R-:W-:-:S05]  /*d890*/  IADD3 R8, P1, R4, R27, RZ ;  /* 0x0000001b04087210 */ /* 0x001fca0007f3e0ff */
[----:B---3--:R-:W-:-:S05]  /*d8a0*/  IMAD.X R9, R209, 0x1, R28, P1 ;  /* 0x00000001d1097824 */ /* 0x008fca00008e061c */
[----:B------:R0:W3:Y:S02]  /*d8b0*/  @!P0 LDG.E.U8 R201, desc[UR24][R8.64] ;  /* 0x0000001808c98981 */ /* 0x0000e4000c1e1100 */
[----:B0-----:R-:W-:-:S05]  /*d8c0*/  IADD3 R8, P1, R4, R26, RZ ;  /* 0x0000001a04087210 */ /* 0x001fca0007f3e0ff */
[----:B------:R-:W-:Y:S01]  /*d8d0*/  IMAD.X R9, R209, 0x1, R13, P1 ;  /* 0x00000001d1097824 */ /* 0x000fe200008e060d */
[----:B------:R0:W-:Y:S04]  /*d8e0*/  STL [R1+0x674], R5 ;  /* 0x0006740501007387 */ /* 0x0001e80000100800 */
[----:B------:R1:W3:Y:S04]  /*d8f0*/  @!P0 LDG.E.U8 R200, desc[UR24][R8.64] ;  /* 0x0000001808c88981 */ /* 0x0002e8000c1e1100 */
[----:B0-----:R-:W3:Y:S01]  /*d900*/  LDL.LU R5, [R1+0x4ac] ;  /* 0x0004ac0001057983 */ /* 0x001ee20000300800 */
[----:B-1----:R-:W-:-:S03]  /*d910*/  IADD3 R8, P1, R4, R24, RZ ;  /* 0x0000001804087210 */ /* 0x002fc60007f3e0ff */
[----:B------:R-:W4:Y:S04]  /*d920*/  LDL R36, [R1+0x498] ;  /* 0x0004980001247983 */ /* 0x000f280000100800 */
[----:B------:R-:W3:Y:S04]  /*d930*/  LDL R30, [R1+0x494] ;  /* 0x00049400011e7983 */ /* 0x000ee80000100800 */
[----:B------:R-:W3:Y:S04]  /*d940*/  LDL R27, [R1+0x488] ;  /* 0x00048800011b7983 */ /* 0x000ee80000100800 */
[----:B------:R-:W3:Y:S01]  /*d950*/  LDL R26, [R1+0x484] ;  /* 0x00048400011a7983 */ /* 0x000ee20000100800 */
[----:B------:R-:W-:-:S03]  /*d960*/  IMAD.X R9, R209, 0x1, R2, P1 ;  /* 0x00000001d1097824 */ /* 0x000fc600008e0602 */
[----:B------:R0:W-:Y:S04]  /*d970*/  STL [R1+0x678], R13 ;  /* 0x0006780d01007387 */ /* 0x0001e80000100800 */
[----:B------:R2:W3:Y:S04]  /*d980*/  @!P0 LDG.E.U8 R199, desc[UR24][R8.64] ;  /* 0x0000001808c78981 */ /* 0x0004e8000c1e1100 */
[----:B0-----:R-:W3:Y:S04]  /*d990*/  LDL.LU R13, [R1+0x4e0] ;  /* 0x0004e000010d7983 */ /* 0x001ee80000300800 */
[----:B------:R-:W3:Y:S04]  /*d9a0*/  LDL R35, [R1+0x478] ;  /* 0x0004780001237983 */ /* 0x000ee80000100800 */
[----:B------:R-:W3:Y:S04]  /*d9b0*/  LDL R24, [R1+0x474] ;  /* 0x0004740001187983 */ /* 0x000ee80000100800 */
[----:B------:R0:W-:Y:S04]  /*d9c0*/  STL [R1+0x67c], R2 ;  /* 0x00067c0201007387 */ /* 0x0001e80000100800 */
[----:B0-----:R-:W4:Y:S04]  /*d9d0*/  LDL.LU R2, [R1+0x4a4] ;  /* 0x0004a40001027983 */ /* 0x001f280000300800 */
[----:B------:R-:W3:Y:S01]  /*d9e0*/  LDL R32, [R1+0x468] ;  /* 0x0004680001207983 */ /* 0x000ee20000100800 */
[----:B--2---:R-:W-:-:S03]  /*d9f0*/  IADD3 R8, P1, R4, R25, RZ ;  /* 0x0000001904087210 */ /* 0x004fc60007f3e0ff */
[----:B------:R-:W2:Y:S01]  /*da00*/  LDL R25, [R1+0x464] ;  /* 0x0004640001197983 */ /* 0x000ea20000100800 */
[----:B------:R-:W-:Y:S02]  /*da10*/  PRMT R198, RZ, 0x7610, R198 ;  /* 0x00007610ffc67816 */ /* 0x000fe400000000c6 */
[----:B------:R-:W-:Y:S01]  /*da20*/  PRMT R197, RZ, 0x7610, R197 ;  /* 0x00007610ffc57816 */ /* 0x000fe200000000c5 */
[----:B------:R-:W-:Y:S04]  /*da30*/  STS.U8 [R7+UR16+0x8000], R166 ;  /* 0x008000a607007988 */ /* 0x000fe80008000010 */
[----:B------:R-:W-:Y:S04]  /*da40*/  STS.U8 [R7+UR16+0x8002], R165 ;  /* 0x008002a507007988 */ /* 0x000fe80008000010 */
[----:B------:R-:W-:Y:S04]  /*da50*/  STS.U8 [R7+UR16+0x8004], R164 ;  /* 0x008004a407007988 */ /* 0x000fe80008000010 */
[----:B------:R-:W-:Y:S04]  /*da60*/  STS.U8 [R7+UR16+0x8006], R163 ;  /* 0x008006a307007988 */ /* 0x000fe80008000010 */
[----:B------:R-:W-:Y:S04]  /*da70*/  STS.U8 [R7+UR16+0x8008], R162 ;  /* 0x008008a207007988 */ /* 0x000fe80008000010 */
[----:B------:R-:W-:Y:S04]  /*da80*/  STS.U8 [R7+UR16+0x800a], R161 ;  /* 0x00800aa107007988 */ /* 0x000fe80008000010 */
[----:B------:R-:W-:Y:S04]  /*da90*/  STS.U8 [R7+UR16+0x800c], R160 ;  /* 0x00800ca007007988 */ /* 0x000fe80008000010 */
[----:B------:R-:W-:Y:S01]  /*daa0*/  STS.U8 [R7+UR16+0x800e], R159 ;  /* 0x00800e9f07007988 */ /* 0x000fe20008000010 */
[----:B------:R-:W-:-:S02]  /*dab0*/  PRMT R196, RZ, 0x7610, R196 ;  /* 0x00007610ffc47816 */ /* 0x000fc400000000c4 */
[----:B------:R-:W-:Y:S01]  /*dac0*/  PRMT R195, RZ, 0x7610, R195 ;  /* 0x00007610ffc37816 */ /* 0x000fe200000000c3 */
[----:B----4-:R-:W-:Y:S01]  /*dad0*/  IMAD.X R9, R209, 0x1, R2, P1 ;  /* 0x00000001d1097824 */ /* 0x010fe200008e0602 */
[----:B------:R0:W-:Y:S04]  /*dae0*/  STL [R1+0x680], R2 ;  /* 0x0006800201007387 */ /* 0x0001e80000100800 */
[----:B------:R1:W4:Y:S04]  /*daf0*/  @!P0 LDG.E.U8 R198, desc[UR24][R8.64] ;  /* 0x0000001808c68981 */ /* 0x000328000c1e1100 */
[----:B0-----:R-:W4:Y:S04]  /*db00*/  LDL.LU R2, [R1+0x49c] ;  /* 0x00049c0001027983 */ /* 0x001f280000300800 */
[----:B------:R-:W4:Y:S01]  /*db10*/  LDL R40, [R1+0x458] ;  /* 0x0004580001287983 */ /* 0x000f220000100800 */
[----:B-1----:R-:W-:-:S03]  /*db20*/  IADD3 R8, P1, R4, R36, RZ ;  /* 0x0000002404087210 */ /* 0x002fc60007f3e0ff */
[----:B------:R-:W4:Y:S02]  /*db30*/  LDL R39, [R1+0x454] ;  /* 0x0004540001277983 */ /* 0x000f240000100800 */
[----:B---3--:R-:W-:Y:S02]  /*db40*/  IMAD.X R9, R209, 0x1, R30, P1 ;  /* 0x00000001d1097824 */ /* 0x008fe400008e061e */
[----:B------:R-:W3:Y:S04]  /*db50*/  LDL R30, [R1+0x448] ;  /* 0x00044800011e7983 */ /* 0x000ee80000100800 */
[----:B------:R-:W3:Y:S04]  /*db60*/  LDL R36, [R1+0x444] ;  /* 0x0004440001247983 */ /* 0x000ee80000100800 */
[----:B------:R0:W3:Y:S04]  /*db70*/  @!P0 LDG.E.U8 R197, desc[UR24][R8.64] ;  /* 0x0000001808c58981 */ /* 0x0000e8000c1e1100 */
[----:B------:R1:W-:Y:S01]  /*db80*/  STL [R1+0x684], R7 ;  /* 0x0006840701007387 */ /* 0x0003e20000100800 */
[----:B0-----:R-:W-:-:S03]  /*db90*/  IADD3 R8, P1, R4, R27, RZ ;  /* 0x0000001b04087210 */ /* 0x001fc60007f3e0ff */
[----:B-1----:R-:W3:Y:S04]  /*dba0*/  LDL.LU R7, [R1+0x4d0] ;  /* 0x0004d00001077983 */ /* 0x002ee80000300800 */
[----:B------:R-:W3:Y:S01]  /*dbb0*/  LDL R27, [R1+0x438] ;  /* 0x00043800011b7983 */ /* 0x000ee20000100800 */
[----:B------:R-:W-:-:S03]  /*dbc0*/  IMAD.X R9, R209, 0x1, R26, P1 ;  /* 0x00000001d1097824 */ /* 0x000fc600008e061a */
[----:B------:R-:W3:Y:S04]  /*dbd0*/  LDL R26, [R1+0x434] ;  /* 0x00043400011a7983 */ /* 0x000ee80000100800 */
[----:B------:R0:W3:Y:S02]  /*dbe0*/  @!P0 LDG.E.U8 R196, desc[UR24][R8.64] ;  /* 0x0000001808c48981 */ /* 0x0000e4000c1e1100 */
[----:B0-----:R-:W-:Y:S02]  /*dbf0*/  IADD3 R8, P1, R4, R35, RZ ;  /* 0x0000002304087210 */ /* 0x001fe40007f3e0ff */
[----:B------:R-:W3:Y:S03]  /*dc00*/  LDL R35, [R1+0x424] ;  /* 0x0004240001237983 */ /* 0x000ee60000100800 */
[----:B------:R-:W-:-:S02]  /*dc10*/  IMAD.X R9, R209, 0x1, R24, P1 ;  /* 0x00000001d1097824 */ /* 0x000fc400008e0618 */
[----:B------:R-:W3:Y:S04]  /*dc20*/  LDL R24, [R1+0x428] ;  /* 0x0004280001187983 */ /* 0x000ee80000100800 */
[----:B------:R0:W3:Y:S02]  /*dc30*/  @!P0 LDG.E.U8 R195, desc[UR24][R8.64] ;  /* 0x0000001808c38981 */ /* 0x0000e4000c1e1100 */
[----:B0-----:R-:W-:Y:S02]  /*dc40*/  IADD3 R8, P1, R4, R32, RZ ;  /* 0x0000002004087210 */ /* 0x001fe40007f3e0ff */
[----:B------:R-:W3:Y:S03]  /*dc50*/  LDL R32, [R1+0x418] ;  /* 0x0004180001207983 */ /* 0x000ee60000100800 */
[----:B--2---:R-:W-:-:S02]  /*dc60*/  IMAD.X R9, R209, 0x1, R25, P1 ;  /* 0x00000001d1097824 */ /* 0x004fc400008e0619 */
[----:B------:R-:W2:Y:S01]  /*dc70*/  LDL R25, [R1+0x414] ;  /* 0x0004140001197983 */ /* 0x000ea20000100800 */
[----:B------:R-:W-:-:S06]  /*dc80*/  PRMT R194, RZ, 0x7610, R194 ;  /* 0x00007610ffc27816 */ /* 0x000fcc00000000c2 */
[----:B------:R4:W2:Y:S01]  /*dc90*/  @!P0 LDG.E.U8 R194, desc[UR24][R8.64] ;  /* 0x0000001808c28981 */ /* 0x0008a2000c1e1100 */
[----:B------:R-:W-:Y:S02]  /*dca0*/  PRMT R193, RZ, 0x7610, R193 ;  /* 0x00007610ffc17816 */ /* 0x000fe400000000c1 */
[----:B------:R-:W-:Y:S02]  /*dcb0*/  PRMT R192, RZ, 0x7610, R192 ;  /* 0x00007610ffc07816 */ /* 0x000fe400000000c0 */
[----:B------:R-:W-:Y:S02]  /*dcc0*/  PRMT R191, RZ, 0x7610, R191 ;  /* 0x00007610ffbf7816 */ /* 0x000fe400000000bf */
[----:B------:R-:W-:Y:S02]  /*dcd0*/  PRMT R190, RZ, 0x7610, R190 ;  /* 0x00007610ffbe7816 */ /* 0x000fe400000000be */
[----:B----4-:R-:W-:Y:S02]  /*dce0*/  IADD3 R8, P1, R4, R40, RZ ;  /* 0x0000002804087210 */ /* 0x010fe40007f3e0ff */
[----:B------:R-:W4:Y:S03]  /*dcf0*/  LDL R40, [R1+0x3d8] ;  /* 0x0003d80001287983 */ /* 0x000f260000100800 */
[----:B------:R-:W-:-:S02]  /*dd00*/  IMAD.X R9, R209, 0x1, R39, P1 ;  /* 0x00000001d1097824 */ /* 0x000fc400008e0627 */
[----:B------:R-:W4:Y:S04]  /*dd10*/  LDL R39, [R1+0x408] ;  /* 0x0004080001277983 */ /* 0x000f280000100800 */
[----:B------:R3:W4:Y:S02]  /*dd20*/  @!P0 LDG.E.U8 R193, desc[UR24][R8.64] ;  /* 0x0000001808c18981 */ /* 0x000724000c1e1100 */
[----:B---3--:R-:W-:Y:S02]  /*dd30*/  IADD3 R8, P1, R4, R30, RZ ;  /* 0x0000001e04087210 */ /* 0x008fe40007f3e0ff */
[----:B------:R-:W3:Y:S03]  /*dd40*/  LDL R30, [R1+0x404] ;  /* 0x00040400011e7983 */ /* 0x000ee60000100800 */
[----:B------:R-:W-:-:S02]  /*dd50*/  IMAD.X R9, R209, 0x1, R36, P1 ;  /* 0x00000001d1097824 */ /* 0x000fc400008e0624 */
        /* <DEDUP_REMOVED lines=13> */
[----:B------:R-:W-:Y:S01]  /*de30*/  PRMT R189, RZ, 0x7610, R189 ;  /* 0x00007610ffbd7816 */ /* 0x000fe200000000bd */
[----:B------:R-:W3:Y:S02]  /*de40*/  LDL R32, [R1+0x3c4] ;  /* 0x0003c40001207983 */ /* 0x000ee40000100800 */
[----:B--2---:R-:W-:-:S02]  /*de50*/  IMAD.X R9, R209, 0x1, R25, P1 ;  /* 0x00000001d1097824 */ /* 0x004fc400008e0619 */
[----:B------:R-:W2:Y:S04]  /*de60*/  LDL R25, [R1+0x3c8] ;  /* 0x0003c80001197983 */ /* 0x000ea80000100800 */
[----:B------:R4:W2:Y:S01]  /*de70*/  @!P0 LDG.E.U8 R189, desc[UR24][R8.64] ;  /* 0x0000001808bd8981 */ /* 0x0008a2000c1e1100 */
[----:B------:R-:W-:-:S03]  /*de80*/  PRMT R188, RZ, 0x7610, R188 ;  /* 0x00007610ffbc7816 */ /* 0x000fc600000000bc */
[----:B------:R-:W-:Y:S04]  /*de90*/  STS.U8 [R12+UR16+0x8000], R158 ;  /* 0x0080009e0c007988 */ /* 0x000fe80008000010 */
[----:B------:R-:W-:Y:S04]  /*dea0*/  STS.U8 [R12+UR16+0x8002], R157 ;  /* 0x0080029d0c007988 */ /* 0x000fe80008000010 */
[----:B------:R-:W-:Y:S04]  /*deb0*/  STS.U8 [R12+UR16+0x8004], R156 ;  /* 0x0080049c0c007988 */ /* 0x000fe80008000010 */
[----:B------:R-:W-:Y:S04]  /*dec0*/  STS.U8 [R12+UR16+0x8006], R155 ;  /* 0x0080069b0c007988 */ /* 0x000fe80008000010 */
[----:B------:R-:W-:Y:S04]  /*ded0*/  STS.U8 [R12+UR16+0x8008], R154 ;  /* 0x0080089a0c007988 */ /* 0x000fe80008000010 */
[----:B------:R-:W-:Y:S04]  /*dee0*/  STS.U8 [R12+UR16+0x800a], R153 ;  /* 0x00800a990c007988 */ /* 0x000fe80008000010 */
[----:B------:R-:W-:Y:S04]  /*def0*/  STS.U8 [R12+UR16+0x800c], R152 ;  /* 0x00800c980c007988 */ /* 0x000fe80008000010 */
[----:B------:R-:W-:Y:S04]  /*df00*/  STS.U8 [R12+UR16+0x800e], R23 ;  /* 0x00800e170c007988 */ /* 0x000fe80008000010 */
[----:B------:R0:W-:Y:S04]  /*df10*/  STL [R1+0x688], R12 ;  /* 0x0006880c01007387 */ /* 0x0001e80000100800 */
[----:B0-----:R-:W2:Y:S01]  /*df20*/  LDL.LU R12, [R1+0x48c] ;  /* 0x00048c00010c7983 */ /* 0x001ea20000300800 */
[----:B------:R-:W-:-:S02]  /*df30*/  PRMT R187, RZ, 0x7610, R187 ;  /* 0x00007610ffbb7816 */ /* 0x000fc400000000bb */
[----:B------:R-:W-:Y:S02]  /*df40*/  PRMT R186, RZ, 0x7610, R186 ;  /* 0x00007610ffba7816 */ /* 0x000fe400000000ba */
[----:B------:R-:W-:Y:S02]  /*df50*/  PRMT R185, RZ, 0x7610, R185 ;  /* 0x00007610ffb97816 */ /* 0x000fe400000000b9 */
[C---:B----4-:R-:W-:Y:S02]  /*df60*/  IADD3 R8, P1, R4.reuse, R39, RZ ;  /* 0x0000002704087210 */ /* 0x050fe40007f3e0ff */
[----:B------:R-:W4:Y:S03]  /*df70*/  LDL R39, [R1+0x3b4] ;  /* 0x0003b40001277983 */ /* 0x000f260000100800 */
[----:B---3--:R-:W-:Y:S02]  /*df80*/  IMAD.X R9, R209, 0x1, R30, P1 ;  /* 0x00000001d1097824 */ /* 0x008fe400008e061e */
[----:B------:R-:W3:Y:S04]  /*df90*/  LDL R30, [R1+0x3b8] ;  /* 0x0003b800011e7983 */ /* 0x000ee80000100800 */
[----:B------:R0:W4:Y:S02]  /*dfa0*/  @!P0 LDG.E.U8 R188, desc[UR24][R8.64] ;  /* 0x0000001808bc8981 */ /* 0x000124000c1e1100 */
[----:B0-----:R-:W-:-:S02]  /*dfb0*/  IADD3 R8, P1, R4, R36, RZ ;  /* 0x0000002404087210 */ /* 0x001fc40007f3e0ff */
[----:B------:R-:W4:Y:S03]  /*dfc0*/  LDL R36, [R1+0x3a4] ;  /* 0x0003a40001247983 */ /* 0x000f260000100800 */
[----:B------:R-:W-:Y:S02]  /*dfd0*/  IMAD.X R9, R209, 0x1, R27, P1 ;  /* 0x00000001d1097824 */ /* 0x000fe400008e061b */
[----:B------:R-:W4:Y:S04]  /*dfe0*/  LDL R27, [R1+0x3a8] ;  /* 0x0003a800011b7983 */ /* 0x000f280000100800 */
[----:B------:R0:W4:Y:S02]  /*dff0*/  @!P0 LDG.E.U8 R187, desc[UR24][R8.64] ;  /* 0x0000001808bb8981 */ /* 0x000124000c1e1100 */
[----:B0-----:R-:W-:-:S02]  /*e000*/  IADD3 R8, P1, R4, R26, RZ ;  /* 0x0000001a04087210 */ /* 0x001fc40007f3e0ff */
[----:B------:R-:W4:Y:S03]  /*e010*/  LDL R26, [R1+0x398] ;  /* 0x00039800011a7983 */ /* 0x000f260000100800 */
[----:B------:R-:W-:Y:S02]  /*e020*/  IMAD.X R9, R209, 0x1, R24, P1 ;  /* 0x00000001d1097824 */ /* 0x000fe400008e0618 */
[----:B------:R-:W4:Y:S04]  /*e030*/  LDL R24, [R1+0x394] ;  /* 0x0003940001187983 */ /* 0x000f280000100800 */
[----:B------:R0:W4:Y:S02]  /*e040*/  @!P0 LDG.E.U8 R186, desc[UR24][R8.64] ;  /* 0x0000001808ba8981 */ /* 0x000124000c1e1100 */
[----:B0-----:R-:W-:-:S02]  /*e050*/  IADD3 R8, P1, R4, R40, RZ ;  /* 0x0000002804087210 */ /* 0x001fc40007f3e0ff */
[----:B------:R-:W-:Y:S01]  /*e060*/  PRMT R181, RZ, 0x7610, R181 ;  /* 0x00007610ffb57816 */ /* 0x000fe200000000b5 */
[----:B------:R-:W4:Y:S02]  /*e070*/  LDL R40, [R1+0x358] ;  /* 0x0003580001287983 */ /* 0x000f240000100800 */
[----:B------:R-:W-:Y:S02]  /*e080*/  IMAD.X R9, R209, 0x1, R35, P1 ;  /* 0x00000001d1097824 */ /* 0x000fe400008e0623 */
[----:B------:R-:W4:Y:S04]  /*e090*/  LDL R35, [R1+0x388] ;  /* 0x0003880001237983 */ /* 0x000f280000100800 */
[----:B------:R2:W4:Y:S02]  /*e0a0*/  @!P0 LDG.E.U8 R185, desc[UR24][R8.64] ;  /* 0x0000001808b98981 */ /* 0x000524000c1e1100 */
[----:B--2---:R-:W-:-:S02]  /*e0b0*/  IADD3 R8, P1, R4, R25, RZ ;  /* 0x0000001904087210 */ /* 0x004fc40007f3e0ff */
[----:B------:R-:W2:Y:S03]  /*e0c0*/  LDL R25, [R1+0x384] ;  /* 0x0003840001197983 */ /* 0x000ea60000100800 */
[----:B------:R-:W-:Y:S02]  /*e0d0*/  IMAD.X R9, R209, 0x1, R32, P1 ;  /* 0x00000001d1097824 */ /* 0x000fe400008e0620 */
[----:B------:R-:W2:Y:S04]  /*e0e0*/  LDL R32, [R1+0x378] ;  /* 0x0003780001207983 */ /* 0x000ea80000100800 */
[----:B------:R3:W2:Y:S01]  /*e0f0*/  @!P0 LDG.E.U8 R181, desc[UR24][R8.64] ;  /* 0x0000001808b58981 */ /* 0x0006a2000c1e1100 */
[----:B------:R-:W-:-:S02]  /*e100*/  PRMT R184, RZ, 0x7610, R184 ;  /* 0x00007610ffb87816 */ /* 0x000fc400000000b8 */
        /* <DEDUP_REMOVED lines=10> */
[----:B---3--:R-:W-:-:S03]  /*e1b0*/  IADD3 R8, P1, R4, R30, RZ ;  /* 0x0000001e04087210 */ /* 0x008fc60007f3e0ff */
[----:B------:R-:W3:Y:S02]  /*e1c0*/  LDL R30, [R1+0x374] ;  /* 0x00037400011e7983 */ /* 0x000ee40000100800 */
[----:B----4-:R-:W-:Y:S02]  /*e1d0*/  IMAD.X R9, R209, 0x1, R39, P1 ;  /* 0x00000001d1097824 */ /* 0x010fe400008e0627 */
        /* <DEDUP_REMOVED lines=11> */
[----:B------:R0:W4:Y:S04]  /*e290*/  @!P0 LDG.E.U8 R182, desc[UR24][R8.64] ;  /* 0x0000001808b68981 */ /* 0x000128000c1e1100 */
[----:B------:R1:W-:Y:S01]  /*e2a0*/  STL [R1+0x68c], R11 ;  /* 0x00068c0b01007387 */ /* 0x0003e20000100800 */
[----:B0-----:R-:W-:-:S03]  /*e2b0*/  IADD3 R8, P1, R4, R35, RZ ;  /* 0x0000002304087210 */ /* 0x001fc60007f3e0ff */
[----:B-1----:R-:W4:Y:S01]  /*e2c0*/  LDL.LU R11, [R1+0x4c0] ;  /* 0x0004c000010b7983 */ /* 0x002f220000300800 */
[----:B------:R-:W-:-:S03]  /*e2d0*/  PRMT R179, RZ, 0x7610, R179 ;  /* 0x00007610ffb37816 */ /* 0x000fc600000000b3 */
[----:B------:R-:W4:Y:S01]  /*e2e0*/  LDL R35, [R1+0x334] ;  /* 0x0003340001237983 */ /* 0x000f220000100800 */
[----:B--2---:R-:W-:-:S03]  /*e2f0*/  IMAD.X R9, R209, 0x1, R25, P1 ;  /* 0x00000001d1097824 */ /* 0x004fc600008e0619 */
[----:B------:R-:W2:Y:S04]  /*e300*/  LDL R25, [R1+0x338] ;  /* 0x0003380001197983 */ /* 0x000ea80000100800 */
[----:B------:R0:W2:Y:S01]  /*e310*/  @!P0 LDG.E.U8 R179, desc[UR24][R8.64] ;  /* 0x0000001808b38981 */ /* 0x0000a2000c1e1100 */
[----:B------:R-:W-:Y:S02]  /*e320*/  PRMT R167, RZ, 0x7610, R167 ;  /* 0x00007610ffa77816 */ /* 0x000fe400000000a7 */
[----:B0-----:R-:W-:Y:S02]  /*e330*/  IADD3 R8, P1, R4, R32, RZ ;  /* 0x0000002004087210 */ /* 0x001fe40007f3e0ff */
[----:B------:R-:W2:Y:S01]  /*e340*/  LDL R32, [R1+0x328] ;  /* 0x0003280001207983 */ /* 0x000ea20000100800 */
[----:B------:R-:W-:-:S02]  /*e350*/  PRMT R166, RZ, 0x7610, R166 ;  /* 0x00007610ffa67816 */ /* 0x000fc400000000a6 */
[----:B------:R-:W-:Y:S02]  /*e360*/  PRMT R165, RZ, 0x7610, R165 ;  /* 0x00007610ffa57816 */ /* 0x000fe400000000a5 */
[----:B------:R-:W-:Y:S01]  /*e370*/  PRMT R164, RZ, 0x7610, R164 ;  /* 0x00007610ffa47816 */ /* 0x000fe200000000a4 */
[----:B---3--:R-:W-:Y:S02]  /*e380*/  IMAD.X R9, R209, 0x1, R30, P1 ;  /* 0x00000001d1097824 */ /* 0x008fe400008e061e */
[----:B------:R-:W3:Y:S04]  /*e390*/  LDL R30, [R1+0x324] ;  /* 0x00032400011e7983 */ /* 0x000ee80000100800 */
[----:B------:R4:W3:Y:S02]  /*e3a0*/  @!P0 LDG.E.U8 R167, desc[UR24][R8.64] ;  /* 0x0000001808a78981 */ /* 0x0008e4000c1e1100 */
[----:B----4-:R-:W-:-:S02]  /*e3b0*/  IADD3 R8, P1, R4, R39, RZ ;  /* 0x0000002704087210 */ /* 0x010fc40007f3e0ff */
        /* <DEDUP_REMOVED lines=21> */
[----:B0-----:R-:W-:Y:S02]  /*e510*/  IADD3 R8, P1, R4, R32, RZ ;  /* 0x0000002004087210 */ /* 0x001fe40007f3e0ff */
[----:B------:R-:W2:Y:S01]  /*e520*/  LDL R32, [R1+0x2e4] ;  /* 0x0002e40001207983 */ /* 0x000ea20000100800 */
        /* <DEDUP_REMOVED lines=9> */
[----:B------:R-:W-:Y:S01]  /*e5c0*/  PRMT R160, RZ, 0x7610, R160 ;  /* 0x00007610ffa07816 */ /* 0x000fe200000000a0 */
[----:B---3--:R-:W-:-:S02]  /*e5d0*/  IMAD.X R9, R209, 0x1, R30, P1 ;  /* 0x00000001d1097824 */ /* 0x008fc400008e061e */
[----:B------:R-:W3:Y:S04]  /*e5e0*/  LDL R30, [R1+0x2d8] ;  /* 0x0002d800011e7983 */ /* 0x000ee80000100800 */
[----:B------:R4:W3:Y:S02]  /*e5f0*/  @!P0 LDG.E.U8 R162, desc[UR24][R8.64] ;  /* 0x0000001808a28981 */ /* 0x0008e4000c1e1100 */
[----:B----4-:R-:W-:Y:S02]  /*e600*/  IADD3 R8, P1, R4, R27, RZ ;  /* 0x0000001b04087210 */ /* 0x010fe40007f3e0ff */
[----:B------:R-:W4:Y:S03]  /*e610*/  LDL R27, [R1+0x2d4] ;  /* 0x0002d400011b7983 */ /* 0x000f260000100800 */
[----:B------:R-:W-:-:S02]  /*e620*/  IMAD.X R9, R209, 0x1, R39, P1 ;  /* 0x00000001d1097824 */ /* 0x000fc400008e0627 */
[----:B------:R-:W4:Y:S04]  /*e630*/  LDL R39, [R1+0x2c4] ;  /* 0x0002c40001277983 */ /* 0x000f280000100800 */
[----:B------:R0:W4:Y:S04]  /*e640*/  @!P0 LDG.E.U8 R161, desc[UR24][R8.64] ;  /* 0x0000001808a18981 */ /* 0x000128000c1e1100 */
[----:B------:R1:W-:Y:S01]  /*e650*/  STL [R1+0x690], R10 ;  /* 0x0006900a01007387 */ /* 0x0003e20000100800 */
[----:B0-----:R-:W-:-:S03]  /*e660*/  IADD3 R8, P1, R4, R26, RZ ;  /* 0x0000001a04087210 */ /* 0x001fc60007f3e0ff */
[----:B-1----:R-:W4:Y:S04]  /*e670*/  LDL.LU R10, [R1+0x47c] ;  /* 0x00047c00010a7983 */ /* 0x002f280000300800 */
[----:B------:R-:W4:Y:S01]  /*e680*/  LDL R26, [R1+0x2b4] ;  /* 0x0002b400011a7983 */ /* 0x000f220000100800 */
[----:B------:R-:W-:-:S03]  /*e690*/  IMAD.X R9, R209, 0x1, R24, P1 ;  /* 0x00000001d1097824 */ /* 0x000fc600008e0618 */
[----:B------:R-:W4:Y:S04]  /*e6a0*/  LDL R24, [R1+0x2b8] ;  /* 0x0002b80001187983 */ /* 0x000f280000100800 */
[----:B------:R0:W4:Y:S02]  /*e6b0*/  @!P0 LDG.E.U8 R160, desc[UR24][R8.64] ;  /* 0x0000001808a08981 */ /* 0x000124000c1e1100 */
[----:B0-----:R-:W-:Y:S02]  /*e6c0*/  IADD3 R8, P1, R4, R36, RZ ;  /* 0x0000002404087210 */ /* 0x001fe40007f3e0ff */
[----:B------:R-:W-:Y:S01]  /*e6d0*/  PRMT R159, RZ, 0x7610, R159 ;  /* 0x00007610ff9f7816 */ /* 0x000fe2000000009f */
[----:B------:R-:W4:Y:S02]  /*e6e0*/  LDL R36, [R1+0x2a4] ;  /* 0x0002a40001247983 */ /* 0x000f240000100800 */
[----:B--2---:R-:W-:-:S02]  /*e6f0*/  IMAD.X R9, R209, 0x1, R25, P1 ;  /* 0x00000001d1097824 */ /* 0x004fc400008e0619 */
[----:B------:R-:W2:Y:S04]  /*e700*/  LDL R25, [R1+0x2a8] ;  /* 0x0002a80001197983 */ /* 0x000ea80000100800 */
[----:B------:R0:W2:Y:S01]  /*e710*/  @!P0 LDG.E.U8 R159, desc[UR24][R8.64] ;  /* 0x00000018089f8981 */ /* 0x0000a2000c1e1100 */
[----:B------:R-:W-:Y:S02]  /*e720*/  PRMT R158, RZ, 0x7610, R158 ;  /* 0x00007610ff9e7816 */ /* 0x000fe4000000009e */
[----:B0-----:R-:W-:Y:S02]  /*e730*/  IADD3 R8, P1, R4, R35, RZ ;  /* 0x0000002304087210 */ /* 0x001fe40007f3e0ff */
[----:B------:R-:W2:Y:S03]  /*e740*/  LDL R35, [R1+0x298] ;  /* 0x0002980001237983 */ /* 0x000ea60000100800 */
[----:B------:R-:W-:-:S02]  /*e750*/  IMAD.X R9, R209, 0x1, R32, P1 ;  /* 0x00000001d1097824 */ /* 0x000fc400008e0620 */
[----:B------:R-:W2:Y:S04]  /*e760*/  LDL R32, [R1+0x294] ;  /* 0x0002940001207983 */ /* 0x000ea80000100800 */
[----:B------:R3:W2:Y:S01]  /*e770*/  @!P0 LDG.E.U8 R158, desc[UR24][R8.64] ;  /* 0x00000018089e8981 */ /* 0x0006a2000c1e1100 */
[----:B------:R-:W-:Y:S02]  /*e780*/  PRMT R157, RZ, 0x7610, R157 ;  /* 0x00007610ff9d7816 */ /* 0x000fe4000000009d */
[----:B------:R-:W-:Y:S02]  /*e790*/  PRMT R156, RZ, 0x7610, R156 ;  /* 0x00007610ff9c7816 */ /* 0x000fe4000000009c */
[----:B------:R-:W-:Y:S02]  /*e7a0*/  PRMT R155, RZ, 0x7610, R155 ;  /* 0x00007610ff9b7816 */ /* 0x000fe4000000009b */
[----:B---3--:R-:W-:-:S02]  /*e7b0*/  IADD3 R8, P1, R4, R30, RZ ;  /* 0x0000001e04087210 */ /* 0x008fc40007f3e0ff */
[----:B------:R-:W3:Y:S03]  /*e7c0*/  LDL R30, [R1+0x288] ;  /* 0x00028800011e7983 */ /* 0x000ee60000100800 */
        /* <DEDUP_REMOVED lines=14> */
[----:B------:R-:W2:Y:S01]  /*e8b0*/  LDL R25, [R1+0x268] ;  /* 0x0002680001197983 */ /* 0x000ea20000100800 */
[----:B------:R-:W-:Y:S02]  /*e8c0*/  PRMT R154, RZ, 0x7610, R154 ;  /* 0x00007610ff9a7816 */ /* 0x000fe4000000009a */
[----:B------:R-:W-:Y:S02]  /*e8d0*/  IMAD.X R9, R209, 0x1, R36, P1 ;  /* 0x00000001d1097824 */ /* 0x000fe400008e0624 */
[----:B------:R-:W2:Y:S04]  /*e8e0*/  LDL R36, [R1+0x254] ;  /* 0x0002540001247983 */ /* 0x000ea80000100800 */
[----:B------:R0:W2:Y:S01]  /*e8f0*/  @!P0 LDG.E.U8 R154, desc[UR24][R8.64] ;  /* 0x00000018089a8981 */ /* 0x0000a2000c1e1100 */
[----:B------:R-:W-:-:S02]  /*e900*/  PRMT R153, RZ, 0x7610, R153 ;  /* 0x00007610ff997816 */ /* 0x000fc40000000099 */
[----:B0-----:R-:W-:Y:S02]  /*e910*/  IADD3 R8, P1, R4, R35, RZ ;  /* 0x0000002304087210 */ /* 0x001fe40007f3e0ff */
[----:B------:R-:W2:Y:S03]  /*e920*/  LDL R35, [R1+0x248] ;  /* 0x0002480001237983 */ /* 0x000ea60000100800 */
[----:B------:R-:W-:Y:S02]  /*e930*/  IMAD.X R9, R209, 0x1, R32, P1 ;  /* 0x00000001d1097824 */ /* 0x000fe400008e0620 */
[----:B------:R-:W2:Y:S04]  /*e940*/  LDL R32, [R1+0x244] ;  /* 0x0002440001207983 */ /* 0x000ea80000100800 */
[----:B------:R-:W2:Y:S04]  /*e950*/  LDL.LU R43, [R1+0x238] ;  /* 0x00023800012b7983 */ /* 0x000ea80000300800 */
[----:B------:R3:W2:Y:S01]  /*e960*/  @!P0 LDG.E.U8 R153, desc[UR24][R8.64] ;  /* 0x0000001808998981 */ /* 0x0006a2000c1e1100 */
[----:B------:R-:W-:-:S02]  /*e970*/  PRMT R152, RZ, 0x7610, R152 ;  /* 0x00007610ff987816 */ /* 0x000fc40000000098 */
[----:B------:R-:W-:Y:S02]  /*e980*/  PRMT R23, RZ, 0x7610, R23 ;  /* 0x00007610ff177816 */ /* 0x000fe40000000017 */
[C---:B---3--:R-:W-:Y:S02]  /*e990*/  IADD3 R8, P1, R4.reuse, R30, RZ ;  /* 0x0000001e04087210 */ /* 0x048fe40007f3e0ff */
[----:B------:R-:W3:Y:S03]  /*e9a0*/  LDL R30, [R1+0x234] ;  /* 0x00023400011e7983 */ /* 0x000ee60000100800 */
[----:B----4-:R-:W-:Y:S02]  /*e9b0*/  IMAD.X R9, R209, 0x1, R27, P1 ;  /* 0x00000001d1097824 */ /* 0x010fe400008e061b */
[----:B------:R-:W4:Y:S04]  /*e9c0*/  LDL R27, [R1+0x224] ;  /* 0x00022400011b7983 */ /* 0x000f280000100800 */
[----:B------:R-:W4:Y:S04]  /*e9d0*/  LDL.LU R47, [R1+0x228] ;  /* 0x00022800012f7983 */ /* 0x000f280000300800 */
[----:B------:R0:W4:Y:S02]  /*e9e0*/  @!P0 LDG.E.U8 R152, desc[UR24][R8.64] ;  /* 0x0000001808988981 */ /* 0x000124000c1e1100 */
[----:B0-----:R-:W-:-:S02]  /*e9f0*/  IADD3 R8, P1, R4, R24, RZ ;  /* 0x0000001804087210 */ /* 0x001fc40007f3e0ff */
[----:B------:R-:W4:Y:S03]  /*ea00*/  LDL.LU R24, [R1+0x218] ;  /* 0x0002180001187983 */ /* 0x000f260000300800 */
[----:B------:R-:W-:Y:S02]  /*ea10*/  IMAD.X R9, R209, 0x1, R26, P1 ;  /* 0x00000001d1097824 */ /* 0x000fe400008e061a */
[----:B------:R-:W4:Y:S04]  /*ea20*/  LDL R26, [R1+0x214] ;  /* 0x00021400011a7983 */ /* 0x000f280000100800 */
[----:B------:R2:W4:Y:S02]  /*ea30*/  @!P0 LDG.E.U8 R23, desc[UR24][R8.64] ;  /* 0x0000001808178981 */ /* 0x000524000c1e1100 */
[----:B--2---:R-:W-:-:S02]  /*ea40*/  IADD3 R8, P1, R4, R25, RZ ;  /* 0x0000001904087210 */ /* 0x004fc40007f3e0ff */
[----:B------:R-:W2:Y:S04]  /*ea50*/  LDL R25, [R1+0x204] ;  /* 0x0002040001197983 */ /* 0x000ea80000100800 */
[----:B------:R-:W2:Y:S01]  /*ea60*/  LDL.LU R52, [R1+0x208] ;  /* 0x0002080001347983 */ /* 0x000ea20000300800 */
[----:B------:R-:W-:Y:S01]  /*ea70*/  PRMT R22, RZ, 0x7610, R22 ;  /* 0x00007610ff167816 */ /* 0x000fe20000000016 */
[----:B------:R-:W-:-:S05]  /*ea80*/  IMAD.X R9, R209, 0x1, R40, P1 ;  /* 0x00000001d1097824 */ /* 0x000fca00008e0628 */
[----:B------:R0:W2:Y:S01]  /*ea90*/  @!P0 LDG.E.U8 R22, desc[UR24][R8.64] ;  /* 0x0000001808168981 */ /* 0x0000a2000c1e1100 */
[----:B------:R-:W-:Y:S02]  /*eaa0*/  PRMT R21, RZ, 0x7610, R21 ;  /* 0x00007610ff157816 */ /* 0x000fe40000000015 */
[----:B0-----:R-:W-:-:S05]  /*eab0*/  IADD3 R8, P1, R4, R39, RZ ;  /* 0x0000002704087210 */ /* 0x001fca0007f3e0ff */
[----:B------:R-:W-:-:S05]  /*eac0*/  IMAD.X R9, R209, 0x1, R36, P1 ;  /* 0x00000001d1097824 */ /* 0x000fca00008e0624 */
[----:B------:R0:W2:Y:S01]  /*ead0*/  @!P0 LDG.E.U8 R21, desc[UR24][R8.64] ;  /* 0x0000001808158981 */ /* 0x0000a2000c1e1100 */
[----:B------:R-:W-:Y:S02]  /*eae0*/  PRMT R20, RZ, 0x7610, R20 ;  /* 0x00007610ff147816 */ /* 0x000fe40000000014 */
[----:B0-----:R-:W-:-:S05]  /*eaf0*/  IADD3 R8, P1, R4, R35, RZ ;  /* 0x0000002304087210 */ /* 0x001fca0007f3e0ff */
[----:B------:R-:W-:-:S05]  /*eb00*/  IMAD.X R9, R209, 0x1, R32, P1 ;  /* 0x00000001d1097824 */ /* 0x000fca00008e0620 */
[----:B------:R0:W2:Y:S01]  /*eb10*/  @!P0 LDG.E.U8 R20, desc[UR24][R8.64] ;  /* 0x0000001808148981 */ /* 0x0000a2000c1e1100 */
[----:B------:R-:W-:Y:S02]  /*eb20*/  PRMT R19, RZ, 0x7610, R19 ;  /* 0x00007610ff137816 */ /* 0x000fe40000000013 */
[----:B0-----:R-:W-:Y:S02]  /*eb30*/  IADD3 R8, P1, R4, R43, RZ ;  /* 0x0000002b04087210 */ /* 0x001fe40007f3e0ff */
[----:B------:R-:W-:Y:S02]  /*eb40*/  PRMT R18, RZ, 0x7610, R18 ;  /* 0x00007610ff127816 */ /* 0x000fe40000000012 */
[----:B------:R-:W-:Y:S02]  /*eb50*/  PRMT R17, RZ, 0x7610, R17 ;  /* 0x00007610ff117816 */ /* 0x000fe40000000011 */
[----:B------:R-:W-:Y:S01]  /*eb60*/  PRMT R16, RZ, 0x7610, R16 ;  /* 0x00007610ff107816 */ /* 0x000fe20000000010 */
[----:B---3--:R-:W-:-:S05]  /*eb70*/  IMAD.X R9, R209, 0x1, R30, P1 ;  /* 0x00000001d1097824 */ /* 0x008fca00008e061e */
[----:B------:R4:W3:Y:S02]  /*eb80*/  @!P0 LDG.E.U8 R19, desc[UR24][R8.64] ;  /* 0x0000001808138981 */ /* 0x0008e4000c1e1100 */
[----:B----4-:R-:W-:-:S05]  /*eb90*/  IADD3 R8, P1, R4, R47, RZ ;  /* 0x0000002f04087210 */ /* 0x010fca0007f3e0ff */
[----:B------:R-:W-:-:S05]  /*eba0*/  IMAD.X R9, R209, 0x1, R27, P1 ;  /* 0x00000001d1097824 */ /* 0x000fca00008e061b */
[----:B------:R0:W4:Y:S02]  /*ebb0*/  @!P0 LDG.E.U8 R18, desc[UR24][R8.64] ;  /* 0x0000001808128981 */ /* 0x000124000c1e1100 */
[----:B0-----:R-:W-:-:S05]  /*ebc0*/  IADD3 R8, P1, R4, R24, RZ ;  /* 0x0000001804087210 */ /* 0x001fca0007f3e0ff */
[----:B------:R-:W-:Y:S02]  /*ebd0*/  IMAD.X R9, R209, 0x1, R26, P1 ;  /* 0x00000001d1097824 */ /* 0x000fe400008e061a */
[----:B------:R-:W3:Y:S04]  /*ebe0*/  LDL R26, [R1+0x50c] ;  /* 0x00050c00011a7983 */ /* 0x000ee80000100800 */
[----:B------:R-:W4:Y:S04]  /*ebf0*/  LDL.LU R51, [R1+0x520] ;  /* 0x0005200001337983 */ /* 0x000f280000300800 */
[----:B------:R-:W3:Y:S04]  /*ec00*/  LDL.LU R46, [R1+0x540] ;  /* 0x00054000012e7983 */ /* 0x000ee80000300800 */
[----:B------:R-:W4:Y:S04]  /*ec10*/  LDL.LU R42, [R1+0x550] ;  /* 0x00055000012a7983 */ /* 0x000f280000300800 */
[----:B------:R-:W3:Y:S04]  /*ec20*/  LDL.LU R40, [R1+0x500] ;  /* 0x0005000001287983 */ /* 0x000ee80000300800 */
[----:B------:R-:W3:Y:S04]  /*ec30*/  LDL.LU R39, [R1+0x51c] ;  /* 0x00051c0001277983 */ /* 0x000ee80000300800 */
[----:B------:R-:W3:Y:S04]  /*ec40*/  LDL.LU R36, [R1+0x4cc] ;  /* 0x0004cc0001247983 */ /* 0x000ee80000300800 */
[----:B------:R-:W3:Y:S04]  /*ec50*/  LDL.LU R35, [R1+0x52c] ;  /* 0x00052c0001237983 */ /* 0x000ee80000300800 */
[----:B------:R-:W3:Y:S04]  /*ec60*/  LDL.LU R32, [R1+0x53c] ;  /* 0x00053c0001207983 */ /* 0x000ee80000300800 */
[----:B------:R-:W3:Y:S04]  /*ec70*/  LDL.LU R30, [R1+0x54c] ;  /* 0x00054c00011e7983 */ /* 0x000ee80000300800 */
[----:B------:R2:W3:Y:S04]  /*ec80*/  @!P0 LDG.E.U8 R17, desc[UR24][R8.64] ;  /* 0x0000001808118981 */ /* 0x0004e8000c1e1100 */
[----:B------:R-:W3:Y:S01]  /*ec90*/  LDL.LU R27, [R1+0x510] ;  /* 0x00051000011b7983 */ /* 0x000ee20000300800 */
[----:B--2---:R-:W-:-:S05]  /*eca0*/  IADD3 R8, P1, R4, R52, RZ ;  /* 0x0000003404087210 */ /* 0x004fca0007f3e0ff */
[----:B------:R-:W-:Y:S02]  /*ecb0*/  IMAD.X R9, R209, 0x1, R25, P1 ;  /* 0x00000001d1097824 */ /* 0x000fe400008e0619 */
[----:B------:R-:W2:Y:S04]  /*ecc0*/  LDL.LU R25, [R1+0x530] ;  /* 0x0005300001197983 */ /* 0x000ea80000300800 */
[----:B------:R0:W2:Y:S04]  /*ecd0*/  @!P0 LDG.E.U8 R16, desc[UR24][R8.64] ;  /* 0x0000001808108981 */ /* 0x0000a8000c1e1100 */
[----:B------:R1:W-:Y:S01]  /*ece0*/  STL [R1+0x7a0], R250 ;  /* 0x0007a0fa01007387 */ /* 0x0003e20000100800 */
[----:B0-----:R-:W-:-:S05]  /*ecf0*/  IADD3 R8, P1, R4, R251, RZ ;  /* 0x000000fb04087210 */ /* 0x001fca0007f3e0ff */
[----:B------:R-:W-:Y:S02]  /*ed00*/  IMAD.X R9, R209, 0x1, R250, P1 ;  /* 0x00000001d1097824 */ /* 0x000fe400008e06fa */
[----:B-1----:R-:W2:Y:S01]  /*ed10*/  LDL.LU R250, [R1+0x4fc] ;  /* 0x0004fc0001fa7983 */ /* 0x002ea20000300800 */
[----:B------:R-:W-:-:S06]  /*ed20*/  PRMT R15, RZ, 0x7610, R15 ;  /* 0x00007610ff0f7816 */ /* 0x000fcc000000000f */
        /* <DEDUP_REMOVED lines=19> */
[----:B------:R-:W-:Y:S01]  /*ee60*/  IMAD.X R9, R209, 0x1, R230, P1 ;  /* 0x00000001d1097824 */ /* 0x000fe200008e06e6 */
[----:B------:R0:W-:Y:S04]  /*ee70*/  STS.U8 [R0+UR16+0x400], R177 ;  /* 0x000400b100007988 */ /* 0x0001e80008000010 */
[----:B------:R1:W2:Y:S01]  /*ee80*/  @!P0 LDG.E.U8 R171, desc[UR24][R8.64] ;  /* 0x0000001808ab8981 */ /* 0x0002a2000c1e1100 */
[----:B0-----:R-:W-:Y:S02]  /*ee90*/  PRMT R177, RZ, 0x7610, R177 ;  /* 0x00007610ffb17816 */ /* 0x001fe400000000b1 */
[----:B-1----:R-:W-:-:S05]  /*eea0*/  IADD3 R8, P1, R4, R227, RZ ;  /* 0x000000e304087210 */ /* 0x002fca0007f3e0ff */
        /* <DEDUP_REMOVED lines=15> */
[----:B------:R-:W-:-:S05]  /*efa0*/  IMAD.X R9, R209, 0x1, R214, P1 ;  /* 0x00000001d1097824 */ /* 0x000fca00008e06d6 */
[----:B------:R4:W2:Y:S01]  /*efb0*/  @!P0 LDG.E.U8 R181, desc[UR24][R8.64] ;  /* 0x0000001808b58981 */ /* 0x0008a2000c1e1100 */
[----:B------:R-:W-:Y:S02]  /*efc0*/  PRMT R208, RZ, 0x7610, R208 ;  /* 0x00007610ffd07816 */ /* 0x000fe400000000d0 */
[----:B------:R-:W-:Y:S02]  /*efd0*/  PRMT R207, RZ, 0x7610, R207 ;  /* 0x00007610ffcf7816 */ /* 0x000fe400000000cf */
[----:B------:R-:W-:Y:S02]  /*efe0*/  PRMT R206, RZ, 0x7610, R206 ;  /* 0x00007610ffce7816 */ /* 0x000fe400000000ce */
[----:B------:R-:W-:Y:S01]  /*eff0*/  PRMT R205, RZ, 0x7610, R205 ;  /* 0x00007610ffcd7816 */ /* 0x000fe200000000cd */
[----:B------:R0:W-:Y:S04]  /*f000*/  STL [R1+0x7a4], R246 ;  /* 0x0007a4f601007387 */ /* 0x0001e80000100800 */
[----:B0-----:R-:W2:Y:S01]  /*f010*/  LDL.LU R246, [R1+0x4ec] ;  /* 0x0004ec0001f67983 */ /* 0x001ea20000300800 */
[----:B----4-:R-:W-:-:S05]  /*f020*/  IADD3 R8, P1, R4, R42, RZ ;  /* 0x0000002a04087210 */ /* 0x010fca0007f3e0ff */
[----:B---3--:R-:W-:-:S05]  /*f030*/  IMAD.X R9, R209, 0x1, R30, P1 ;  /* 0x00000001d1097824 */ /* 0x008fca00008e061e */
[----:B------:R0:W3:Y:S02]  /*f040*/  @!P0 LDG.E.U8 R208, desc[UR24][R8.64] ;  /* 0x0000001808d08981 */ /* 0x0000e4000c1e1100 */
[----:B0-----:R-:W-:-:S05]  /*f050*/  IADD3 R8, P1, R4, R46, RZ ;  /* 0x0000002e04087210 */ /* 0x001fca0007f3e0ff */
[----:B------:R-:W-:-:S05]  /*f060*/  IMAD.X R9, R209, 0x1, R32, P1 ;  /* 0x00000001d1097824 */ /* 0x000fca00008e0620 */
[----:B------:R2:W4:Y:S02]  /*f070*/  @!P0 LDG.E.U8 R207, desc[UR24][R8.64] ;  /* 0x0000001808cf8981 */ /* 0x000524000c1e1100 */
[----:B--2---:R-:W-:-:S05]  /*f080*/  IADD3 R8, P1, R4, R25, RZ ;  /* 0x0000001904087210 */ /* 0x004fca0007f3e0ff */
[----:B------:R-:W-:-:S05]  /*f090*/  IMAD.X R9, R209, 0x1, R35, P1 ;  /* 0x00000001d1097824 */ /* 0x000fca00008e0623 */
[----:B------:R0:W2:Y:S02]  /*f0a0*/  @!P0 LDG.E.U8 R206, desc[UR24][R8.64] ;  /* 0x0000001808ce8981 */ /* 0x0000a4000c1e1100 */
[----:B0-----:R-:W-:-:S05]  /*f0b0*/  IADD3 R8, P1, R4, R51, RZ ;  /* 0x0000003304087210 */ /* 0x001fca0007f3e0ff */
[----:B------:R-:W-:-:S05]  /*f0c0*/  IMAD.X R9, R209, 0x1, R39, P1 ;  /* 0x00000001d1097824 */ /* 0x000fca00008e0627 */
[----:B------:R0:W2:Y:S04]  /*f0d0*/  @!P0 LDG.E.U8 R205, desc[UR24][R8.64] ;  /* 0x0000001808cd8981 */ /* 0x0000a8000c1e1100 */
[----:B------:R1:W-:Y:S04]  /*f0e0*/  STL [R1+0x7a8], R242 ;  /* 0x0007a8f201007387 */ /* 0x0003e80000100800 */
[----:B------:R-:W3:Y:S01]  /*f0f0*/  LDL R41, [R1+0x460] ;  /* 0x0004600001297983 */ /* 0x000ee20000100800 */
[----:B0-----:R-:W-:-:S05]  /*f100*/  IADD3 R8, P1, R4, R27, RZ ;  /* 0x0000001b04087210 */ /* 0x001fca0007f3e0ff */
[----:B------:R-:W-:Y:S02]  /*f110*/  IMAD.X R9, R209, 0x1, R26, P1 ;  /* 0x00000001d1097824 */ /* 0x000fe400008e061a */
[----:B------:R-:W4:Y:S04]  /*f120*/  LDL R26, [R1+0x490] ;  /* 0x00049000011a7983 */ /* 0x000f280000100800 */
[----:B-1----:R-:W2:Y:S04]  /*f130*/  LDL.LU R242, [R1+0x4dc] ;  /* 0x0004dc0001f27983 */ /* 0x002ea80000300800 */
[----:B------:R0:W-:Y:S02]  /*f140*/  STS.U8 [R0+UR16+0xa00], R204 ;  /* 0x000a00cc00007988 */ /* 0x0001e40008000010 */
[----:B0-----:R-:W-:-:S02]  /*f150*/  PRMT R204, RZ, 0x7610, R204 ;  /* 0x00007610ffcc7816 */ /* 0x001fc400000000cc */
[----:B------:R0:W-:Y:S04]  /*f160*/  STS.U8 [R0+UR16+0xc00], R203 ;  /* 0x000c00cb00007988 */ /* 0x0001e80008000010 */
[----:B------:R1:W3:Y:S01]  /*f170*/  @!P0 LDG.E.U8 R204, desc[UR24][R8.64] ;  /* 0x0000001808cc8981 */ /* 0x0002e2000c1e1100 */
[----:B0-----:R-:W-:Y:S02]  /*f180*/  PRMT R203, RZ, 0x7610, R203 ;  /* 0x00007610ffcb7816 */ /* 0x001fe400000000cb */
[----:B-1----:R-:W-:-:S05]  /*f190*/  IADD3 R8, P1, R4, R40, RZ ;  /* 0x0000002804087210 */ /* 0x002fca0007f3e0ff */
[----:B------:R-:W-:Y:S01]  /*f1a0*/  IMAD.X R9, R209, 0x1, R250, P1 ;  /* 0x00000001d1097824 */ /* 0x000fe200008e06fa */
[----:B------:R0:W-:Y:S04]  /*f1b0*/  STL [R1+0x694], R3 ;  /* 0x0006940301007387 */ /* 0x0001e80000100800 */
[----:B------:R1:W3:Y:S02]  /*f1c0*/  @!P0 LDG.E.U8 R203, desc[UR24][R8.64] ;  /* 0x0000001808cb8981 */ /* 0x0002e4000c1e1100 */
[----:B-1----:R-:W-:Y:S02]  /*f1d0*/  IADD3 R8, P1, R4, R3, RZ ;  /* 0x0000000304087210 */ /* 0x002fe40007f3e0ff */
[----:B0-----:R-:W4:Y:S04]  /*f1e0*/  LDL.LU R3, [R1+0x4b0] ;  /* 0x0004b00001037983 */ /* 0x001f280000300800 */
[----:B------:R0:W-:Y:S02]  /*f1f0*/  STS.U8 [R0+UR16+0xe00], R202 ;  /* 0x000e00ca00007988 */ /* 0x0001e40008000010 */
[----:B0-----:R-:W-:-:S02]  /*f200*/  PRMT R202, RZ, 0x7610, R202 ;  /* 0x00007610ffca7816 */ /* 0x001fc400000000ca */
[----:B------:R0:W-:Y:S04]  /*f210*/  STS.U8 [R0+UR16+0x1000], R201 ;  /* 0x001000c900007988 */ /* 0x0001e80008000010 */
[----:B------:R-:W-:Y:S01]  /*f220*/  STL [R1+0x698], R13 ;  /* 0x0006980d01007387 */ /* 0x000fe20000100800 */
[----:B0-----:R-:W-:-:S03]  /*f230*/  PRMT R201, RZ, 0x7610, R201 ;  /* 0x00007610ffc97816 */ /* 0x001fc600000000c9 */
[----:B------:R0:W-:Y:S02]  /*f240*/  STS.U8 [R0+UR16+0x1200], R200 ;  /* 0x001200c800007988 */ /* 0x0001e40008000010 */
[----:B0-----:R-:W-:Y:S02]  /*f250*/  PRMT R200, RZ, 0x7610, R200 ;  /* 0x00007610ffc87816 */ /* 0x001fe400000000c8 */
[----:B------:R0:W-:Y:S02]  /*f260*/  STS.U8 [R0+UR16+0x1400], R199 ;  /* 0x001400c700007988 */ /* 0x0001e40008000010 */
[----:B0-----:R-:W-:Y:S01]  /*f270*/  PRMT R199, RZ, 0x7610, R199 ;  /* 0x00007610ffc77816 */ /* 0x001fe200000000c7 */
[----:B------:R-:W-:-:S05]  /*f280*/  IMAD.X R9, R209, 0x1, R246, P1 ;  /* 0x00000001d1097824 */ /* 0x000fca00008e06f6 */
[----:B------:R0:W3:Y:S02]  /*f290*/  @!P0 LDG.E.U8 R202, desc[UR24][R8.64] ;  /* 0x0000001808ca8981 */ /* 0x0000e4000c1e1100 */
[----:B0-----:R-:W-:Y:S02]  /*f2a0*/  IADD3 R8, P1, R4, R13, RZ ;  /* 0x0000000d04087210 */ /* 0x001fe40007f3e0ff */
[----:B------:R-:W3:Y:S04]  /*f2b0*/  LDL.LU R13, [R1+0x46c] ;  /* 0x00046c00010d7983 */ /* 0x000ee80000300800 */
[----:B------:R0:W-:Y:S01]  /*f2c0*/  STL [R1+0x69c], R7 ;  /* 0x00069c0701007387 */ /* 0x0001e20000100800 */
[----:B--2---:R-:W-:-:S05]  /*f2d0*/  IMAD.X R9, R209, 0x1, R242, P1 ;  /* 0x00000001d1097824 */ /* 0x004fca00008e06f2 */
[----:B------:R1:W2:Y:S02]  /*f2e0*/  @!P0 LDG.E.U8 R201, desc[UR24][R8.64] ;  /* 0x0000001808c98981 */ /* 0x0002a4000c1e1100 */
[----:B-1----:R-:W-:Y:S02]  /*f2f0*/  IADD3 R8, P1, R4, R7, RZ ;  /* 0x0000000704087210 */ /* 0x002fe40007f3e0ff */
[----:B0-----:R-:W3:Y:S03]  /*f300*/  LDL.LU R7, [R1+0x4a0] ;  /* 0x0004a00001077983 */ /* 0x001ee60000300800 */
[----:B------:R-:W-:-:S05]  /*f310*/  IMAD.X R9, R209, 0x1, R36, P1 ;  /* 0x00000001d1097824 */ /* 0x000fca00008e0624 */
[----:B------:R0:W2:Y:S02]  /*f320*/  @!P0 LDG.E.U8 R200, desc[UR24][R8.64] ;  /* 0x0000001808c88981 */ /* 0x0000a4000c1e1100 */
[----:B0-----:R-:W-:Y:S02]  /*f330*/  IADD3 R8, P1, R4, R11, RZ ;  /* 0x0000000b04087210 */ /* 0x001fe40007f3e0ff */
[----:B------:R0:W-:Y:S03]  /*f340*/  STL [R1+0x6a0], R11 ;  /* 0x0006a00b01007387 */ /* 0x0001e60000100800 */
[----:B------:R-:W-:-:S05]  /*f350*/  IMAD.X R9, R209, 0x1, R6, P1 ;  /* 0x00000001d1097824 */ /* 0x000fca00008e0606 */
[----:B------:R4:W2:Y:S04]  /*f360*/  @!P0 LDG.E.U8 R199, desc[UR24][R8.64] ;  /* 0x0000001808c78981 */ /* 0x0008a8000c1e1100 */
[----:B0-----:R-:W2:Y:S04]  /*f370*/  LDL.LU R11, [R1+0x45c] ;  /* 0x00045c00010b7983 */ /* 0x001ea80000300800 */
[----:B------:R-:W-:Y:S01]  /*f380*/  STL [R1+0x6a4], R6 ;  /* 0x0006a40601007387 */ /* 0x000fe20000100800 */
[----:B----4-:R-:W-:-:S03]  /*f390*/  IADD3 R8, P1, R4, R3, RZ ;  /* 0x0000000304087210 */ /* 0x010fc60007f3e0ff */
[----:B------:R0:W-:Y:S04]  /*f3a0*/  STL [R1+0x6a8], R3 ;  /* 0x0006a80301007387 */ /* 0x0001e80000100800 */
[----:B0-----:R-:W4:Y:S01]  /*f3b0*/  LDL.LU R3, [R1+0x480] ;  /* 0x0004800001037983 */ /* 0x001f220000300800 */
[----:B------:R-:W-:-:S03]  /*f3c0*/  IMAD.X R9, R209, 0x1, R5, P1 ;  /* 0x00000001d1097824 */ /* 0x000fc600008e0605 */
[----:B------:R0:W-:Y:S04]  /*f3d0*/  STS.U8 [R0+UR16+0x1600], R198 ;  /* 0x001600c600007988 */ /* 0x0001e80008000010 */
[----:B------:R-:W-:Y:S01]  /*f3e0*/  STL [R1+0x6ac], R5 ;  /* 0x0006ac0501007387 */ /* 0x000fe20000100800 */
[----:B0-----:R-:W-:-:S06]  /*f3f0*/  PRMT R198, RZ, 0x7610, R198 ;  /* 0x00007610ffc67816 */ /* 0x001fcc00000000c6 */
[----:B------:R3:W2:Y:S04]  /*f400*/  @!P0 LDG.E.U8 R198, desc[UR24][R8.64] ;  /* 0x0000001808c68981 */ /* 0x0006a8000c1e1100 */
[----:B------:R0:W-:Y:S02]  /*f410*/  STS.U8 [R0+UR16+0x1800], R197 ;  /* 0x001800c500007988 */ /* 0x0001e40008000010 */
[----:B0-----:R-:W-:Y:S02]  /*f420*/  PRMT R197, RZ, 0x7610, R197 ;  /* 0x00007610ffc57816 */ /* 0x001fe400000000c5 */
[----:B------:R0:W-:Y:S02]  /*f430*/  STS.U8 [R0+UR16+0x1a00], R196 ;  /* 0x001a00c400007988 */ /* 0x0001e40008000010 */
[----:B0-----:R-:W-:-:S02]  /*f440*/  PRMT R196, RZ, 0x7610, R196 ;  /* 0x00007610ffc47816 */ /* 0x001fc400000000c4 */
[----:B---3--:R-:W-:Y:S01]  /*f450*/  IADD3 R8, P1, R4, R7, RZ ;  /* 0x0000000704087210 */ /* 0x008fe20007f3e0ff */
[----:B------:R0:W-:Y:S04]  /*f460*/  STL [R1+0x6b0], R7 ;  /* 0x0006b00701007387 */ /* 0x0001e80000100800 */
[----:B------:R-:W-:-:S05]  /*f470*/  IMAD.X R9, R209, 0x1, R2, P1 ;  /* 0x00000001d1097824 */ /* 0x000fca00008e0602 */
[----:B------:R1:W3:Y:S04]  /*f480*/  @!P0 LDG.E.U8 R197, desc[UR24][R8.64] ;  /* 0x0000001808c58981 */ /* 0x0002e8000c1e1100 */
[----:B0-----:R-:W2:Y:S01]  /*f490*/  LDL.LU R7, [R1+0x470] ;  /* 0x0004700001077983 */ /* 0x001ea20000300800 */
[----:B-1----:R-:W-:-:S03]  /*f4a0*/  IADD3 R8, P1, R4, R26, RZ ;  /* 0x0000001a04087210 */ /* 0x002fc60007f3e0ff */
[----:B------:R0:W-:Y:S02]  /*f4b0*/  STL [R1+0x6b4], R2 ;  /* 0x0006b40201007387 */ /* 0x0001e40000100800 */
[----:B------:R-:W-:Y:S02]  /*f4c0*/  IMAD.X R9, R209, 0x1, R12, P1 ;  /* 0x00000001d1097824 */ /* 0x000fe400008e060c */
[----:B------:R-:W3:Y:S04]  /*f4d0*/  LDL R26, [R1+0x430] ;  /* 0x00043000011a7983 */ /* 0x000ee80000100800 */
[----:B------:R4:W3:Y:S04]  /*f4e0*/  @!P0 LDG.E.U8 R196, desc[UR24][R8.64] ;  /* 0x0000001808c48981 */ /* 0x0008e8000c1e1100 */
[----:B0-----:R-:W3:Y:S04]  /*f4f0*/  LDL.LU R2, [R1+0x42c] ;  /* 0x00042c0001027983 */ /* 0x001ee80000300800 */
[----:B------:R-:W3:Y:S04]  /*f500*/  LDL.LU R5, [R1+0x43c] ;  /* 0x00043c0001057983 */ /* 0x000ee80000300800 */
[----:B------:R-:W3:Y:S04]  /*f510*/  LDL.LU R6, [R1+0x44c] ;  /* 0x00044c0001067983 */ /* 0x000ee80000300800 */
        /* <DEDUP_REMOVED lines=8> */
[----:B------:R2:W3:Y:S04]  /*f5a0*/  @!P0 LDG.E.U8 R195, desc[UR24][R8.64] ;  /* 0x0000001808c38981 */ /* 0x0004e8000c1e1100 */
[----:B------:R0:W-:Y:S02]  /*f5b0*/  STS.U8 [R0+UR16+0x1e00], R194 ;  /* 0x001e00c200007988 */ /* 0x0001e40008000010 */
[----:B0-----:R-:W-:Y:S02]  /*f5c0*/  PRMT R194, RZ, 0x7610, R194 ;  /* 0x00007610ffc27816 */ /* 0x001fe400000000c2 */
[----:B------:R0:W-:Y:S02]  /*f5d0*/  STS.U8 [R0+UR16+0x2000], R193 ;  /* 0x002000c100007988 */ /* 0x0001e40008000010 */
[----:B0-----:R-:W-:-:S02]  /*f5e0*/  PRMT R193, RZ, 0x7610, R193 ;  /* 0x00007610ffc17816 */ /* 0x001fc400000000c1 */
[----:B--2---:R-:W-:Y:S01]  /*f5f0*/  IADD3 R8, P1, R4, R7, RZ ;  /* 0x0000000704087210 */ /* 0x004fe20007f3e0ff */
[----:B------:R0:W-:Y:S04]  /*f600*/  STL [R1+0x6c4], R7 ;  /* 0x0006c40701007387 */ /* 0x0001e80000100800 */
[----:B------:R-:W-:-:S05]  /*f610*/  IMAD.X R9, R209, 0x1, R13, P1 ;  /* 0x00000001d1097824 */ /* 0x000fca00008e060d */
[----:B------:R1:W2:Y:S04]  /*f620*/  @!P0 LDG.E.U8 R194, desc[UR24][R8.64] ;  /* 0x0000001808c28981 */ /* 0x0002a8000c1e1100 */
[----:B0-----:R-:W2:Y:S01]  /*f630*/  LDL.LU R7, [R1+0x440] ;  /* 0x0004400001077983 */ /* 0x001ea20000300800 */
[----:B-1----:R-:W-:-:S03]  /*f640*/  IADD3 R8, P1, R4, R41, RZ ;  /* 0x0000002904087210 */ /* 0x002fc60007f3e0ff */
[----:B------:R0:W-:Y:S02]  /*f650*/  STL [R1+0x6c8], R13 ;  /* 0x0006c80d01007387 */ /* 0x0001e40000100800 */
[----:B------:R-:W-:Y:S02]  /*f660*/  IMAD.X R9, R209, 0x1, R11, P1 ;  /* 0x00000001d1097824 */ /* 0x000fe400008e060b */
[----:B------:R-:W2:Y:S04]  /*f670*/  LDL R41, [R1+0x400] ;  /* 0x0004000001297983 */ /* 0x000ea80000100800 */
[----:B------:R4:W2:Y:S04]  /*f680*/  @!P0 LDG.E.U8 R193, desc[UR24][R8.64] ;  /* 0x0000001808c18981 */ /* 0x0008a8000c1e1100 */
[----:B0-----:R-:W2:Y:S04]  /*f690*/  LDL.LU R13, [R1+0x3fc] ;  /* 0x0003fc00010d7983 */ /* 0x001ea80000300800 */
[----:B------:R-:W2:Y:S04]  /*f6a0*/  LDL.LU R10, [R1+0x40c] ;  /* 0x00040c00010a7983 */ /* 0x000ea80000300800 */
[----:B------:R-:W2:Y:S04]  /*f6b0*/  LDL.LU R12, [R1+0x41c] ;  /* 0x00041c00010c7983 */ /* 0x000ea80000300800 */
[----:B------:R-:W-:Y:S01]  /*f6c0*/  STL [R1+0x6cc], R11 ;  /* 0x0006cc0b01007387 */ /* 0x000fe20000100800 */
[----:B----4-:R-:W-:-:S03]  /*f6d0*/  IADD3 R8, P1, R4, R3, RZ ;  /* 0x0000000304087210 */ /* 0x010fc60007f3e0ff */
[----:B------:R0:W-:Y:S04]  /*f6e0*/  STL [R1+0x6d0], R3 ;  /* 0x0006d00301007387 */ /* 0x0001e80000100800 */
[----:B0-----:R-:W4:Y:S01]  /*f6f0*/  LDL.LU R3, [R1+0x420] ;  /* 0x0004200001037983 */ /* 0x001f220000300800 */
[----:B---3--:R-:W-:-:S03]  /*f700*/  IMAD.X R9, R209, 0x1, R6, P1 ;  /* 0x00000001d1097824 */ /* 0x008fc600008e0606 */
        /* <DEDUP_REMOVED lines=12> */
[----:B0-----:R-:W3:Y:S01]  /*f7d0*/  LDL.LU R7, [R1+0x410] ;  /* 0x0004100001077983 */ /* 0x001ee20000300800 */
        /* <DEDUP_REMOVED lines=25> */
[----:B0-----:R-:W3:Y:S01]  /*f970*/  LDL.LU R7, [R1+0x3e0] ;  /* 0x0003e00001077983 */ /* 0x001ee20000300800 */
        /* <DEDUP_REMOVED lines=12> */
[----:B--2---:R-:W-:-:S03]  /*fa40*/  IMAD.X R9, R209, 0x1, R11, P1 ;  /* 0x00000001d1097824 */ /* 0x004fc600008e060b */
        /* <DEDUP_REMOVED lines=51> */
[----:B------:R-:W-:Y:S01]  /*fd80*/  PRMT R176, RZ, 0x7610, R176 ;  /* 0x00007610ffb07816 */ /* 0x000fe200000000b0 */
[----:B---3--:R-:W-:Y:S02]  /*fd90*/  IMAD.X R9, R209, 0x1, R13, P1 ;  /* 0x00000001d1097824 */ /* 0x008fe400008e060d */
[----:B------:R-:W-:Y:S04]  /*fda0*/  STL [R1+0x724], R13 ;  /* 0x0007240d01007387 */ /* 0x000fe80000100800 */
[----:B------:R2:W3:Y:S04]  /*fdb0*/  @!P0 LDG.E.U8 R176, desc[UR24][R8.64] ;  /* 0x0000001808b08981 */ /* 0x0004e8000c1e1100 */
[----:B------:R0:W-:Y:S02]  /*fdc0*/  STS.U8 [R0+UR16+0x200], R175 ;  /* 0x000200af00007988 */ /* 0x0001e40008000010 */
[----:B0-----:R-:W-:-:S02]  /*fdd0*/  PRMT R175, RZ, 0x7610, R175 ;  /* 0x00007610ffaf7816 */ /* 0x001fc400000000af */
[----:B------:R-:W-:Y:S02]  /*fde0*/  PRMT R174, RZ, 0x7610, R174 ;  /* 0x00007610ffae7816 */ /* 0x000fe400000000ae */
        /* <DEDUP_REMOVED lines=18> */
[----:B------:R0:W-:Y:S04]  /*ff10*/  STS.U8 [R0+UR16], R173 ;  /* 0x000000ad00007988 */ /* 0x0001e80008000010 */
[----:B------:R-:W-:Y:S01]  /*ff20*/  STL [R1+0x738], R5 ;  /* 0x0007380501007387 */ /* 0x000fe20000100800 */
[----:B0-----:R-:W-:-:S06]  /*ff30*/  PRMT R173, RZ, 0x7610, R173 ;  /* 0x00007610ffad7816 */ /* 0x001fcc00000000ad */
[----:B------:R3:W2:Y:S01]  /*ff40*/  @!P0 LDG.E.U8 R173, desc[UR24][R8.64] ;  /* 0x0000001808ad8981 */ /* 0x0006a2000c1e1100 */
[----:B------:R-:W-:-:S03]  /*ff50*/  PRMT R172, RZ, 0x7610, R172 ;  /* 0x00007610ffac7816 */ /* 0x000fc600000000ac */
[----:B------:R0:W-:Y:S02]  /*ff60*/  STS.U8 [R0+UR16+0x7600], R171 ;  /* 0x007600ab00007988 */ /* 0x0001e40008000010 */
[----:B0-----:R-:W-:Y:S02]  /*ff70*/  PRMT R171, RZ, 0x7610, R171 ;  /* 0x00007610ffab7816 */ /* 0x001fe400000000ab */
        /* <DEDUP_REMOVED lines=8> */
[----:B------:R-:W3:Y:S04]  /*10000*/  LDL.LU R41, [R1+0x2f0] ;  /* 0x0002f00001297983 */ /* 0x000ee80000300800 */
        /* <DEDUP_REMOVED lines=9> */
[----:B------:R0:W-:Y:S02]  /*100a0*/  STS.U8 [R0+UR16+0x7400], R170 ;  /* 0x007400aa00007988 */ /* 0x0001e40008000010 */
[----:B0-----:R-:W-:Y:S02]  /*100b0*/  PRMT R170, RZ, 0x7610, R170 ;  /* 0x00007610ffaa7816 */ /* 0x001fe400000000aa */
[----:B------:R0:W-:Y:S04]  /*100c0*/  STS.U8 [R0+UR16+0x7200], R169 ;  /* 0x007200a900007988 */ /* 0x0001e80008000010 */
[----:B------:R3:W2:Y:S04]  /*100d0*/  @!P0 LDG.E.U8 R170, desc[UR24][R8.64] ;  /* 0x0000001808aa8981 */ /* 0x0006a8000c1e1100 */
[----:B------:R-:W-:Y:S01]  /*100e0*/  STL [R1+0x74c], R10 ;  /* 0x00074c0a01007387 */ /* 0x000fe20000100800 */
[----:B0-----:R-:W-:-:S03]  /*100f0*/  PRMT R169, RZ, 0x7610, R169 ;  /* 0x00007610ffa97816 */ /* 0x001fc600000000a9 */
[----:B------:R0:W-:Y:S04]  /*10100*/  STS.U8 [R0+UR16+0x7000], R168 ;  /* 0x007000a800007988 */ /* 0x0001e80008000010 */
[----:B------:R-:W-:Y:S04]  /*10110*/  STS.U8 [R0+UR16+0x3c00], R167 ;  /* 0x003c00a700007988 */ /* 0x000fe80008000010 */
[----:B------:R-:W-:Y:S01]  /*10120*/  STS.U8 [R0+UR16+0x3e00], R166 ;  /* 0x003e00a600007988 */ /* 0x000fe20008000010 */
[----:B0-----:R-:W-:-:S03]  /*10130*/  PRMT R168, RZ, 0x7610, R168 ;  /* 0x00007610ffa87816 */ /* 0x001fc600000000a8 */
        /* <DEDUP_REMOVED lines=29> */
[----:B------:R-:W-:Y:S02]  /*10310*/  STL [R1+0x750], R7 ;  /* 0x0007500701007387 */ /* 0x000fe40000100800 */
[----:B------:R-:W-:Y:S02]  /*10320*/  IMAD.X R9, R209, 0x1, R13, P1 ;  /* 0x00000001d1097824 */ /* 0x000fe400008e060d */
[----:B------:R0:W-:Y:S04]  /*10330*/  STL [R1+0x754], R13 ;  /* 0x0007540d01007387 */ /* 0x0001e80000100800 */
[----:B------:R1:W3:Y:S04]  /*10340*/  @!P0 LDG.E.U8 R169, desc[UR24][R8.64] ;  /* 0x0000001808a98981 */ /* 0x0002e8000c1e1100 */
[----:B0-----:R-:W2:Y:S01]  /*10350*/  LDL.LU R13, [R1+0x2e0] ;  /* 0x0002e000010d7983 */ /* 0x001ea20000300800 */
[----:B-1----:R-:W-:-:S03]  /*10360*/  IADD3 R8, P1, R4, R26, RZ ;  /* 0x0000001a04087210 */ /* 0x002fc60007f3e0ff */
[----:B------:R-:W3:Y:S04]  /*10370*/  LDL.LU R7, [R1+0x2ac] ;  /* 0x0002ac0001077983 */ /* 0x000ee80000300800 */
[----:B------:R-:W3:Y:S01]  /*10380*/  LDL.LU R10, [R1+0x2bc] ;  /* 0x0002bc00010a7983 */ /* 0x000ee20000300800 */
[----:B------:R-:W-:-:S03]  /*10390*/  IMAD.X R9, R209, 0x1, R11, P1 ;  /* 0x00000001d1097824 */ /* 0x000fc600008e060b */
[----:B------:R-:W3:Y:S04]  /*103a0*/  LDL.LU R12, [R1+0x2cc] ;  /* 0x0002cc00010c7983 */ /* 0x000ee80000300800 */
[----:B------:R0:W-:Y:S04]  /*103b0*/  STL [R1+0x758], R11 ;  /* 0x0007580b01007387 */ /* 0x0001e80000100800 */
[----:B------:R4:W3:Y:S04]  /*103c0*/  @!P0 LDG.E.U8 R168, desc[UR24][R8.64] ;  /* 0x0000001808a88981 */ /* 0x0008e8000c1e1100 */
[----:B0-----:R-:W3:Y:S04]  /*103d0*/  LDL.LU R11, [R1+0x29c] ;  /* 0x00029c00010b7983 */ /* 0x001ee80000300800 */
[----:B------:R0:W-:Y:S01]  /*103e0*/  STL [R1+0x75c], R0 ;  /* 0x00075c0001007387 */ /* 0x0001e20000100800 */
[----:B----4-:R-:W-:-:S03]  /*103f0*/  IADD3 R8, P1, R4, R3, RZ ;  /* 0x0000000304087210 */ /* 0x010fc60007f3e0ff */
[----:B0-----:R-:W4:Y:S02]  /*10400*/  LDL.LU R0, [R1+0x2d0] ;  /* 0x0002d00001007983 */ /* 0x001f240000300800 */
[----:B------:R-:W-:Y:S02]  /*10410*/  IMAD.X R9, R209, 0x1, R6, P1 ;  /* 0x00000001d1097824 */ /* 0x000fe400008e0606 */
[----:B------:R0:W-:Y:S04]  /*10420*/  STL [R1+0x760], R3 ;  /* 0x0007600301007387 */ /* 0x0001e80000100800 */
[----:B0-----:R-:W3:Y:S04]  /*10430*/  LDL.LU R3, [R1+0x28c] ;  /* 0x00028c0001037983 */ /* 0x001ee80000300800 */
[----:B------:R0:W-:Y:S04]  /*10440*/  STL [R1+0x764], R6 ;  /* 0x0007640601007387 */ /* 0x0001e80000100800 */
[----:B------:R-:W3:Y:S04]  /*10450*/  LDL R26, [R1+0x2b0] ;  /* 0x0002b000011a7983 */ /* 0x000ee80000100800 */
[----:B0-----:R-:W3:Y:S01]  /*10460*/  LDL.LU R6, [R1+0x2c0] ;  /* 0x0002c00001067983 */ /* 0x001ee20000300800 */
[----:B------:R-:W-:-:S06]  /*10470*/  PRMT R167, RZ, 0x7610, R167 ;  /* 0x00007610ffa77816 */ /* 0x000fcc00000000a7 */
[----:B------:R0:W3:Y:S01]  /*10480*/  @!P0 LDG.E.U8 R167, desc[UR24][R8.64] ;  /* 0x0000001808a78981 */ /* 0x0000e2000c1e1100 */
[----:B------:R-:W-:Y:S02]  /*10490*/  PRMT R166, RZ, 0x7610, R166 ;  /* 0x00007610ffa67816 */ /* 0x000fe400000000a6 */
[----:B0-----:R-:W-:-:S05]  /*104a0*/  IADD3 R8, P1, R4, R41, RZ ;  /* 0x0000002904087210 */ /* 0x001fca0007f3e0ff */
[----:B------:R-:W-:-:S05]  /*104b0*/  IMAD.X R9, R209, 0x1, R5, P1 ;  /* 0x00000001d1097824 */ /* 0x000fca00008e0605 */
[----:B------:R2:W3:Y:S01]  /*104c0*/  @!P0 LDG.E.U8 R166, desc[UR24][R8.64] ;  /* 0x0000001808a68981 */ /* 0x0004e2000c1e1100 */
[----:B------:R-:W-:-:S03]  /*104d0*/  PRMT R165, RZ, 0x7610, R165 ;  /* 0x00007610ffa57816 */ /* 0x000fc600000000a5 */
[----:B------:R0:W-:Y:S01]  /*104e0*/  STL [R1+0x768], R5 ;  /* 0x0007680501007387 */ /* 0x0001e20000100800 */
[----:B------:R-:W-:-:S03]  /*104f0*/  PRMT R164, RZ, 0x7610, R164 ;  /* 0x00007610ffa47816 */ /* 0x000fc600000000a4 */
[----:B0-----:R-:W3:Y:S01]  /*10500*/  LDL.LU R5, [R1+0x27c] ;  /* 0x00027c0001057983 */ /* 0x001ee20000300800 */
[----:B------:R-:W-:Y:S02]  /*10510*/  PRMT R163, RZ, 0x7610, R163 ;  /* 0x00007610ffa37816 */ /* 0x000fe400000000a3 */
[----:B--2---:R-:W-:-:S05]  /*10520*/  IADD3 R8, P1, R4, R13, RZ ;  /* 0x0000000d04087210 */ /* 0x004fca0007f3e0ff */
[----:B------:R-:W-:Y:S01]  /*10530*/  IMAD.X R9, R209, 0x1, R2, P1 ;  /* 0x00000001d1097824 */ /* 0x000fe200008e0602 */
[----:B------:R-:W-:Y:S04]  /*10540*/  STL [R1+0x76c], R13 ;  /* 0x00076c0d01007387 */ /* 0x000fe80000100800 */
[----:B------:R4:W2:Y:S04]  /*10550*/  @!P0 LDG.E.U8 R165, desc[UR24][R8.64] ;  /* 0x0000001808a58981 */ /* 0x0008a8000c1e1100 */
[----:B------:R0:W-:Y:S04]  /*10560*/  STL [R1+0x770], R2 ;  /* 0x0007700201007387 */ /* 0x0001e80000100800 */
[----:B0-----:R-:W2:Y:S01]  /*10570*/  LDL.LU R2, [R1+0x2a0] ;  /* 0x0002a00001027983 */ /* 0x001ea20000300800 */
[----:B----4-:R-:W-:-:S05]  /*10580*/  IADD3 R8, P1, R4, R0, RZ ;  /* 0x0000000004087210 */ /* 0x010fca0007f3e0ff */
[----:B---3--:R-:W-:Y:S01]  /*10590*/  IMAD.X R9, R209, 0x1, R12, P1 ;  /* 0x00000001d1097824 */ /* 0x008fe200008e060c */
[----:B------:R-:W-:Y:S04]  /*105a0*/  STL [R1+0x774], R0 ;  /* 0x0007740001007387 */ /* 0x000fe80000100800 */
[----:B------:R0:W3:Y:S04]  /*105b0*/  @!P0 LDG.E.U8 R164, desc[UR24][R8.64] ;  /* 0x0000001808a48981 */ /* 0x0000e8000c1e1100 */
[----:B------:R1:W-:Y:S04]  /*105c0*/  STL [R1+0x778], R12 ;  /* 0x0007780c01007387 */ /* 0x0003e80000100800 */
[----:B-1----:R-:W4:Y:S01]  /*105d0*/  LDL.LU R12, [R1+0x290] ;  /* 0x00029000010c7983 */ /* 0x002f220000300800 */
[----:B0-----:R-:W-:-:S05]  /*105e0*/  IADD3 R8, P1, R4, R6, RZ ;  /* 0x0000000604087210 */ /* 0x001fca0007f3e0ff */
[----:B------:R-:W-:Y:S01]  /*105f0*/  IMAD.X R9, R209, 0x1, R10, P1 ;  /* 0x00000001d1097824 */ /* 0x000fe200008e060a */
[----:B------:R-:W-:Y:S04]  /*10600*/  STL [R1+0x77c], R6 ;  /* 0x00077c0601007387 */ /* 0x000fe80000100800 */
[----:B------:R0:W3:Y:S04]  /*10610*/  @!P0 LDG.E.U8 R163, desc[UR24][R8.64] ;  /* 0x0000001808a38981 */ /* 0x0000e8000c1e1100 */
[----:B------:R1:W-:Y:S01]  /*10620*/  STL [R1+0x780], R10 ;  /* 0x0007800a01007387 */ /* 0x0003e20000100800 */
[----:B0-----:R-:W-:-:S03]  /*10630*/  IADD3 R8, P1, R4, R26, RZ ;  /* 0x0000001a04087210 */ /* 0x001fc60007f3e0ff */
[----:B------:R-:W3:Y:S04]  /*10640*/  LDL R26, [R1+0x270] ;  /* 0x00027000011a7983 */ /* 0x000ee80000100800 */
[----:B------:R-:W3:Y:S04]  /*10650*/  LDL.LU R45, [R1+0x230] ;  /* 0x00023000012d7983 */ /* 0x000ee80000300800 */
[----:B-1----:R-:W3:Y:S01]  /*10660*/  LDL.LU R10, [R1+0x280] ;  /* 0x00028000010a7983 */ /* 0x002ee20000300800 */
[----:B------:R-:W-:Y:S01]  /*10670*/  PRMT R162, RZ, 0x7610, R162 ;  /* 0x00007610ffa27816 */ /* 0x000fe200000000a2 */
[----:B------:R-:W-:Y:S01]  /*10680*/  IMAD.X R9, R209, 0x1, R7, P1 ;  /* 0x00000001d1097824 */ /* 0x000fe200008e0607 */
[----:B------:R-:W-:Y:S01]  /*10690*/  PRMT R161, RZ, 0x7610, R161 ;  /* 0x00007610ffa17816 */ /* 0x000fe200000000a1 */
[----:B------:R-:W3:Y:S04]  /*106a0*/  LDL.LU R6, [R1+0x24c] ;  /* 0x00024c0001067983 */ /* 0x000ee80000300800 */
[----:B------:R2:W3:Y:S04]  /*106b0*/  @!P0 LDG.E.U8 R162, desc[UR24][R8.64] ;  /* 0x0000001808a28981 */ /* 0x0004e8000c1e1100 */
[----:B------:R-:W3:Y:S04]  /*106c0*/  LDL.LU R0, [R1+0x25c] ;  /* 0x00025c0001007983 */ /* 0x000ee80000300800 */
[----:B------:R-:W3:Y:S04]  /*106d0*/  LDL.LU R13, [R1+0x26c] ;  /* 0x00026c00010d7983 */ /* 0x000ee80000300800 */
        /* <DEDUP_REMOVED lines=11> */
[----:B------:R-:W-:Y:S01]  /*10790*/  IMAD.X R9, R209, 0x1, R3, P1 ;  /* 0x00000001d1097824 */ /* 0x000fe200008e0603 */
[----:B------:R-:W-:Y:S04]  /*107a0*/  STL [R1+0x790], R12 ;  /* 0x0007900c01007387 */ /* 0x000fe80000100800 */
[----:B------:R3:W4:Y:S04]  /*107b0*/  @!P0 LDG.E.U8 R160, desc[UR24][R8.64] ;  /* 0x0000001808a08981 */ /* 0x000728000c1e1100 */
[----:B------:R0:W-:Y:S04]  /*107c0*/  STL [R1+0x794], R3 ;  /* 0x0007940301007387 */ /* 0x0001e80000100800 */
[----:B0-----:R-:W4:Y:S01]  /*107d0*/  LDL.LU R3, [R1+0x250] ;  /* 0x0002500001037983 */ /* 0x001f220000300800 */
[----:B---3--:R-:W-:-:S03]  /*107e0*/  IADD3 R8, P1, R4, R10, RZ ;  /* 0x0000000a04087210 */ /* 0x008fc60007f3e0ff */
[----:B------:R-:W-:Y:S02]  /*107f0*/  STL [R1+0x798], R10 ;  /* 0x0007980a01007387 */ /* 0x000fe40000100800 */
[----:B------:R-:W-:Y:S02]  /*10800*/  IMAD.X R9, R209, 0x1, R5, P1 ;  /* 0x00000001d1097824 */ /* 0x000fe400008e0605 */
[----:B------:R0:W-:Y:S04]  /*10810*/  STL [R1+0x79c], R5 ;  /* 0x00079c0501007387 */ /* 0x0001e80000100800 */
[----:B------:R1:W3:Y:S04]  /*10820*/  @!P0 LDG.E.U8 R159, desc[UR24][R8.64] ;  /* 0x00000018089f8981 */ /* 0x0002e8000c1e1100 */
[----:B------:R-:W3:Y:S01]  /*10830*/  LDL.LU R50, [R1+0x210] ;  /* 0x0002100001327983 */ /* 0x000ee20000300800 */
[----:B-1----:R-:W-:-:S03]  /*10840*/  IADD3 R8, P1, R4, R26, RZ ;  /* 0x0000001a04087210 */ /* 0x002fc60007f3e0ff */
[----:B------:R-:W3:Y:S04]  /*10850*/  LDL.LU R26, [R1+0x220] ;  /* 0x00022000011a7983 */ /* 0x000ee80000300800 */
[----:B------:R-:W3:Y:S04]  /*10860*/  LDL.LU R212, [R1+0x200] ;  /* 0x0002000001d47983 */ /* 0x000ee80000300800 */
[----:B0-----:R-:W3:Y:S04]  /*10870*/  LDL.LU R5, [R1+0x240] ;  /* 0x0002400001057983 */ /* 0x001ee80000300800 */
[----:B------:R-:W3:Y:S04]  /*10880*/  LDL.LU R10, [R1+0x20c] ;  /* 0x00020c00010a7983 */ /* 0x000ee80000300800 */
[----:B------:R-:W3:Y:S04]  /*10890*/  LDL.LU R12, [R1+0x21c] ;  /* 0x00021c00010c7983 */ /* 0x000ee80000300800 */
[----:B------:R-:W3:Y:S01]  /*108a0*/  LDL.LU R2, [R1+0x22c] ;  /* 0x00022c0001027983 */ /* 0x000ee20000300800 */
[----:B------:R-:W-:Y:S01]  /*108b0*/  PRMT R158, RZ, 0x7610, R158 ;  /* 0x00007610ff9e7816 */ /* 0x000fe2000000009e */
[----:B------:R-:W-:-:S05]  /*108c0*/  IMAD.X R9, R209, 0x1, R13, P1 ;  /* 0x00000001d1097824 */ /* 0x000fca00008e060d */
[----:B------:R2:W3:Y:S01]  /*108d0*/  @!P0 LDG.E.U8 R158, desc[UR24][R8.64] ;  /* 0x00000018089e8981 */ /* 0x0004e2000c1e1100 */
[----:B------:R-:W-:Y:S02]  /*108e0*/  PRMT R157, RZ, 0x7610, R157 ;  /* 0x00007610ff9d7816 */ /* 0x000fe4000000009d */
[----:B------:R-:W-:Y:S02]  /*108f0*/  PRMT R156, RZ, 0x7610, R156 ;  /* 0x00007610ff9c7816 */ /* 0x000fe4000000009c */
[----:B------:R-:W-:Y:S02]  /*10900*/  PRMT R155, RZ, 0x7610, R155 ;  /* 0x00007610ff9b7816 */ /* 0x000fe4000000009b */
[----:B------:R-:W-:Y:S02]  /*10910*/  PRMT R154, RZ, 0x7610, R154 ;  /* 0x00007610ff9a7816 */ /* 0x000fe4000000009a */
[----:B------:R-:W-:Y:S02]  /*10920*/  PRMT R153, RZ, 0x7610, R153 ;  /* 0x00007610ff997816 */ /* 0x000fe40000000099 */
[----:B------:R-:W-:-:S02]  /*10930*/  PRMT R152, RZ, 0x7610, R152 ;  /* 0x00007610ff987816 */ /* 0x000fc40000000098 */
        /* <DEDUP_REMOVED lines=10> */
[----:B--2---:R-:W-:-:S05]  /*109e0*/  IADD3 R8, P1, R4, R11, RZ ;  /* 0x0000000b04087210 */ /* 0x004fca0007f3e0ff */
[----:B------:R-:W-:-:S05]  /*109f0*/  IMAD.X R9, R209, 0x1, R0, P1 ;  /* 0x00000001d1097824 */ /* 0x000fca00008e0600 */
[----:B------:R4:W2:Y:S02]  /*10a00*/  @!P0 LDG.E.U8 R157, desc[UR24][R8.64] ;  /* 0x00000018089d8981 */ /* 0x0008a4000c1e1100 */
[----:B----4-:R-:W-:-:S05]  /*10a10*/  IADD3 R8, P1, R4, R3, RZ ;  /* 0x0000000304087210 */ /* 0x010fca0007f3e0ff */
[----:B------:R-:W-:-:S05]  /*10a20*/  IMAD.X R9, R209, 0x1, R6, P1 ;  /* 0x00000001d1097824 */ /* 0x000fca00008e0606 */
[----:B------:R3:W4:Y:S02]  /*10a30*/  @!P0 LDG.E.U8 R156, desc[UR24][R8.64] ;  /* 0x00000018089c8981 */ /* 0x000724000c1e1100 */
[----:B---3--:R-:W-:-:S05]  /*10a40*/  IADD3 R8, P1, R4, R5, RZ ;  /* 0x0000000504087210 */ /* 0x008fca0007f3e0ff */
[----:B------:R-:W-:-:S05]  /*10a50*/  IMAD.X R9, R209, 0x1, R7, P1 ;  /* 0x00000001d1097824 */ /* 0x000fca00008e0607 */
[----:B------:R0:W3:Y:S02]  /*10a60*/  @!P0 LDG.E.U8 R155, desc[UR24][R8.64] ;  /* 0x00000018089b8981 */ /* 0x0000e4000c1e1100 */
[----:B0-----:R-:W-:-:S05]  /*10a70*/  IADD3 R8, P1, R4, R45, RZ ;  /* 0x0000002d04087210 */ /* 0x001fca0007f3e0ff */
        /* <DEDUP_REMOVED lines=37> */
[----:B------:R0:W3:Y:S01]  /*10cd0*/  @!P0 LDG.E.U8 R14, desc[UR24][R8.64] ;  /* 0x00000018080e8981 */ /* 0x0000e2000c1e1100 */
[----:B------:R-:W-:-:S04]  /*10ce0*/  LOP3.LUT P2, RZ, R151, 0x80, RZ, 0xc0, !PT ;  /* 0x0000008097ff7812 */ /* 0x000fc8000784c0ff */
[----:B------:R-:W-:-:S04]  /*10cf0*/  SEL R54, RZ, 0x90, !P2 ;  /* 0x00000090ff367807 */ /* 0x000fc80005000000 */
[----:B------:R-:W-:-:S04]  /*10d00*/  LOP3.LUT R54, R54, 0x7f, R151, 0x78, !PT ;  /* 0x0000007f36367812 */ /* 0x000fc800078e7897 */
[----:B------:R-:W-:-:S05]  /*10d10*/  LOP3.LUT R54, R54, 0x20, RZ, 0x3c, !PT ;  /* 0x0000002036367812 */ /* 0x000fca00078e3cff */
        /* <DEDUP_REMOVED lines=9> */
[----:B------:R1:W-:Y:S04]  /*10db0*/  STS.U8 [R54+UR16+0x1300], R199 ;  /* 0x001300c736007988 */ /* 0x0003e80008000010 */
        /* <DEDUP_REMOVED lines=35> */
[----:B-1----:R-:W-:-:S03]  /*10ff0*/  IMAD.MOV.U32 R199, RZ, RZ, R25 ;  /* 0x000000ffffc77224 */ /* 0x002fc600078e0019 */
[----:B------:R-:W-:Y:S01]  /*11000*/  STS.U8 [R54+UR16+0x5900], R160 ;  /* 0x005900a036007988 */ /* 0x000fe20008000010 */
[----:B--2---:R-:W-:-:S03]  /*11010*/  IMAD.MOV.U32 R185, RZ, RZ, R24 ;  /* 0x000000ffffb97224 */ /* 0x004fc600078e0018 */
[----:B------:R-:W-:Y:S01]  /*11020*/  STS.U8 [R54+UR16+0x5b00], R159 ;  /* 0x005b009f36007988 */ /* 0x000fe20008000010 */
[----:B------:R-:W-:-:S03]  /*11030*/  IMAD.MOV.U32 R195, RZ, RZ, R27 ;  /* 0x000000ffffc37224 */ /* 0x000fc600078e001b */
[----:B------:R-:W-:Y:S01]  /*11040*/  STS.U8 [R54+UR16+0x5d00], R158 ;  /* 0x005d009e36007988 */ /* 0x000fe20008000010 */
[----:B------:R-:W-:-:S03]  /*11050*/  IMAD.MOV.U32 R186, RZ, RZ, R26 ;  /* 0x000000ffffba7224 */ /* 0x000fc600078e001a */
[----:B------:R-:W-:Y:S01]  /*11060*/  STS.U8 [R54+UR16+0x5f00], R157 ;  /* 0x005f009d36007988 */ /* 0x000fe20008000010 */
[----:B------:R-:W-:Y:S02]  /*11070*/  IMAD.MOV.U32 R177, RZ, RZ, R29 ;  /* 0x000000ffffb17224 */ /* 0x000fe400078e001d */
[----:B------:R-:W-:Y:S01]  /*11080*/  IMAD.MOV.U32 R194, RZ, RZ, R28 ;  /* 0x000000ffffc27224 */ /* 0x000fe200078e001c */
[----:B----4-:R-:W-:Y:S01]  /*11090*/  STS.U8 [R54+UR16+0x6100], R156 ;  /* 0x0061009c36007988 */ /* 0x010fe20008000010 */
[----:B------:R-:W-:-:S03]  /*110a0*/  IMAD.MOV.U32 R180, RZ, RZ, R31 ;  /* 0x000000ffffb47224 */ /* 0x000fc600078e001f */
[----:B------:R-:W2:Y:S01]  /*110b0*/  LDL.LU.64 R24, [R1] ;  /* 0x0000000001187983 */ /* 0x000ea20000300a00 */
[----:B------:R-:W-:-:S03]  /*110c0*/  IMAD.MOV.U32 R178, RZ, RZ, R30 ;  /* 0x000000ffffb27224 */ /* 0x000fc600078e001e */
[----:B---3--:R-:W-:Y:S01]  /*110d0*/  STS.U8 [R54+UR16+0x6300], R155 ;  /* 0x0063009b36007988 */ /* 0x008fe20008000010 */
[----:B------:R-:W-:-:S03]  /*110e0*/  IMAD.MOV.U32 R208, RZ, RZ, R33 ;  /* 0x000000ffffd07224 */ /* 0x000fc600078e0021 */
[----:B------:R-:W2:Y:S01]  /*110f0*/  LDL.LU.64 R26, [R1+0x8] ;  /* 0x00000800011a7983 */ /* 0x000ea20000300a00 */
[----:B------:R-:W-:-:S03]  /*11100*/  IMAD.MOV.U32 R181, RZ, RZ, R32 ;  /* 0x000000ffffb57224 */ /* 0x000fc600078e0020 */
[----:B------:R-:W-:Y:S01]  /*11110*/  STS.U8 [R54+UR16+0x6500], R154 ;  /* 0x0065009a36007988 */ /* 0x000fe20008000010 */
        /* <DEDUP_REMOVED lines=34> */
[----:B0-----:R-:W-:-:S03]  /*11340*/  IMAD.MOV.U32 R184, RZ, RZ, R50 ;  /* 0x000000ffffb87224 */ /* 0x001fc600078e0032 */
[----:B------:R-:W-:Y:S01]  /*11350*/  STS.U8 [R54+UR16+0x7700], R17 ;  /* 0x0077001136007988 */ /* 0x000fe20008000010 */
[----:B------:R-:W-:-:S03]  /*11360*/  IMAD.MOV.U32 R196, RZ, RZ, R53 ;  /* 0x000000ffffc47224 */ /* 0x000fc600078e0035 */
[----:B------:R-:W2:Y:S01]  /*11370*/  LDL.LU.64 R46, [R1+0x58] ;  /* 0x00005800012e7983 */ /* 0x000ea20000300a00 */
[----:B------:R-:W-:-:S03]  /*11380*/  IMAD.MOV.U32 R9, RZ, RZ, R52 ;  /* 0x000000ffff097224 */ /* 0x000fc600078e0034 */
[----:B------:R-:W-:Y:S04]  /*11390*/  STS.U8 [R54+UR16+0x7900], R16 ;  /* 0x0079001036007988 */ /* 0x000fe80008000010 */
[----:B------:R-:W2:Y:S04]  /*113a0*/  LDL.LU.64 R48, [R1+0x60] ;  /* 0x0000600001307983 */ /* 0x000ea80000300a00 */
[----:B------:R-:W-:Y:S04]  /*113b0*/  STS.U8 [R54+UR16+0x7b00], R15 ;  /* 0x007b000f36007988 */ /* 0x000fe80008000010 */
[----:B------:R-:W2:Y:S04]  /*113c0*/  LDL.LU.64 R50, [R1+0x68] ;  /* 0x0000680001327983 */ /* 0x000ea80000300a00 */
[----:B------:R0:W-:Y:S04]  /*113d0*/  STS.U8 [R54+UR16+0x7d00], R14 ;  /* 0x007d000e36007988 */ /* 0x0001e80008000010 */
[----:B------:R-:W2:Y:S01]  /*113e0*/  LDL.LU.64 R52, [R1+0x70] ;  /* 0x0000700001347983 */ /* 0x000ea20000300a00 */
[----:B------:R1:W-:Y:S06]  /*113f0*/  MEMBAR.ALL.CTA ;  /* 0x0000000000007992 */ /* 0x0003ec0000008000 */
[----:B-1----:R-:W1:Y:S04]  /*11400*/  FENCE.VIEW.ASYNC.S ;  /* 0x00000000000073c6 */ /* 0x002e680000000000 */
[----:B0-----:R-:W2:Y:S04]  /*11410*/  LDL.LU.64 R54, [R1+0x78] ;  /* 0x0000780001367983 */ /* 0x001ea80000300a00 */
[----:B------:R-:W2:Y:S04]  /*11420*/  LDL.LU.64 R56, [R1+0x80] ;  /* 0x0000800001387983 */ /* 0x000ea80000300a00 */
        /* <DEDUP_REMOVED lines=46> */
[----:B------:R-:W2:Y:S01]  /*11710*/  LDL.LU.64 R150, [R1+0x1f8] ;  /* 0x0001f80001967983 */ /* 0x000ea20000300a00 */
[----:B-1----:R-:W-:Y:S01]  /*11720*/  BAR.SYNC.DEFER_BLOCKING 0x0 ;  /* 0x0000000000007b1d */ /* 0x002fe20000010000 */
[----:B------:R-:W-:-:S04]  /*11730*/  USHF.L.U32 UR4, UR19, 0x6, URZ ;  /* 0x0000000613047899 */ /* 0x000fc8000800063f */
[----:B------:R-:W-:-:S04]  /*11740*/  ULOP3.LUT UR4, UR4, 0x100, URZ, 0xc0, !UPT ;  /* 0x0000010004047892 */ /* 0x000fc8000f8ec03f */
[----:B------:R-:W-:-:S04]  /*11750*/  ULEA.HI UR4, UR26, UR4, URZ, 0x1c ;  /* 0x000000041a047291 */ /* 0x000fc8000f8fe03f */
[----:B------:R-:W-:Y:S01]  /*11760*/  ULOP3.LUT UR4, UR4, 0x3fff, URZ, 0xc0, !UPT ;  /* 0x00003fff04047892 */ /* 0x000fe2000f8ec03f */
[----:B------:R-:W-:Y:S01]  /*11770*/  UMOV UR22, UR18 ;  /* 0x0000001200167c82 */ /* 0x000fe20008000000 */
[----:B------:R-:W-:Y:S01]  /*11780*/  UMOV UR23, 0x80000020 ;  /* 0x8000002000177882 */ /* 0x000fe20000000000 */
[----:B------:R-:W-:-:S04]  /*11790*/  UMOV UR21, 0x80000020 ;  /* 0x8000002000157882 */ /* 0x000fc80000000000 */
[----:B------:R-:W-:Y:S01]  /*117a0*/  UMOV UR20, UR4 ;  /* 0x0000000400147c82 */ /* 0x000fe20008000000 */
[----:B------:R-:W-:Y:S01]  /*117b0*/  UMOV UR8, 0xfffffffe ;  /* 0xfffffffe00087882 */ /* 0x000fe20000000000 */
[----:B------:R-:W-:Y:S01]  /*117c0*/  UMOV UR9, 0x7fffffdf ;  /* 0x7fffffdf00097882 */ /* 0x000fe20000000000 */
[----:B------:R-:W-:Y:S02]  /*117d0*/  UMOV UR5, URZ ;  /* 0x0000003f00057c82 */ /* 0x000fe40008000000 */
[----:B------:R-:W-:Y:S01]  /*117e0*/  UIADD3.64 UR4, UR4, -UR8, URZ ;  /* 0x8000000804047297 */ /* 0x000fe2000fffe03f */
[----:B--2---:R-:W-:-:S06]  /*117f0*/  WARPGROUP.ARRIVE ;  /* 0x00000000000079c5 */ /* 0x004fcc0000000000 */
[----:B------:R-:W-:Y:S03]  /*11800*/  QGMMA.64x256x32.F32.E4M3.E4M3 R24, gdesc[UR20], R24, gsb0 ;  /* 0x03e00000141879f3 */ /* 0x000fe60008000818 */
[----:B------:R-:W-:Y:S02]  /*11810*/  WARPGROUP.DEPBAR.LE gsb0, 0x0 ;  /* 0x00008000000079c5 */ /* 0x000fe40000010000 */
[----:B------:R-:W-:-:S15]  /*11820*/  WARPGROUP.ARRIVE ;  /* 0x00000000000079c5 */ /* 0x000fde0000000000 */
[----:B------:R-:W-:-:S08]  /*11830*/  NOP ;  /* 0x0000000000007918 */ /* 0x000fd00000000000 */
[----:B------:R-:W-:Y:S01]  /*11840*/  QGMMA.64x256x32.F32.E4M3.E4M3 R24, gdesc[UR4], R24, gsb0 ;  /* 0x03e00000041879f3 */ /* 0x000fe20008000818 */
[----:B------:R-:W-:Y:S02]  /*11850*/  IMAD.MOV.U32 R8, RZ, RZ, R212 ;  /* 0x000000ffff087224 */ /* 0x000fe400078e00d4 */
[----:B------:R-:W-:Y:S02]  /*11860*/  WARPGROUP.DEPBAR.LE gsb0, 0x0 ;  /* 0x00008000000079c5 */ /* 0x000fe40000010000 */
[----:B------:R-:W-:Y:S04]  /*11870*/  STL.64 [R1], R24 ;  /* 0x0000001801007387 */ /* 0x000fe80000100a00 */
[----:B------:R-:W-:Y:S04]  /*11880*/  STL.64 [R1+0x8], R26 ;  /* 0x0000081a01007387 */ /* 0x000fe80000100a00 */
        /* <DEDUP_REMOVED lines=61> */
[----:B------:R0:W-:Y:S04]  /*11c60*/  STL.64 [R1+0x1f8], R150 ;  /* 0x0001f89601007387 */ /* 0x0001e80000100a00 */
        /* <DEDUP_REMOVED lines=64> */
[----:B------:R-:W3:Y:S01]  /*12070*/  LDL.LU R212, [R1+0x7ac] ;  /* 0x0007ac0001d47983 */ /* 0x000ee20000300800 */
[----:B------:R-:W-:-:S04]  /*12080*/  IADD3 R225, P0, R225, UR27, RZ ;  /* 0x0000001be1e17c10 */ /* 0x000fc8000ff1e0ff */
[----:B------:R-:W-:Y:S02]  /*12090*/  IADD3.X R224, R224, UR28, RZ, P0, !PT ;  /* 0x0000001ce0e07c10 */ /* 0x000fe400087fe4ff */
[----:B------:R-:W-:-:S04]  /*120a0*/  IADD3 R239, P0, R239, UR27, RZ ;  /* 0x0000001befef7c10 */ /* 0x000fc8000ff1e0ff */
[----:B------:R-:W-:Y:S02]  /*120b0*/  IADD3.X R238, R238, UR28, RZ, P0, !PT ;  /* 0x0000001ceeee7c10 */ /* 0x000fe400087fe4ff */
[----:B------:R-:W-:Y:S02]  /*120c0*/  IADD3 R8, P0, R8, UR27, RZ ;  /* 0x0000001b08087c10 */ /* 0x000fe4000ff1e0ff */
[----:B------:R-:W-:-:S03]  /*120d0*/  IADD3 R213, P1, R213, UR27, RZ ;  /* 0x0000001bd5d57c10 */ /* 0x000fc6000ff3e0ff */
[----:B------:R0:W-:Y:S02]  /*120e0*/  STL [R1+0x200], R8 ;  /* 0x0002000801007387 */ /* 0x0001e40000100800 */
[----:B0-----:R-:W-:Y:S02]  /*120f0*/  IMAD.MOV.U32 R8, RZ, RZ, R9 ;  /* 0x000000ffff087224 */ /* 0x001fe400078e0009 */
[----:B------:R-:W-:Y:S02]  /*12100*/  IMAD.MOV.U32 R9, RZ, RZ, R184 ;  /* 0x000000ffff097224 */ /* 0x000fe400078e00b8 */
[----:B------:R-:W-:Y:S02]  /*12110*/  IMAD.MOV.U32 R184, RZ, RZ, R185 ;  /* 0x000000ffffb87224 */ /* 0x000fe400078e00b9 */
[----:B------:R-:W-:Y:S02]  /*12120*/  IMAD.MOV.U32 R185, RZ, RZ, R186 ;  /* 0x000000ffffb97224 */ /* 0x000fe400078e00ba */
[----:B------:R-:W-:-:S02]  /*12130*/  IMAD.MOV.U32 R186, RZ, RZ, R187 ;  /* 0x000000ffffba7224 */ /* 0x000fc400078e00bb */
[----:B------:R-:W-:Y:S02]  /*12140*/  IMAD.MOV.U32 R187, RZ, RZ, R188 ;  /* 0x000000ffffbb7224 */ /* 0x000fe400078e00bc */
[----:B------:R-:W-:Y:S02]  /*12150*/  IMAD.MOV.U32 R188, RZ, RZ, R189 ;  /* 0x000000ffffbc7224 */ /* 0x000fe400078e00bd */
[----:B------:R-:W-:Y:S02]  /*12160*/  IMAD.MOV.U32 R189, RZ, RZ, R190 ;  /* 0x000000ffffbd7224 */ /* 0x000fe400078e00be */
[----:B------:R-:W-:Y:S02]  /*12170*/  IMAD.MOV.U32 R190, RZ, RZ, R191 ;  /* 0x000000ffffbe7224 */ /* 0x000fe400078e00bf */
[----:B------:R-:W-:Y:S02]  /*12180*/  IMAD.MOV.U32 R191, RZ, RZ, R192 ;  /* 0x000000ffffbf7224 */ /* 0x000fe400078e00c0 */
[----:B------:R-:W-:-:S02]  /*12190*/  IMAD.MOV.U32 R192, RZ, RZ, R193 ;  /* 0x000000ffffc07224 */ /* 0x000fc400078e00c1 */
[----:B------:R-:W-:Y:S02]  /*121a0*/  IMAD.MOV.U32 R193, RZ, RZ, R194 ;  /* 0x000000ffffc17224 */ /* 0x000fe400078e00c2 */
[----:B------:R-:W-:Y:S02]  /*121b0*/  IMAD.MOV.U32 R194, RZ, RZ, R195 ;  /* 0x000000ffffc27224 */ /* 0x000fe400078e00c3 */
[----:B------:R-:W-:Y:S02]  /*121c0*/  IMAD.MOV.U32 R195, RZ, RZ, R242 ;  /* 0x000000ffffc37224 */ /* 0x000fe400078e00f2 */
[----:B------:R-:W4:Y:S01]  /*121d0*/  LDL.LU R242, [R1+0x7a8] ;  /* 0x0007a80001f27983 */ /* 0x000f220000300800 */
[----:B---3--:R-:W-:Y:S02]  /*121e0*/  IADD3.X R212, R212, UR28, RZ, P1, !PT ;  /* 0x0000001cd4d47c10 */ /* 0x008fe40008ffe4ff */
[----:B------:R-:W-:-:S04]  /*121f0*/  IADD3 R227, P1, R227, UR27, RZ ;  /* 0x0000001be3e37c10 */ /* 0x000fc8000ff3e0ff */
[----:B------:R-:W-:Y:S02]  /*12200*/  IADD3.X R226, R226, UR28, RZ, P1, !PT ;  /* 0x0000001ce2e27c10 */ /* 0x000fe40008ffe4ff */
[----:B------:R-:W-:-:S04]  /*12210*/  IADD3 R241, P1, R241, UR27, RZ ;  /* 0x0000001bf1f17c10 */ /* 0x000fc8000ff3e0ff */
[----:B------:R-:W-:Y:S02]  /*12220*/  IADD3.X R240, R240, UR28, RZ, P1, !PT ;  /* 0x0000001cf0f07c10 */ /* 0x000fe40008ffe4ff */
[----:B------:R-:W-:-:S05]  /*12230*/  IADD3 R8, P1, R8, UR27, RZ ;  /* 0x0000001b08087c10 */ /* 0x000fca000ff3e0ff */
        /* <DEDUP_REMOVED lines=15> */
[----:B------:R-:W3:Y:S01]  /*12330*/  LDL.LU R196, [R1+0x4e4] ;  /* 0x0004e40001c47983 */ /* 0x000ee20000300800 */
[----:B------:R-:W-:-:S04]  /*12340*/  IADD3 R215, P2, R215, UR27, RZ ;  /* 0x0000001bd7d77c10 */ /* 0x000fc8000ff5e0ff */
[----:B------:R-:W-:Y:S02]  /*12350*/  IADD3.X R214, R214, UR28, RZ, P2, !PT ;  /* 0x0000001cd6d67c10 */ /* 0x000fe400097fe4ff */
[----:B------:R-:W-:-:S04]  /*12360*/  IADD3 R229, P2, R229, UR27, RZ ;  /* 0x0000001be5e57c10 */ /* 0x000fc8000ff5e0ff */
[----:B------:R-:W-:Y:S02]  /*12370*/  IADD3.X R228, R228, UR28, RZ, P2, !PT ;  /* 0x0000001ce4e47c10 */ /* 0x000fe400097fe4ff */
[----:B------:R-:W-:-:S04]  /*12380*/  IADD3 R243, P2, R243, UR27, RZ ;  /* 0x0000001bf3f37c10 */ /* 0x000fc8000ff5e0ff */
[----:B----4-:R-:W-:Y:S02]  /*12390*/  IADD3.X R242, R242, UR28, RZ, P2, !PT ;  /* 0x0000001cf2f27c10 */ /* 0x010fe400097fe4ff */
[----:B------:R-:W-:Y:S02]  /*123a0*/  IADD3 R8, P2, R8, UR27, RZ ;  /* 0x0000001b08087c10 */ /* 0x000fe4000ff5e0ff */
[----:B------:R-:W-:-:S03]  /*123b0*/  IADD3 R217, P3, R217, UR27, RZ ;  /* 0x0000001bd9d97c10 */ /* 0x000fc6000ff7e0ff */
[----:B------:R0:W-:Y:S01]  /*123c0*/  STL [R1+0x210], R8 ;  /* 0x0002100801007387 */ /* 0x0001e20000100800 */
[----:B------:R-:W-:Y:S02]  /*123d0*/  IADD3.X R216, R216, UR28, RZ, P3, !PT ;  /* 0x0000001cd8d87c10 */ /* 0x000fe40009ffe4ff */
[----:B------:R-:W-:Y:S01]  /*123e0*/  IADD3 R231, P3, R231, UR27, RZ ;  /* 0x0000001be7e77c10 */ /* 0x000fe2000ff7e0ff */
[----:B0-----:R-:W-:Y:S02]  /*123f0*/  IMAD.MOV.U32 R8, RZ, RZ, R9 ;  /* 0x000000ffff087224 */ /* 0x001fe400078e0009 */
[----:B------:R-:W-:Y:S02]  /*12400*/  IMAD.MOV.U32 R9, RZ, RZ, R184 ;  /* 0x000000ffff097224 */ /* 0x000fe400078e00b8 */
[----:B------:R-:W-:Y:S02]  /*12410*/  IMAD.MOV.U32 R184, RZ, RZ, R185 ;  /* 0x000000ffffb87224 */ /* 0x000fe400078e00b9 */
[----:B------:R-:W-:-:S02]  /*12420*/  IMAD.MOV.U32 R185, RZ, RZ, R186 ;  /* 0x000000ffffb97224 */ /* 0x000fc400078e00ba */
[----:B------:R-:W-:Y:S02]  /*12430*/  IMAD.MOV.U32 R186, RZ, RZ, R187 ;  /* 0x000000ffffba7224 */ /* 0x000fe400078e00bb */
[----:B------:R-:W-:Y:S02]  /*12440*/  IMAD.MOV.U32 R187, RZ, RZ, R188 ;  /* 0x000000ffffbb7224 */ /* 0x000fe400078e00bc */
[----:B------:R-:W-:Y:S02]  /*12450*/  IMAD.MOV.U32 R188, RZ, RZ, R189 ;  /* 0x000000ffffbc7224 */ /* 0x000fe400078e00bd */
[----:B------:R-:W-:Y:S02]  /*12460*/  IMAD.MOV.U32 R189, RZ, RZ, R190 ;  /* 0x000000ffffbd7224 */ /* 0x000fe400078e00be */
[----:B------:R-:W-:Y:S01]  /*12470*/  IMAD.MOV.U32 R190, RZ, RZ, R191 ;  /* 0x000000ffffbe7224 */ /* 0x000fe200078e00bf */
[----:B------:R-:W-:Y:S01]  /*12480*/  IADD3.X R230, R230, UR28, RZ, P3, !PT ;  /* 0x0000001ce6e67c10 */ /* 0x000fe20009ffe4ff */
[----:B------:R-:W-:Y:S01]  /*12490*/  IMAD.MOV.U32 R191, RZ, RZ, R192 ;  /* 0x000000ffffbf7224 */ /* 0x000fe200078e00c0 */
[----:B------:R-:W-:Y:S01]  /*124a0*/  IADD3 R245, P3, R245, UR27, RZ ;  /* 0x0000001bf5f57c10 */ /* 0x000fe2000ff7e0ff */
[----:B------:R-:W-:-:S02]  /*124b0*/  IMAD.MOV.U32 R192, RZ, RZ, R193 ;  /* 0x000000ffffc07224 */ /* 0x000fc400078e00c1 */
[----:B------:R-:W-:Y:S02]  /*124c0*/  IMAD.MOV.U32 R193, RZ, RZ, R194 ;  /* 0x000000ffffc17224 */ /* 0x000fe400078e00c2 */
[----:B------:R-:W-:Y:S01]  /*124d0*/  IMAD.MOV.U32 R194, RZ, RZ, R195 ;  /* 0x000000ffffc27224 */ /* 0x000fe200078e00c3 */
[----:B------:R-:W-:Y:S02]  /*124e0*/  IADD3.X R244, R244, UR28, RZ, P3, !PT ;  /* 0x0000001cf4f47c10 */ /* 0x000fe40009ffe4ff */
[----:B------:R-:W-:Y:S01]  /*124f0*/  IADD3 R8, P3, R8, UR27, RZ ;  /* 0x0000001b08087c10 */ /* 0x000fe2000ff7e0ff */
[----:B---3--:R-:W-:Y:S02]  /*12500*/  IMAD.MOV.U32 R195, RZ, RZ, R196 ;  /* 0x000000ffffc37224 */ /* 0x008fe400078e00c4 */
[----:B------:R-:W-:Y:S02]  /*12510*/  IMAD.MOV.U32 R196, RZ, RZ, R197 ;  /* 0x000000ffffc47224 */ /* 0x000fe400078e00c5 */
[----:B------:R-:W-:-:S02]  /*12520*/  IMAD.MOV.U32 R197, RZ, RZ, R246 ;  /* 0x000000ffffc57224 */ /* 0x000fc400078e00f6 */
[----:B------:R-:W3:Y:S04]  /*12530*/  LDL.LU R246, [R1+0x7a4] ;  /* 0x0007a40001f67983 */ /* 0x000ee80000300800 */
[----:B------:R0:W-:Y:S02]  /*12540*/  STL [R1+0x218], R8 ;  /* 0x0002180801007387 */ /* 0x0001e40000100800 */
[----:B0-----:R-:W-:Y:S02]  /*12550*/  IMAD.MOV.U32 R8, RZ, RZ, R9 ;  /* 0x000000ffff087224 */ /* 0x001fe400078e0009 */
        /* <DEDUP_REMOVED lines=15> */
[----:B------:R-:W4:Y:S01]  /*12650*/  LDL.LU R198, [R1+0x4f4] ;  /* 0x0004f40001c67983 */ /* 0x000f220000300800 */
[----:B------:R-:W-:-:S04]  /*12660*/  IADD3 R219, P4, R219, UR27, RZ ;  /* 0x0000001bdbdb7c10 */ /* 0x000fc8000ff9e0ff */
[----:B------:R-:W-:Y:S02]  /*12670*/  IADD3.X R218, R218, UR28, RZ, P4, !PT ;  /* 0x0000001cdada7c10 */ /* 0x000fe4000a7fe4ff */
[----:B------:R-:W-:-:S04]  /*12680*/  IADD3 R233, P4, R233, UR27, RZ ;  /* 0x0000001be9e97c10 */ /* 0x000fc8000ff9e0ff */
[----:B------:R-:W-:Y:S02]  /*12690*/  IADD3.X R232, R232, UR28, RZ, P4, !PT ;  /* 0x0000001ce8e87c10 */ /* 0x000fe4000a7fe4ff */
[----:B------:R-:W-:Y:S02]  /*126a0*/  IADD3 R247, P4, R247, UR27, RZ ;  /* 0x0000001bf7f77c10 */ /* 0x000fe4000ff9e0ff */
[----:B------:R-:W-:-:S04]  /*126b0*/  IADD3 R221, P5, R221, UR27, RZ ;  /* 0x0000001bdddd7c10 */ /* 0x000fc8000ffbe0ff */
[----:B------:R-:W-:Y:S02]  /*126c0*/  IADD3.X R220, R220, UR28, RZ, P5, !PT ;  /* 0x0000001cdcdc7c10 */ /* 0x000fe4000affe4ff */
[----:B------:R-:W-:-:S04]  /*126d0*/  IADD3 R235, P5, R235, UR27, RZ ;  /* 0x0000001bebeb7c10 */ /* 0x000fc8000ffbe0ff */
[----:B------:R-:W-:Y:S02]  /*126e0*/  IADD3.X R234, R234, UR28, RZ, P5, !PT ;  /* 0x0000001ceaea7c10 */ /* 0x000fe4000affe4ff */
[----:B------:R-:W-:-:S04]  /*126f0*/  IADD3 R249, P5, R249, UR27, RZ ;  /* 0x0000001bf9f97c10 */ /* 0x000fc8000ffbe0ff */
[----:B------:R-:W-:Y:S02]  /*12700*/  IADD3.X R248, R248, UR28, RZ, P5, !PT ;  /* 0x0000001cf8f87c10 */ /* 0x000fe4000affe4ff */
[----:B---3--:R-:W-:Y:S02]  /*12710*/  IADD3.X R246, R246, UR28, RZ, P4, !PT ;  /* 0x0000001cf6f67c10 */ /* 0x008fe4000a7fe4ff */
        /* <DEDUP_REMOVED lines=17> */
[----:B----4-:R-:W-:Y:S02]  /*12830*/  IMAD.MOV.U32 R197, RZ, RZ, R198 ;  /* 0x000000ffffc57224 */ /* 0x010fe400078e00c6 */
[----:B------:R-:W-:Y:S01]  /*12840*/  IMAD.MOV.U32 R198, RZ, RZ, R199 ;  /* 0x000000ffffc67224 */ /* 0x000fe200078e00c7 */
[----:B------:R-:W-:Y:S01]  /*12850*/  IADD3 R8, P5, R8, UR27, RZ ;  /* 0x0000001b08087c10 */ /* 0x000fe2000ffbe0ff */
        /* <DEDUP_REMOVED lines=22> */
[----:B------:R-:W-:-:S04]  /*129c0*/  IADD3 R223, P6, R223, UR27, RZ ;  /* 0x0000001bdfdf7c10 */ /* 0x000fc8000ffde0ff */
[----:B------:R-:W-:Y:S02]  /*129d0*/  IADD3.X R222, R222, UR28, RZ, P6, !PT ;  /* 0x0000001cdede7c10 */ /* 0x000fe4000b7fe4ff */
[----:B------:R-:W-:-:S04]  /*129e0*/  IADD3 R237, P6, R237, UR27, RZ ;  /* 0x0000001beded7c10 */ /* 0x000fc8000ffde0ff */
[----:B------:R-:W-:Y:S02]  /*129f0*/  IADD3.X R236, R236, UR28, RZ, P6, !PT ;  /* 0x0000001cecec7c10 */ /* 0x000fe4000b7fe4ff */
[----:B------:R-:W-:Y:S02]  /*12a00*/  IADD3 R251, P6, R251, UR27, RZ ;  /* 0x0000001bfbfb7c10 */ /* 0x000fe4000ffde0ff */
        /* <DEDUP_REMOVED lines=17> */
[----:B------:R-:W-:Y:S01]  /*12b20*/  IMAD.MOV.U32 R195, RZ, RZ, R196 ;  /* 0x000000ffffc37224 */ /* 0x000fe200078e00c4 */
[----:B------:R-:W-:Y:S01]  /*12b30*/  IADD3 R8, P0, R8, UR27, RZ ;  /* 0x0000001b08087c10 */ /* 0x000fe2000ff1e0ff */
[----:B------:R-:W-:Y:S02]  /*12b40*/  IMAD.MOV.U32 R196, RZ, RZ, R197 ;  /* 0x000000ffffc47224 */ /* 0x000fe400078e00c5 */
[----:B------:R-:W-:Y:S02]  /*12b50*/  IMAD.MOV.U32 R197, RZ, RZ, R198 ;  /* 0x000000ffffc57224 */ /* 0x000fe400078e00c6 */
[----:B------:R-:W-:-:S02]  /*12b60*/  IMAD.MOV.U32 R198, RZ, RZ, R199 ;  /* 0x000000ffffc67224 */ /* 0x000fc400078e00c7 */
[----:B----4-:R-:W-:Y:S02]  /*12b70*/  IMAD.MOV.U32 R199, RZ, RZ, R200 ;  /* 0x000000ffffc77224 */ /* 0x010fe400078e00c8 */
[----:B------:R-:W-:Y:S02]  /*12b80*/  IMAD.MOV.U32 R200, RZ, RZ, R201 ;  /* 0x000000ffffc87224 */ /* 0x000fe400078e00c9 */
[----:B------:R-:W3:Y:S04]  /*12b90*/  LDL.LU R201, [R1+0x50c] ;  /* 0x00050c0001c97983 */ /* 0x000ee80000300800 */
[----:B------:R0:W-:Y:S04]  /*12ba0*/  STL [R1+0x238], R8 ;  /* 0x0002380801007387 */ /* 0x0001e80000100800 */
[----:B0-----:R-:W4:Y:S01]  /*12bb0*/  LDL.LU R8, [R1+0x204] ;  /* 0x0002040001087983 */ /* 0x001f220000300800 */
[----:B------:R-:W-:-:S02]  /*12bc0*/  IADD3.X R10, R10, UR28, RZ, P2, !PT ;  /* 0x0000001c0a0a7c10 */ /* 0x000fc400097fe4ff */
[----:B----4-:R-:W-:Y:S02]  /*12bd0*/  IADD3.X R8, R8, UR28, RZ, P1, !PT ;  /* 0x0000001c08087c10 */ /* 0x010fe40008ffe4ff */
[----:B------:R-:W-:-:S03]  /*12be0*/  IADD3 R5, P1, R5, UR27, RZ ;  /* 0x0000001b05057c10 */ /* 0x000fc6000ff3e0ff */
[----:B------:R-:W-:Y:S04]  /*12bf0*/  STL [R1+0x204], R8 ;  /* 0x0002040801007387 */ /* 0x000fe80000100800 */
[----:B------:R0:W-:Y:S04]  /*12c00*/  STL [R1+0x240], R5 ;  /* 0x0002400501007387 */ /* 0x0001e80000100800 */
[----:B0-----:R-:W4:Y:S04]  /*12c10*/  LDL.LU R5, [R1+0x79c] ;  /* 0x00079c0001057983 */ /* 0x001f280000300800 */
[----:B------:R0:W-:Y:S04]  /*12c20*/  STL [R1+0x20c], R10 ;  /* 0x00020c0a01007387 */ /* 0x0001e80000100800 */
[----:B0-----:R-:W2:Y:S04]  /*12c30*/  LDL.LU R10, [R1+0x798] ;  /* 0x00079800010a7983 */ /* 0x001ea80000300800 */
[----:B------:R-:W3:Y:S02]  /*12c40*/  LDL.LU R8, [R1+0x248] ;  /* 0x0002480001087983 */ /* 0x000ee40000300800 */
[----:B---3--:R-:W-:-:S05]  /*12c50*/  IADD3 R8, P2, R8, UR27, RZ ;  /* 0x0000001b08087c10 */ /* 0x008fca000ff5e0ff */
[----:B------:R0:W-:Y:S04]  /*12c60*/  STL [R1+0x248], R8 ;  /* 0x0002480801007387 */ /* 0x0001e80000100800 */
[----:B0-----:R-:W3:Y:S01]  /*12c70*/  LDL.LU R8, [R1+0x214] ;  /* 0x0002140001087983 */ /* 0x001ee20000300800 */
[----:B------:R-:W-:Y:S02]  /*12c80*/  IADD3.X R12, R12, UR28, RZ, P4, !PT ;  /* 0x0000001c0c0c7c10 */ /* 0x000fe4000a7fe4ff */
[----:B---3--:R-:W-:Y:S02]  /*12c90*/  IADD3.X R8, R8, UR28, RZ, P3, !PT ;  /* 0x0000001c08087c10 */ /* 0x008fe40009ffe4ff */
[----:B------:R-:W-:-:S03]  /*12ca0*/  IADD3 R3, P3, R3, UR27, RZ ;  /* 0x0000001b03037c10 */ /* 0x000fc6000ff7e0ff */
[----:B------:R-:W-:Y:S04]  /*12cb0*/  STL [R1+0x214], R8 ;  /* 0x0002140801007387 */ /* 0x000fe80000100800 */
[----:B------:R0:W-:Y:S04]  /*12cc0*/  STL [R1+0x250], R3 ;  /* 0x0002500301007387 */ /* 0x0001e80000100800 */
[----:B0-----:R-:W3:Y:S04]  /*12cd0*/  LDL.LU R3, [R1+0x794] ;  /* 0x0007940001037983 */ /* 0x001ee80000300800 */
[----:B------:R0:W-:Y:S04]  /*12ce0*/  STL [R1+0x21c], R12 ;  /* 0x00021c0c01007387 */ /* 0x0001e80000100800 */
[----:B0-----:R-:W4:Y:S04]  /*12cf0*/  LDL.LU R12, [R1+0x790] ;  /* 0x00079000010c7983 */ /* 0x001f280000300800 */
[----:B------:R-:W2:Y:S02]  /*12d00*/  LDL.LU R8, [R1+0x258] ;  /* 0x0002580001087983 */ /* 0x000ea40000300800 */
[----:B--2---:R-:W-:-:S05]  /*12d10*/  IADD3 R8, P4, R8, UR27, RZ ;  /* 0x0000001b08087c10 */ /* 0x004fca000ff9e0ff */
[----:B------:R0:W-:Y:S04]  /*12d20*/  STL [R1+0x258], R8 ;  /* 0x0002580801007387 */ /* 0x0001e80000100800 */
[----:B0-----:R-:W2:Y:S01]  /*12d30*/  LDL.LU R8, [R1+0x224] ;  /* 0x0002240001087983 */ /* 0x001ea20000300800 */
[----:B------:R-:W-:Y:S02]  /*12d40*/  IADD3.X R2, R2, UR28, RZ, P6, !PT ;  /* 0x0000001c02027c10 */ /* 0x000fe4000b7fe4ff */
[----:B--2---:R-:W-:Y:S02]  /*12d50*/  IADD3.X R8, R8, UR28, RZ, P5, !PT ;  /* 0x0000001c08087c10 */ /* 0x004fe4000affe4ff */
[----:B------:R-:W-:-:S03]  /*12d60*/  IADD3 R11, P5, R11, UR27, RZ ;  /* 0x0000001b0b0b7c10 */ /* 0x000fc6000ffbe0ff */
[----:B------:R-:W-:Y:S04]  /*12d70*/  STL [R1+0x224], R8 ;  /* 0x0002240801007387 */ /* 0x000fe80000100800 */
[----:B------:R0:W-:Y:S04]  /*12d80*/  STL [R1+0x260], R11 ;  /* 0x0002600b01007387 */ /* 0x0001e80000100800 */
[----:B0-----:R-:W2:Y:S04]  /*12d90*/  LDL.LU R11, [R1+0x78c] ;  /* 0x00078c00010b7983 */ /* 0x001ea80000300800 */
[----:B------:R0:W-:Y:S04]  /*12da0*/  STL [R1+0x22c], R2 ;  /* 0x00022c0201007387 */ /* 0x0001e80000100800 */
[----:B0-----:R-:W3:Y:S04]  /*12db0*/  LDL.LU R2, [R1+0x788] ;  /* 0x0007880001027983 */ /* 0x001ee80000300800 */
[----:B------:R-:W4:Y:S02]  /*12dc0*/  LDL.LU R8, [R1+0x268] ;  /* 0x0002680001087983 */ /* 0x000f240000300800 */
[----:B----4-:R-:W-:-:S05]  /*12dd0*/  IADD3 R8, P6, R8, UR27, RZ ;  /* 0x0000001b08087c10 */ /* 0x010fca000ffde0ff */
[----:B------:R0:W-:Y:S04]  /*12de0*/  STL [R1+0x268], R8 ;  /* 0x0002680801007387 */ /* 0x0001e80000100800 */
[----:B0-----:R-:W4:Y:S02]  /*12df0*/  LDL.LU R8, [R1+0x234] ;  /* 0x0002340001087983 */ /* 0x001f240000300800 */
[----:B----4-:R-:W-:-:S05]  /*12e00*/  IADD3.X R8, R8, UR28, RZ, P0, !PT ;  /* 0x0000001c08087c10 */ /* 0x010fca00087fe4ff */
[----:B------:R0:W-:Y:S04]  /*12e10*/  STL [R1+0x234], R8 ;  /* 0x0002340801007387 */ /* 0x0001e80000100800 */
[----:B0-----:R-:W4:Y:S01]  /*12e20*/  LDL.LU R8, [R1+0x270] ;  /* 0x0002700001087983 */ /* 0x001f220000300800 */
[----:B------:R-:W-:Y:S02]  /*12e30*/  IADD3.X R7, R7, UR28, RZ, P1, !PT ;  /* 0x0000001c07077c10 */ /* 0x000fe40008ffe4ff */
[----:B----4-:R-:W-:-:S05]  /*12e40*/  IADD3 R8, P0, R8, UR27, RZ ;  /* 0x0000001b08087c10 */ /* 0x010fca000ff1e0ff */
[----:B------:R-:W-:Y:S04]  /*12e50*/  STL [R1+0x270], R8 ;  /* 0x0002700801007387 */ /* 0x000fe80000100800 */
        /* <DEDUP_REMOVED lines=13> */
[----:B0-----:R-:W4:Y:S04]  /*12f30*/  LDL.LU R6, [R1+0x77c] ;  /* 0x00077c0001067983 */ /* 0x001f280000300800 */
        /* <DEDUP_REMOVED lines=11> */
[----:B0-----:R-:W2:Y:S04]  /*12ff0*/  LDL.LU R0, [R1+0x774] ;  /* 0x0007740001007983 */ /* 0x001ea80000300800 */
[----:B------:R-:W4:Y:S02]  /*13000*/  LDL.LU R8, [R1+0x298] ;  /* 0x0002980001087983 */ /* 0x000f240000300800 */
[----:B----4-:R-:W-:-:S05]  /*13010*/  IADD3 R8, P5, R8, UR27, RZ ;  /* 0x0000001b08087c10 */ /* 0x010fca000ffbe0ff */
[----:B------:R0:W-:Y:S04]  /*13020*/  STL [R1+0x298], R8 ;  /* 0x0002980801007387 */ /* 0x0001e80000100800 */
[----:B0-----:R-:W4:Y:S01]  /*13030*/  LDL.LU R8, [R1+0x264] ;  /* 0x0002640001087983 */ /* 0x001f220000300800 */
[----:B------:R-:W-:Y:S02]  /*13040*/  IADD3.X R13, R13, UR28, RZ, P0, !PT ;  /* 0x0000001c0d0d7c10 */ /* 0x000fe400087fe4ff */
[----:B----4-:R-:W-:Y:S02]  /*13050*/  IADD3.X R8, R8, UR28, RZ, P6, !PT ;  /* 0x0000001c08087c10 */ /* 0x010fe4000b7fe4ff */
[----:B------:R-:W-:-:S03]  /*13060*/  IADD3 R2, P6, R2, UR27, RZ ;  /* 0x0000001b02027c10 */ /* 0x000fc6000ffde0ff */
[----:B------:R-:W-:Y:S04]  /*13070*/  STL [R1+0x264], R8 ;  /* 0x0002640801007387 */ /* 0x000fe80000100800 */
[----:B------:R0:W-:Y:S04]  /*13080*/  STL [R1+0x2a0], R2 ;  /* 0x0002a00201007387 */ /* 0x0001e80000100800 */
[----:B0-----:R-:W4:Y:S04]  /*13090*/  LDL.LU R2, [R1+0x770] ;  /* 0x0007700001027983 */ /* 0x001f280000300800 */
[----:B------:R0:W-:Y:S04]  /*130a0*/  STL [R1+0x26c], R13 ;  /* 0x00026c0d01007387 */ /* 0x0001e80000100800 */
[----:B0-----:R-:W3:Y:S04]  /*130b0*/  LDL.LU R13, [R1+0x76c] ;  /* 0x00076c00010d7983 */ /* 0x001ee80000300800 */
[----:B------:R-:W2:Y:S02]  /*130c0*/  LDL.LU R8, [R1+0x2a8] ;  /* 0x0002a80001087983 */ /* 0x000ea40000300800 */
[----:B--2---:R-:W-:-:S05]  /*130d0*/  IADD3 R8, P0, R8, UR27, RZ ;  /* 0x0000001b08087c10 */ /* 0x004fca000ff1e0ff */
[----:B------:R0:W-:Y:S04]  /*130e0*/  STL [R1+0x2a8], R8 ;  /* 0x0002a80801007387 */ /* 0x0001e80000100800 */
[----:B0-----:R-:W2:Y:S02]  /*130f0*/  LDL.LU R8, [R1+0x274] ;  /* 0x0002740001087983 */ /* 0x001ea40000300800 */
[----:B--2---:R-:W-:-:S05]  /*13100*/  IADD3.X R8, R8, UR28, RZ, P1, !PT ;  /* 0x0000001c08087c10 */ /* 0x004fca0008ffe4ff */
[----:B------:R0:W-:Y:S04]  /*13110*/  STL [R1+0x274], R8 ;  /* 0x0002740801007387 */ /* 0x0001e80000100800 */
[----:B0-----:R-:W2:Y:S01]  /*13120*/  LDL.LU R8, [R1+0x2b0] ;  /* 0x0002b00001087983 */ /* 0x001ea20000300800 */
[----:B------:R-:W-:Y:S02]  /*13130*/  IADD3.X R5, R5, UR28, RZ, P2, !PT ;  /* 0x0000001c05057c10 */ /* 0x000fe400097fe4ff */
[----:B--2---:R-:W-:-:S05]  /*13140*/  IADD3 R8, P1, R8, UR27, RZ ;  /* 0x0000001b08087c10 */ /* 0x004fca000ff3e0ff */
[----:B------:R-:W-:Y:S04]  /*13150*/  STL [R1+0x2b0], R8 ;  /* 0x0002b00801007387 */ /* 0x000fe80000100800 */
        /* <DEDUP_REMOVED lines=23> */
[----:B0-----:R0:W5:Y:S04]  /*132d0*/  LDL.LU R0, [R1+0x75c] ;  /* 0x00075c0001007983 */ /* 0x0011680000300800 */
[----:B------:R1:W-:Y:S04]  /*132e0*/  STL [R1+0x29c], R11 ;  /* 0x00029c0b01007387 */ /* 0x0003e80000100800 */
[----:B-1----:R-:W3:Y:S04]  /*132f0*/  LDL.LU R11, [R1+0x758] ;  /* 0x00075800010b7983 */ /* 0x002ee80000300800 */
[----:B------:R-:W4:Y:S02]  /*13300*/  LDL.LU R8, [R1+0x2d8] ;  /* 0x0002d80001087983 */ /* 0x000f240000300800 */
[----:B----4-:R-:W-:-:S05]  /*13310*/  IADD3 R8, P6, R8, UR27, RZ ;  /* 0x0000001b08087c10 */ /* 0x010fca000ffde0ff */
[----:B------:R1:W-:Y:S04]  /*13320*/  STL [R1+0x2d8], R8 ;  /* 0x0002d80801007387 */ /* 0x0003e80000100800 */
[----:B-1----:R-:W4:Y:S01]  /*13330*/  LDL.LU R8, [R1+0x2a4] ;  /* 0x0002a40001087983 */ /* 0x002f220000300800 */
[----:B------:R-:W-:Y:S02]  /*13340*/  IADD3.X R7, R7, UR28, RZ, P1, !PT ;  /* 0x0000001c07077c10 */ /* 0x000fe40008ffe4ff */
[----:B----4-:R-:W-:Y:S02]  /*13350*/  IADD3.X R8, R8, UR28, RZ, P0, !PT ;  /* 0x0000001c08087c10 */ /* 0x010fe400087fe4ff */
[----:B------:R-:W-:-:S03]  /*13360*/  IADD3 R13, P0, R13, UR27, RZ ;  /* 0x0000001b0d0d7c10 */ /* 0x000fc6000ff1e0ff */
[----:B------:R-:W-:Y:S04]  /*13370*/  STL [R1+0x2a4], R8 ;  /* 0x0002a40801007387 */ /* 0x000fe80000100800 */
[----:B------:R1:W-:Y:S04]  /*13380*/  STL [R1+0x2e0], R13 ;  /* 0x0002e00d01007387 */ /* 0x0003e80000100800 */
[----:B-1----:R-:W4:Y:S04]  /*13390*/  LDL.LU R13, [R1+0x754] ;  /* 0x00075400010d7983 */ /* 0x002f280000300800 */
[----:B------:R1:W-:Y:S04]  /*133a0*/  STL [R1+0x2ac], R7 ;  /* 0x0002ac0701007387 */ /* 0x0003e80000100800 */
[----:B-1----:R-:W3:Y:S04]  /*133b0*/  LDL.LU R7, [R1+0x750] ;  /* 0x0007500001077983 */ /* 0x002ee80000300800 */
[----:B------:R-:W2:Y:S02]  /*133c0*/  LDL.LU R8, [R1+0x2e8] ;  /* 0x0002e80001087983 */ /* 0x000ea40000300800 */
[----:B--2---:R-:W-:-:S05]  /*133d0*/  IADD3 R8, P1, R8, UR27, RZ ;  /* 0x0000001b08087c10 */ /* 0x004fca000ff3e0ff */
[----:B------:R1:W-:Y:S04]  /*133e0*/  STL [R1+0x2e8], R8 ;  /* 0x0002e80801007387 */ /* 0x0003e80000100800 */
[----:B-1----:R-:W2:Y:S01]  /*133f0*/  LDL.LU R8, [R1+0x2b4] ;  /* 0x0002b40001087983 */ /* 0x002ea20000300800 */
[----:B------:R-:W-:Y:S02]  /*13400*/  IADD3.X R10, R10, UR28, RZ, P3, !PT ;  /* 0x0000001c0a0a7c10 */ /* 0x000fe40009ffe4ff */
[----:B--2---:R-:W-:-:S05]  /*13410*/  IADD3.X R8, R8, UR28, RZ, P2, !PT ;  /* 0x0000001c08087c10 */ /* 0x004fca00097fe4ff */
[----:B------:R1:W-:Y:S02]  /*13420*/  STL [R1+0x2b4], R8 ;  /* 0x0002b40801007387 */ /* 0x0003e40000100800 */
[----:B-1----:R-:W-:Y:S02]  /*13430*/  IMAD.MOV.U32 R8, RZ, RZ, R9 ;  /* 0x000000ffff087224 */ /* 0x002fe400078e0009 */
        /* <DEDUP_REMOVED lines=13> */
[----:B------:R-:W-:Y:S01]  /*13510*/  IMAD.MOV.U32 R196, RZ, RZ, R197 ;  /* 0x000000ffffc47224 */ /* 0x000fe200078e00c5 */
[----:B------:R-:W-:Y:S01]  /*13520*/  IADD3 R8, P2, R8, UR27, RZ ;  /* 0x0000001b08087c10 */ /* 0x000fe2000ff5e0ff */
[----:B------:R-:W-:Y:S02]  /*13530*/  IMAD.MOV.U32 R197, RZ, RZ, R198 ;  /* 0x000000ffffc57224 */ /* 0x000fe400078e00c6 */
[----:B------:R-:W-:-:S02]  /*13540*/  IMAD.MOV.U32 R198, RZ, RZ, R199 ;  /* 0x000000ffffc67224 */ /* 0x000fc400078e00c7 */
[----:B------:R-:W-:Y:S02]  /*13550*/  IMAD.MOV.U32 R199, RZ, RZ, R200 ;  /* 0x000000ffffc77224 */ /* 0x000fe400078e00c8 */
[----:B------:R-:W-:Y:S02]  /*13560*/  IMAD.MOV.U32 R200, RZ, RZ, R201 ;  /* 0x000000ffffc87224 */ /* 0x000fe400078e00c9 */
[----:B------:R-:W-:Y:S02]  /*13570*/  IMAD.MOV.U32 R201, RZ, RZ, R202 ;  /* 0x000000ffffc97224 */ /* 0x000fe400078e00ca */
[----:B------:R-:W2:Y:S04]  /*13580*/  LDL.LU R202, [R1+0x514] ;  /* 0x0005140001ca7983 */ /* 0x000ea80000300800 */
[----:B------:R-:W-:Y:S04]  /*13590*/  STL [R1+0x2f0], R8 ;  /* 0x0002f00801007387 */ /* 0x000fe80000100800 */
[----:B------:R1:W-:Y:S04]  /*135a0*/  STL [R1+0x2bc], R10 ;  /* 0x0002bc0a01007387 */ /* 0x0003e80000100800 */
[----:B-1----:R-:W2:Y:S04]  /*135b0*/  LDL.LU R10, [R1+0x74c] ;  /* 0x00074c00010a7983 */ /* 0x002ea80000300800 */
        /* <DEDUP_REMOVED lines=11> */
[----:B-1----:R-:W2:Y:S04]  /*13670*/  LDL.LU R12, [R1+0x744] ;  /* 0x00074400010c7983 */ /* 0x002ea80000300800 */
[----:B------:R-:W3:Y:S02]  /*13680*/  LDL.LU R8, [R1+0x308] ;  /* 0x0003080001087983 */ /* 0x000ee40000300800 */
[----:B---3--:R-:W-:-:S05]  /*13690*/  IADD3 R8, P5, R8, UR27, RZ ;  /* 0x0000001b08087c10 */ /* 0x008fca000ffbe0ff */
[----:B------:R1:W-:Y:S04]  /*136a0*/  STL [R1+0x308], R8 ;  /* 0x0003080801007387 */ /* 0x0003e80000100800 */
[----:B-1----:R-:W3:Y:S02]  /*136b0*/  LDL.LU R8, [R1+0x2d4] ;  /* 0x0002d40001087983 */ /* 0x002ee40000300800 */
[----:B---3--:R-:W-:-:S05]  /*136c0*/  IADD3.X R8, R8, UR28, RZ, P6, !PT ;  /* 0x0000001c08087c10 */ /* 0x008fca000b7fe4ff */
[----:B------:R1:W-:Y:S04]  /*136d0*/  STL [R1+0x2d4], R8 ;  /* 0x0002d40801007387 */ /* 0x0003e80000100800 */
[----:B-1----:R-:W3:Y:S01]  /*136e0*/  LDL.LU R8, [R1+0x310] ;  /* 0x0003100001087983 */ /* 0x002ee20000300800 */
[----:B------:R-:W-:Y:S02]  /*136f0*/  IADD3.X R2, R2, UR28, RZ, P0, !PT ;  /* 0x0000001c02027c10 */ /* 0x000fe400087fe4ff */
[----:B---3--:R-:W-:-:S05]  /*13700*/  IADD3 R8, P6, R8, UR27, RZ ;  /* 0x0000001b08087c10 */ /* 0x008fca000ffde0ff */
[----:B------:R-:W-:Y:S04]  /*13710*/  STL [R1+0x310], R8 ;  /* 0x0003100801007387 */ /* 0x000fe80000100800 */
        /* <DEDUP_REMOVED lines=19> */
[----:B--2---:R-:W-:Y:S02]  /*13850*/  IADD3.X R8, R8, UR28, RZ, P3, !PT ;  /* 0x0000001c08087c10 */ /* 0x004fe40009ffe4ff */
[----:B------:R-:W-:-:S03]  /*13860*/  IADD3 R3, P3, R3, UR27, RZ ;  /* 0x0000001b03037c10 */ /* 0x000fc6000ff7e0ff */
[----:B------:R-:W-:Y:S04]  /*13870*/  STL [R1+0x2f4], R8 ;  /* 0x0002f40801007387 */ /* 0x000fe80000100800 */
[----:B------:R1:W-:Y:S04]  /*13880*/  STL [R1+0x330], R3 ;  /* 0x0003300301007387 */ /* 0x0003e80000100800 */
[----:B-1----:R-:W2:Y:S04]  /*13890*/  LDL.LU R3, [R1+0x734] ;  /* 0x0007340001037983 */ /* 0x002ea80000300800 */
[----:B------:R1:W-:Y:S04]  /*138a0*/  STL [R1+0x2fc], R6 ;  /* 0x0002fc0601007387 */ /* 0x0003e80000100800 */
[----:B-1----:R-:W3:Y:S04]  /*138b0*/  LDL.LU R6, [R1+0x730] ;  /* 0x0007300001067983 */ /* 0x002ee80000300800 */
[----:B------:R-:W4:Y:S02]  /*138c0*/  LDL.LU R8, [R1+0x338] ;  /* 0x0003380001087983 */ /* 0x000f240000300800 */
[----:B----4-:R-:W-:-:S05]  /*138d0*/  IADD3 R8, P4, R8, UR27, RZ ;  /* 0x0000001b08087c10 */ /* 0x010fca000ff9e0ff */
[----:B------:R1:W-:Y:S04]  /*138e0*/  STL [R1+0x338], R8 ;  /* 0x0003380801007387 */ /* 0x0003e80000100800 */
[----:B-1----:R-:W4:Y:S02]  /*138f0*/  LDL.LU R8, [R1+0x304] ;  /* 0x0003040001087983 */ /* 0x002f240000300800 */
[----:B----4-:R-:W-:-:S05]  /*13900*/  IADD3.X R8, R8, UR28, RZ, P5, !PT ;  /* 0x0000001c08087c10 */ /* 0x010fca000affe4ff */
[----:B------:R1:W-:Y:S04]  /*13910*/  STL [R1+0x304], R8 ;  /* 0x0003040801007387 */ /* 0x0003e80000100800 */
[----:B-1----:R-:W4:Y:S01]  /*13920*/  LDL.LU R8, [R1+0x340] ;  /* 0x0003400001087983 */ /* 0x002f220000300800 */
[----:B------:R-:W-:Y:S02]  /*13930*/  IADD3.X R11, R11, UR28, RZ, P6, !PT ;  /* 0x0000001c0b0b7c10 */ /* 0x000fe4000b7fe4ff */
[----:B----4-:R-:W-:-:S05]  /*13940*/  IADD3 R8, P5, R8, UR27, RZ ;  /* 0x0000001b08087c10 */ /* 0x010fca000ffbe0ff */
[----:B------:R-:W-:Y:S04]  /*13950*/  STL [R1+0x340], R8 ;  /* 0x0003400801007387 */ /* 0x000fe80000100800 */
[----:B------:R1:W-:Y:S04]  /*13960*/  STL [R1+0x30c], R11 ;  /* 0x00030c0b01007387 */ /* 0x0003e80000100800 */
[----:B-1----:R-:W4:Y:S04]  /*13970*/  LDL.LU R11, [R1+0x72c] ;  /* 0x00072c00010b7983 */ /* 0x002f280000300800 */
        /* <DEDUP_REMOVED lines=11> */
[----:B-1----:R-:W4:Y:S04]  /*13a30*/  LDL.LU R13, [R1+0x724] ;  /* 0x00072400010d7983 */ /* 0x002f280000300800 */
[----:B------:R-:W3:Y:S02]  /*13a40*/  LDL.LU R8, [R1+0x358] ;  /* 0x0003580001087983 */ /* 0x000ee40000300800 */
[----:B---3--:R-:W-:-:S05]  /*13a50*/  IADD3 R8, P1, R8, UR27, RZ ;  /* 0x0000001b08087c10 */ /* 0x008fca000ff3e0ff */
[----:B------:R1:W-:Y:S04]  /*13a60*/  STL [R1+0x358], R8 ;  /* 0x0003580801007387 */ /* 0x0003e80000100800 */
[----:B-1----:R-:W3:Y:S01]  /*13a70*/  LDL.LU R8, [R1+0x324] ;  /* 0x0003240001087983 */ /* 0x002ee20000300800 */
[----:B------:R-:W-:Y:S02]  /*13a80*/  IADD3.X R10, R10, UR28, RZ, P3, !PT ;  /* 0x0000001c0a0a7c10 */ /* 0x000fe40009ffe4ff */
[----:B---3--:R-:W-:Y:S02]  /*13a90*/  IADD3.X R8, R8, UR28, RZ, P2, !PT ;  /* 0x0000001c08087c10 */ /* 0x008fe400097fe4ff */
[----:B------:R-:W-:-:S03]  /*13aa0*/  IADD3 R3, P2, R3, UR27, RZ ;  /* 0x0000001b03037c10 */ /* 0x000fc6000ff5e0ff */
[----:B------:R-:W-:Y:S04]  /*13ab0*/  STL [R1+0x324], R8 ;  /* 0x0003240801007387 */ /* 0x000fe80000100800 */
[----:B------:R1:W-:Y:S04]  /*13ac0*/  STL [R1+0x360], R3 ;  /* 0x0003600301007387 */ /* 0x0003e80000100800 */
[----:B-1----:R-:W3:Y:S04]  /*13ad0*/  LDL.LU R3, [R1+0x720] ;  /* 0x0007200001037983 */ /* 0x002ee80000300800 */
[----:B------:R1:W-:Y:S04]  /*13ae0*/  STL [R1+0x32c], R10 ;  /* 0x00032c0a01007387 */ /* 0x0003e80000100800 */
[----:B-1----:R-:W4:Y:S04]  /*13af0*/  LDL.LU R10, [R1+0x71c] ;  /* 0x00071c00010a7983 */ /* 0x002f280000300800 */
[----:B------:R-:W2:Y:S02]  /*13b00*/  LDL.LU R8, [R1+0x368] ;  /* 0x0003680001087983 */ /* 0x000ea40000300800 */
[----:B--2---:R-:W-:-:S05]  /*13b10*/  IADD3 R8, P3, R8, UR27, RZ ;  /* 0x0000001b08087c10 */ /* 0x004fca000ff7e0ff */
[----:B------:R1:W-:Y:S04]  /*13b20*/  STL [R1+0x368], R8 ;  /* 0x0003680801007387 */ /* 0x0003e80000100800 */
[----:B-1----:R-:W2:Y:S02]  /*13b30*/  LDL.LU R8, [R1+0x334] ;  /* 0x0003340001087983 */ /* 0x002ea40000300800 */
[----:B--2---:R-:W-:-:S05]  /*13b40*/  IADD3.X R8, R8, UR28, RZ, P4, !PT ;  /* 0x0000001c08087c10 */ /* 0x004fca000a7fe4ff */
[----:B------:R1:W-:Y:S04]  /*13b50*/  STL [R1+0x334], R8 ;  /* 0x0003340801007387 */ /* 0x0003e80000100800 */
[----:B-1----:R-:W2:Y:S01]  /*13b60*/  LDL.LU R8, [R1+0x370] ;  /* 0x0003700001087983 */ /* 0x002ea20000300800 */
[----:B------:R-:W-:Y:S02]  /*13b70*/  IADD3.X R12, R12, UR28, RZ, P5, !PT ;  /* 0x0000001c0c0c7c10 */ /* 0x000fe4000affe4ff */
[----:B--2---:R-:W-:-:S05]  /*13b80*/  IADD3 R8, P4, R8, UR27, RZ ;  /* 0x0000001b08087c10 */ /* 0x004fca000ff9e0ff */
[----:B------:R-:W-:Y:S04]  /*13b90*/  STL [R1+0x370], R8 ;  /* 0x0003700801007387 */ /* 0x000fe80000100800 */
[----:B------:R1:W-:Y:S04]  /*13ba0*/  STL [R1+0x33c], R12 ;  /* 0x00033c0c01007387 */ /* 0x0003e80000100800 */
[----:B-1----:R-:W2:Y:S04]  /*13bb0*/  LDL.LU R12, [R1+0x718] ;  /* 0x00071800010c7983 */ /* 0x002ea80000300800 */
        /* <DEDUP_REMOVED lines=239> */
[----:B-1----:R0:W5:Y:S04]  /*14ab0*/  LDL.LU R10, [R1+0x690] ;  /* 0x00069000010a7983 */ /* 0x0021680000300800 */
        /* <DEDUP_REMOVED lines=9> */
[----:B-1----:R0:W5:Y:S04]  /*14b50*/  LDL.LU R11, [R1+0x68c] ;  /* 0x00068c00010b7983 */ /* 0x0021680000300800 */
        /* <DEDUP_REMOVED lines=8> */
[----:B---3--:R-:W-:-:S03]  /*14be0*/  IADD3 R7, P6, R7, UR27, RZ ;  /* 0x0000001b07077c10 */ /* 0x008fc6000ffde0ff */
[----:B------:R-:W-:Y:S04]  /*14bf0*/  STL [R1+0x494], R8 ;  /* 0x0004940801007387 */ /* 0x000fe80000100800 */
[----:B------:R1:W-:Y:S04]  /*14c00*/  STL [R1+0x4d0], R7 ;  /* 0x0004d00701007387 */ /* 0x0003e80000100800 */
[----:B-1----:R0:W5:Y:S04]  /*14c10*/  LDL.LU R7, [R1+0x684] ;  /* 0x0006840001077983 */ /* 0x0021680000300800 */
[----:B------:R1:W-:Y:S04]  /*14c20*/  STL [R1+0x49c], R2 ;  /* 0x00049c0201007387 */ /* 0x0003e80000100800 */
[----:B-1----:R-:W2:Y:S04]  /*14c30*/  LDL.LU R2, [R1+0x680] ;  /* 0x0006800001027983 */ /* 0x002ea80000300800 */
[----:B------:R-:W3:Y:S01]  /*14c40*/  LDL.LU R8, [R1+0x4d8] ;  /* 0x0004d80001087983 */ /* 0x000ee20000300800 */
[----:B------:R-:W-:-:S02]  /*14c50*/  IADD3.X R5, R5, UR28, RZ, P2, !PT ;  /* 0x0000001c05057c10 */ /* 0x000fc400097fe4ff */
[----:B--2---:R-:W-:Y:S02]  /*14c60*/  IADD3.X R2, R2, UR28, RZ, P1, !PT ;  /* 0x0000001c02027c10 */ /* 0x004fe40008ffe4ff */
[----:B---3--:R-:W-:Y:S02]  /*14c70*/  IADD3 R8, P0, R8, UR27, RZ ;  /* 0x0000001b08087c10 */ /* 0x008fe4000ff1e0ff */
[----:B------:R-:W-:-:S03]  /*14c80*/  IADD3 R13, P1, R13, UR27, RZ ;  /* 0x0000001b0d0d7c10 */ /* 0x000fc6000ff3e0ff */
[----:B------:R1:W-:Y:S04]  /*14c90*/  STL [R1+0x4d8], R8 ;  /* 0x0004d80801007387 */ /* 0x0003e80000100800 */
[----:B------:R2:W-:Y:S01]  /*14ca0*/  STL [R1+0x4a4], R2 ;  /* 0x0004a40201007387 */ /* 0x0005e20000100800 */
[----:B------:R-:W-:Y:S01]  /*14cb0*/  WARPGROUP.ARRIVE ;  /* 0x00000000000079c5 */ /* 0x000fe20000000000 */
[----:B------:R-:W-:Y:S01]  /*14cc0*/  UMOV UR8, UR20 ;  /* 0x0000001400087c82 */ /* 0x000fe20008000000 */
[----:B------:R-:W-:Y:S01]  /*14cd0*/  UMOV UR9, UR21 ;  /* 0x0000001500097c82 */ /* 0x000fe20008000000 */
[----:B------:R-:W-:Y:S01]  /*14ce0*/  UMOV UR12, UR4 ;  /* 0x00000004000c7c82 */ /* 0x000fe20008000000 */
[----:B------:R-:W-:Y:S01]  /*14cf0*/  UMOV UR13, UR5 ;  /* 0x00000005000d7c82 */ /* 0x000fe20008000000 */
[----:B------:R-:W-:Y:S01]  /*14d00*/  IADD3.X R6, R6, UR28, RZ, P4, !PT ;  /* 0x0000001c06067c10 */ /* 0x000fe2000a7fe4ff */
[----:B------:R-:W-:Y:S01]  /*14d10*/  QGMMA.64x256x32.F32.E4M3.E4M3 R24, gdesc[UR8], R24, gsb0 ;  /* 0x03e00000081879f3 */ /* 0x000fe20008000818 */
[----:B------:R-:W-:Y:S01]  /*14d20*/  IADD3.X R184, R184, UR28, RZ, P6, !PT ;  /* 0x0000001cb8b87c10 */ /* 0x000fe2000b7fe4ff */
[----:B-1----:R-:W1:Y:S01]  /*14d30*/  LDC R8, c[0x0][0x238] ;  /* 0x00008e00ff087b82 */ /* 0x002e620000000800 */
[----:B--2---:R-:W2:Y:S04]  /*14d40*/  LDL.LU R2, [R1+0x67c] ;  /* 0x00067c0001027983 */ /* 0x004ea80000300800 */
[----:B------:R3:W-:Y:S04]  /*14d50*/  STL [R1+0x4e0], R13 ;  /* 0x0004e00d01007387 */ /* 0x0007e80000100800 */
[----:B---3--:R-:W3:Y:S04]  /*14d60*/  LDL.LU R13, [R1+0x678] ;  /* 0x00067800010d7983 */ /* 0x008ee80000300800 */
[----:B------:R4:W-:Y:S04]  /*14d70*/  STL [R1+0x4ac], R5 ;  /* 0x0004ac0501007387 */ /* 0x0009e80000100800 */
[----:B----4-:R-:W4:Y:S02]  /*14d80*/  LDL.LU R5, [R1+0x674] ;  /* 0x0006740001057983 */ /* 0x010f240000300800 */
[----:B----4-:R-:W-:-:S05]  /*14d90*/  IADD3 R5, P2, R5, UR27, RZ ;  /* 0x0000001b05057c10 */ /* 0x010fca000ff5e0ff */
[----:B------:R4:W-:Y:S04]  /*14da0*/  STL [R1+0x4e8], R5 ;  /* 0x0004e80501007387 */ /* 0x0009e80000100800 */
[----:B----4-:R-:W4:Y:S01]  /*14db0*/  LDL.LU R5, [R1+0x670] ;  /* 0x0006700001057983 */ /* 0x010f220000300800 */
[----:B--2---:R-:W-:Y:S02]  /*14dc0*/  IADD3.X R2, R2, UR28, RZ, P3, !PT ;  /* 0x0000001c02027c10 */ /* 0x004fe40009ffe4ff */
[----:B------:R-:W-:-:S03]  /*14dd0*/  IADD3 R3, P3, R3, UR27, RZ ;  /* 0x0000001b03037c10 */ /* 0x000fc6000ff7e0ff */
[----:B------:R2:W-:Y:S04]  /*14de0*/  STL [R1+0x4b4], R2 ;  /* 0x0004b40201007387 */ /* 0x0005e80000100800 */
[----:B--2---:R-:W2:Y:S04]  /*14df0*/  LDL.LU R2, [R1+0x66c] ;  /* 0x00066c0001027983 */ /* 0x004ea80000300800 */
[----:B------:R0:W-:Y:S04]  /*14e00*/  STL [R1+0x4f0], R3 ;  /* 0x0004f00301007387 */ /* 0x0001e80000100800 */
[----:B0-----:R-:W2:Y:S01]  /*14e10*/  LDL.LU R3, [R1+0x668] ;  /* 0x0006680001037983 */ /* 0x001ea20000300800 */
[----:B------:R-:W-:-:S02]  /*14e20*/  WARPGROUP.DEPBAR.LE gsb0, 0x0 ;  /* 0x00008000000079c5 */ /* 0x000fc40000010000 */
[----:B------:R-:W-:-:S06]  /*14e30*/  WARPGROUP.ARRIVE ;  /* 0x00000000000079c5 */ /* 0x000fcc0000000000 */
[----:B------:R-:W-:Y:S01]  /*14e40*/  QGMMA.64x256x32.F32.E4M3.E4M3 R24, gdesc[UR12], R24, gsb0 ;  /* 0x03e000000c1879f3 */ /* 0x000fe20008000818 */
[----:B---3--:R-:W-:Y:S01]  /*14e50*/  IADD3.X R13, R13, UR28, RZ, P5, !PT ;  /* 0x0000001c0d0d7c10 */ /* 0x008fe2000affe4ff */
[----:B------:R0:W-:Y:S01]  /*14e60*/  STL [R1+0x4bc], R6 ;  /* 0x0004bc0601007387 */ /* 0x0001e20000100800 */
[----:B------:R-:W-:Y:S02]  /*14e70*/  IADD3 R9, P5, R9, UR27, RZ ;  /* 0x0000001b09097c10 */ /* 0x000fe4000ffbe0ff */
[----:B------:R-:W-:Y:S02]  /*14e80*/  IADD3 R185, P6, R185, UR27, RZ ;  /* 0x0000001bb9b97c10 */ /* 0x000fe4000ffde0ff */
[----:B------:R-:W-:Y:S02]  /*14e90*/  IADD3.X R186, R186, UR28, RZ, P0, !PT ;  /* 0x0000001cbaba7c10 */ /* 0x000fe400087fe4ff */
[----:B------:R-:W-:Y:S01]  /*14ea0*/  IADD3 R187, P0, R187, UR27, RZ ;  /* 0x0000001bbbbb7c10 */ /* 0x000fe2000ff1e0ff */
[----:B0-----:R0:W5:Y:S01]  /*14eb0*/  LDL.LU R6, [R1+0x664] ;  /* 0x0006640001067983 */ /* 0x0011620000300800 */
[----:B------:R-:W-:-:S02]  /*14ec0*/  IADD3.X R188, R188, UR28, RZ, P1, !PT ;  /* 0x0000001cbcbc7c10 */ /* 0x000fc40008ffe4ff */
[----:B------:R-:W-:Y:S02]  /*14ed0*/  IADD3 R189, P1, R189, UR27, RZ ;  /* 0x0000001bbdbd7c10 */ /* 0x000fe4000ff3e0ff */
[----:B------:R-:W-:Y:S02]  /*14ee0*/  IADD3.X R190, R190, UR28, RZ, P2, !PT ;  /* 0x0000001cbebe7c10 */ /* 0x000fe400097fe4ff */
[----:B------:R-:W-:Y:S02]  /*14ef0*/  IADD3 R191, P2, R191, UR27, RZ ;  /* 0x0000001bbfbf7c10 */ /* 0x000fe4000ff5e0ff */
[----:B------:R-:W-:Y:S02]  /*14f00*/  IADD3.X R192, R192, UR28, RZ, P3, !PT ;  /* 0x0000001cc0c07c10 */ /* 0x000fe40009ffe4ff */
[----:B------:R-:W-:Y:S02]  /*14f10*/  IADD3 R193, P3, R193, UR27, RZ ;  /* 0x0000001bc1c17c10 */ /* 0x000fe4000ff7e0ff */
        /* <DEDUP_REMOVED lines=11> */
[----:B------:R-:W-:Y:S02]  /*14fd0*/  IADD3.X R208, R208, UR28, RZ, P5, !PT ;  /* 0x0000001cd0d07c10 */ /* 0x000fe4000affe4ff */
[----:B------:R-:W-:-:S02]  /*14fe0*/  IADD3.X R181, R181, UR28, RZ, P6, !PT ;  /* 0x0000001cb5b57c10 */ /* 0x000fc4000b7fe4ff */
[----:B------:R-:W-:Y:S02]  /*14ff0*/  IADD3.X R180, R180, UR28, RZ, P0, !PT ;  /* 0x0000001cb4b47c10 */ /* 0x000fe400087fe4ff */
[----:B------:R-:W-:Y:S02]  /*15000*/  IADD3.X R177, R177, UR28, RZ, P2, !PT ;  /* 0x0000001cb1b17c10 */ /* 0x000fe400097fe4ff */
[----:B------:R-:W-:Y:S01]  /*15010*/  IADD3.X R178, R178, UR28, RZ, P1, !PT ;  /* 0x0000001cb2b27c10 */ /* 0x000fe20008ffe4ff */
[----:B------:R-:W-:Y:S02]  /*15020*/  VIADD R211, R211, 0xffffffff ;  /* 0xffffffffd3d37836 */ /* 0x000fe40000000000 */
[----:B-1----:R-:W-:Y:S01]  /*15030*/  IMAD.SHL.U32 R8, R8, 0x40, RZ ;  /* 0x0000004008087824 */ /* 0x002fe200078e00ff */
[----:B------:R-:W-:Y:S01]  /*15040*/  UIADD3 UR17, UR17, -0x40, URZ ;  /* 0xffffffc011117890 */ /* 0x000fe2000fffe03f */
[----:B----4-:R-:W-:-:S05]  /*15050*/  IADD3 R5, P4, R5, UR27, RZ ;  /* 0x0000001b05057c10 */ /* 0x010fca000ff9e0ff */
[----:B------:R-:W-:Y:S04]  /*15060*/  STL [R1+0x4f8], R5 ;  /* 0x0004f80501007387 */ /* 0x000fe80000100800 */
[----:B------:R1:W-:Y:S04]  /*15070*/  STL [R1+0x4c4], R13 ;  /* 0x0004c40d01007387 */ /* 0x0003e80000100800 */
[----:B------:R0:W-:Y:S04]  /*15080*/  STL [R1+0x500], R9 ;  /* 0x0005000901007387 */ /* 0x0001e80000100800 */
[----:B------:R0:W-:Y:S04]  /*15090*/  STL [R1+0x4cc], R184 ;  /* 0x0004ccb801007387 */ /* 0x0001e80000100800 */
[----:B------:R0:W-:Y:S01]  /*150a0*/  STL [R1+0x508], R185 ;  /* 0x000508b901007387 */ /* 0x0001e20000100800 */
[----:B------:R-:W-:-:S03]  /*150b0*/  IADD3.X R194, R194, UR28, RZ, P4, !PT ;  /* 0x0000001cc2c27c10 */ /* 0x000fc6000a7fe4ff */
[----:B------:R0:W-:Y:S01]  /*150c0*/  STL [R1+0x4d4], R186 ;  /* 0x0004d4ba01007387 */ /* 0x0001e20000100800 */
[----:B------:R-:W-:-:S03]  /*150d0*/  IADD3 R195, P4, R195, UR27, RZ ;  /* 0x0000001bc3c37c10 */ /* 0x000fc6000ff9e0ff */
[----:B------:R0:W-:Y:S04]  /*150e0*/  STL [R1+0x510], R187 ;  /* 0x000510bb01007387 */ /* 0x0001e80000100800 */
[----:B------:R0:W-:Y:S04]  /*150f0*/  STL [R1+0x4dc], R188 ;  /* 0x0004dcbc01007387 */ /* 0x0001e80000100800 */
[----:B------:R0:W-:Y:S04]  /*15100*/  STL [R1+0x518], R189 ;  /* 0x000518bd01007387 */ /* 0x0001e80000100800 */
[----:B------:R0:W-:Y:S04]  /*15110*/  STL [R1+0x4e4], R190 ;  /* 0x0004e4be01007387 */ /* 0x0001e80000100800 */
[----:B------:R0:W-:Y:S04]  /*15120*/  STL [R1+0x520], R191 ;  /* 0x000520bf01007387 */ /* 0x0001e80000100800 */
[----:B------:R0:W-:Y:S04]  /*15130*/  STL [R1+0x4ec], R192 ;  /* 0x0004ecc001007387 */ /* 0x0001e80000100800 */
[----:B------:R0:W-:Y:S04]  /*15140*/  STL [R1+0x528], R193 ;  /* 0x000528c101007387 */ /* 0x0001e80000100800 */
[----:B------:R0:W-:Y:S04]  /*15150*/  STL [R1+0x4f4], R194 ;  /* 0x0004f4c201007387 */ /* 0x0001e80000100800 */
[----:B------:R0:W-:Y:S01]  /*15160*/  STL [R1+0x530], R195 ;  /* 0x000530c301007387 */ /* 0x0001e20000100800 */
[----:B-1----:R-:W1:Y:S03]  /*15170*/  S2R R13, SR_TID.X ;  /* 0x00000000000d7919 */ /* 0x002e660000002100 */
[----:B------:R0:W-:Y:S04]  /*15180*/  STL [R1+0x4fc], R196 ;  /* 0x0004fcc401007387 */ /* 0x0001e80000100800 */
[----:B------:R0:W-:Y:S04]  /*15190*/  STL [R1+0x538], R197 ;  /* 0x000538c501007387 */ /* 0x0001e80000100800 */
[----:B------:R0:W-:Y:S01]  /*151a0*/  STL [R1+0x504], R198 ;  /* 0x000504c601007387 */ /* 0x0001e20000100800 */
[----:B------:R-:W-:-:S03]  /*151b0*/  IADD3.X R207, R207, UR28, RZ, P4, !PT ;  /* 0x0000001ccfcf7c10 */ /* 0x000fc6000a7fe4ff */
[----:B------:R0:W-:Y:S01]  /*151c0*/  STL [R1+0x540], R199 ;  /* 0x000540c701007387 */ /* 0x0001e20000100800 */
[----:B------:R-:W3:Y:S03]  /*151d0*/  S2R R5, SR_TID.X ;  /* 0x0000000000057919 */ /* 0x000ee60000002100 */
        /* <DEDUP_REMOVED lines=13> */
[----:B------:R-:W-:Y:S01]  /*152b0*/  ISETP.NE.U32.AND P4, PT, R211, RZ, PT ;  /* 0x000000ffd300720c */ /* 0x000fe20003f85070 */
[----:B------:R-:W-:-:S02]  /*152c0*/  WARPGROUP.DEPBAR.LE gsb0, 0x0 ;  /* 0x00008000000079c5 */ /* 0x000fc40000010000 */
[----:B-1----:R-:W-:Y:S02]  /*152d0*/  SHF.R.U32.HI R13, RZ, 0x7, R13 ;  /* 0x00000007ff0d7819 */ /* 0x002fe4000001160d */
[C---:B--2---:R-:W-:Y:S02]  /*152e0*/  IADD3 R3, P3, R8.reuse, R3, RZ ;  /* 0x0000000308037210 */ /* 0x044fe40007f7e0ff */
[----:B---3--:R-:W-:Y:S02]  /*152f0*/  LOP3.LUT R5, R5, 0x3f, RZ, 0xc0, !PT ;  /* 0x0000003f05057812 */ /* 0x008fe400078ec0ff */
[----:B------:R-:W-:Y:S02]  /*15300*/  SGXT.U32 R13, R13, 0x1 ;  /* 0x000000010d0d781a */ /* 0x000fe40000000000 */
[----:B------:R-:W-:Y:S02]  /*15310*/  LEA.HI.X.SX32 R2, R8, R2, 0x1, P3 ;  /* 0x0000000208027211 */ /* 0x000fe400018f0eff */
[----:B0-----:R-:W-:Y:S05]  /*15320*/  @P4 BRA `(.L_x_2) ;  /* 0xffffff6000bc4947 */ /* 0x001fea000383ffff */
.L_x_1:
[----:B------:R2:W-:Y:S01]  /*15330*/  STL [R1+0x694], R148 ;  /* 0x0006949401007387 */ /* 0x0005e20000100800 */
[----:B------:R-:W-:Y:S01]  /*15340*/  F2FP.SATFINITE.E4M3.F32.PACK_AB_MERGE_C R34, R35, R34, RZ ;  /* 0x000000222322723e */ /* 0x000fe200048070ff */
[----:B------:R-:W-:Y:S01]  /*15350*/  ULDC UR4, c[0x0][0x244] ;  /* 0x0000910000047ab9 */ /* 0x000fe20000000800 */
[----:B------:R-:W-:Y:S01]  /*15360*/  F2FP.SATFINITE.E4M3.F32.PACK_AB_MERGE_C R32, R33, R32, RZ ;  /* 0x000000202120723e */ /* 0x000fe200048070ff */
[----:B------:R-:W3:Y:S01]  /*15370*/  LDL.LU R5, [R1+0x4] ;  /* 0x0000040001057983 */ /* 0x000ee20000300800 */
[----:B------:R-:W-:Y:S01]  /*15380*/  F2FP.SATFINITE.E4M3.F32.PACK_AB_MERGE_C R24, R25, R24, RZ ;  /* 0x000000181918723e */ /* 0x000fe200048070ff */
[----:B------:R-:W-:Y:S01]  /*15390*/  ULDC.64 UR6, c[0x0][0x228] ;  /* 0x00008a0000067ab9 */ /* 0x000fe20000000a00 */
[----:B------:R-:W-:Y:S01]  /*153a0*/  F2FP.SATFINITE.E4M3.F32.PACK_AB_MERGE_C R28, R29, R28, RZ ;  /* 0x0000001c1d1c723e */ /* 0x000fe200048070ff */
[----:B------:R-:W-:Y:S01]  /*153b0*/  ULDC UR8, c[0x0][0x22c] ;  /* 0x00008b0000087ab9 */ /* 0x000fe20000000800 */
[----:B------:R-:W-:Y:S01]  /*153c0*/  F2FP.SATFINITE.E4M3.F32.PACK_AB_MERGE_C R26, R27, R26, RZ ;  /* 0x0000001a1b1a723e */ /* 0x000fe200048070ff */
[----:B--2---:R-:W3:Y:S01]  /*153d0*/  LDL.LU R148, [R1] ;  /* 0x0000000001947983 */ /* 0x004ee20000300800 */
[----:B------:R-:W-:Y:S01]  /*153e0*/  F2FP.SATFINITE.E4M3.F32.PACK_AB_MERGE_C R36, R37, R36, RZ ;  /* 0x000000242524723e */ /* 0x000fe200048070ff */
[----:B------:R-:W-:Y:S01]  /*153f0*/  ULDC UR10, c[0x0][0x22c] ;  /* 0x00008b00000a7ab9 */ /* 0x000fe20000000800 */
[----:B------:R-:W-:Y:S01]  /*15400*/  F2FP.SATFINITE.E4M3.F32.PACK_AB_MERGE_C R44, R45, R44, RZ ;  /* 0x0000002c2d2c723e */ /* 0x000fe200048070ff */
[----:B------:R2:W-:Y:S01]  /*15410*/  STL [R1+0x690], R149 ;  /* 0x0006909501007387 */ /* 0x0005e20000100800 */
[----:B------:R-:W-:Y:S01]  /*15420*/  F2FP.SATFINITE.E4M3.F32.PACK_AB_MERGE_C R40, R41, R40, RZ ;  /* 0x000000282928723e */ /* 0x000fe200048070ff */
[----:B------:R-:W-:Y:S01]  /*15430*/  ULDC UR9, c[0x0][0x22c] ;  /* 0x00008b0000097ab9 */ /* 0x000fe20000000800 */
[----:B------:R-:W-:Y:S01]  /*15440*/  F2FP.SATFINITE.E4M3.F32.PACK_AB_MERGE_C R42, R43, R42, RZ ;  /* 0x0000002a2b2a723e */ /* 0x000fe200048070ff */
[----:B------:R-:W-:Y:S01]  /*15450*/  ULDC UR11, c[0x0][0x22c] ;  /* 0x00008b00000b7ab9 */ /* 0x000fe20000000800 */
[----:B--2---:R-:W2:Y:S04]  /*15460*/  LDL.LU R149, [R1+0x8] ;  /* 0x0000080001957983 */ /* 0x004ea80000300800 */
[----:B------:R-:W2:Y:S04]  /*15470*/  LDL.LU R3, [R1+0xc] ;  /* 0x00000c0001037983 */ /* 0x000ea80000300800 */
[----:B------:R4:W-:Y:S04]  /*15480*/  STL [R1+0x68c], R150 ;  /* 0x00068c9601007387 */ /* 0x0009e80000100800 */
[----:B----4-:R-:W4:Y:S04]  /*15490*/  LDL.LU R150, [R1+0x10] ;  /* 0x0000100001967983 */ /* 0x010f280000300800 */
[----:B-1---5:R-:W4:Y:S04]  /*154a0*/  LDL.LU R0, [R1+0x14] ;  /* 0x0000140001007983 */ /* 0x022f280000300800 */
[----:B------:R1:W-:Y:S04]  /*154b0*/  STL [R1+0x688], R151 ;  /* 0x0006889701007387 */ /* 0x0003e80000100800 */
[----:B-1----:R-:W4:Y:S04]  /*154c0*/  LDL.LU R151, [R1+0x18] ;  /* 0x0000180001977983 */ /* 0x002f280000300800 */
[----:B------:R-:W4:Y:S04]  /*154d0*/  LDL.LU R2, [R1+0x1c] ;  /* 0x00001c0001027983 */ /* 0x000f280000300800 */
[----:B------:R1:W-:Y:S04]  /*154e0*/  STL [R1+0x684], R6 ;  /* 0x0006840601007387 */ /* 0x0003e80000100800 */
[----:B-1----:R-:W4:Y:S04]  /*154f0*/  LDL.LU R6, [R1+0x20] ;  /* 0x0000200001067983 */ /* 0x002f280000300800 */
[----:B------:R-:W4:Y:S04]  /*15500*/  LDL.LU R4, [R1+0x24] ;  /* 0x0000240001047983 */ /* 0x000f280000300800 */
        /* <DEDUP_REMOVED lines=13> */
[----:B0-----:R-:W4:Y:S04]  /*155e0*/  LDL.LU R14, [R1+0x5c] ;  /* 0x00005c00010e7983 */ /* 0x001f280000300800 */
        /* <DEDUP_REMOVED lines=103> */
[----:B------:R-:W4:Y:S01]  /*15c60*/  LDL.LU R187, [R1+0x1fc] ;  /* 0x0001fc0001bb7983 */ /* 0x000f220000300800 */
[----:B---3--:R-:W-:-:S02]  /*15c70*/  F2FP.SATFINITE.E4M3.F32.PACK_AB_MERGE_C R5, R5, R148, RZ ;  /* 0x000000940505723e */ /* 0x008fc400048070ff */
[----:B--2---:R-:W-:Y:S01]  /*15c80*/  F2FP.SATFINITE.E4M3.F32.PACK_AB_MERGE_C R3, R3, R149, RZ ;  /* 0x000000950303723e */ /* 0x004fe200048070ff */
[----:B------:R-:W2:Y:S01]  /*15c90*/  LDL.LU R148, [R1+0x694] ;  /* 0x0006940001947983 */ /* 0x000ea20000300800 */
[----:B----4-:R-:W-:Y:S02]  /*15ca0*/  F2FP.SATFINITE.E4M3.F32.PACK_AB_MERGE_C R0, R0, R150, RZ ;  /* 0x000000960000723e */ /* 0x010fe400048070ff */
[----:B------:R-:W-:Y:S01]  /*15cb0*/  F2FP.SATFINITE.E4M3.F32.PACK_AB_MERGE_C R2, R2, R151, RZ ;  /* 0x000000970202723e */ /* 0x000fe200048070ff */
[----:B------:R-:W2:Y:S01]  /*15cc0*/  LDL.LU R149, [R1+0x690] ;  /* 0x0006900001957983 */ /* 0x000ea20000300800 */
[----:B------:R-:W-:-:S03]  /*15cd0*/  F2FP.SATFINITE.E4M3.F32.PACK_AB_MERGE_C R4, R4, R6, RZ ;  /* 0x000000060404723e */ /* 0x000fc600048070ff */
[----:B------:R-:W3:Y:S04]  /*15ce0*/  LDL.LU R150, [R1+0x68c] ;  /* 0x00068c0001967983 */ /* 0x000ee80000300800 */
[----:B------:R-:W3:Y:S04]  /*15cf0*/  LDL.LU R151, [R1+0x688] ;  /* 0x0006880001977983 */ /* 0x000ee80000300800 */
[----:B------:R-:W4:Y:S01]  /*15d00*/  LDL.LU R6, [R1+0x684] ;  /* 0x0006840001067983 */ /* 0x000f220000300800 */
[----:B------:R-:W-:Y:S02]  /*15d10*/  F2FP.SATFINITE.E4M3.F32.PACK_AB_MERGE_C R25, R85, R84, RZ ;  /* 0x000000545519723e */ /* 0x000fe400048070ff */
[----:B------:R-:W-:-:S02]  /*15d20*/  F2FP.SATFINITE.E4M3.F32.PACK_AB_MERGE_C R10, R10, R217, RZ ;  /* 0x000000d90a0a723e */ /* 0x000fc400048070ff */
[----:B------:R-:W-:Y:S02]  /*15d30*/  F2FP.SATFINITE.E4M3.F32.PACK_AB_MERGE_C R12, R12, R221, RZ ;  /* 0x000000dd0c0c723e */ /* 0x000fe400048070ff */
[----:B------:R-:W-:Y:S02]  /*15d40*/  F2FP.SATFINITE.E4M3.F32.PACK_AB_MERGE_C R15, R15, R225, RZ ;  /* 0x000000e10f0f723e */ /* 0x000fe400048070ff */
[----:B------:R-:W-:Y:S02]  /*15d50*/  F2FP.SATFINITE.E4M3.F32.PACK_AB_MERGE_C R11, R11, R219, RZ ;  /* 0x000000db0b0b723e */ /* 0x000fe400048070ff */
[----:B------:R-:W-:Y:S02]  /*15d60*/  F2FP.SATFINITE.E4M3.F32.PACK_AB_MERGE_C R14, R14, R223, RZ ;  /* 0x000000df0e0e723e */ /* 0x000fe400048070ff */
[----:B------:R-:W-:Y:S02]  /*15d70*/  F2FP.SATFINITE.E4M3.F32.PACK_AB_MERGE_C R16, R16, R212, RZ ;  /* 0x000000d41010723e */ /* 0x000fe400048070ff */
[----:B------:R-:W-:-:S02]  /*15d80*/  F2FP.SATFINITE.E4M3.F32.PACK_AB_MERGE_C R29, R101, R100, RZ ;  /* 0x00000064651d723e */ /* 0x000fc400048070ff */
[----:B------:R-:W-:Y:S02]  /*15d90*/  F2FP.SATFINITE.E4M3.F32.PACK_AB_MERGE_C R27, R87, R86, RZ ;  /* 0x00000056571b723e */ /* 0x000fe400048070ff */
[----:B------:R-:W-:Y:S02]  /*15da0*/  F2FP.SATFINITE.E4M3.F32.PACK_AB_MERGE_C R7, R7, R13, RZ ;  /* 0x0000000d0707723e */ /* 0x000fe400048070ff */
[----:B------:R-:W-:Y:S01]  /*15db0*/  F2FP.SATFINITE.E4M3.F32.PACK_AB_MERGE_C R52, R53, R52, RZ ;  /* 0x000000343534723e */ /* 0x000fe200048070ff */
[----:B------:R-:W0:Y:S01]  /*15dc0*/  S2R R13, SR_TID.X ;  /* 0x00000000000d7919 */ /* 0x000e220000002100 */
[----:B------:R-:W-:Y:S02]  /*15dd0*/  F2FP.SATFINITE.E4M3.F32.PACK_AB_MERGE_C R21, R21, R231, RZ ;  /* 0x000000e71515723e */ /* 0x000fe400048070ff */
        /* <DEDUP_REMOVED lines=97> */
[----:B------:R-:W4:Y:S01]  /*163f0*/  LDL.LU R195, [R1+0x5e0] ;  /* 0x0005e00001c37983 */ /* 0x000f220000300800 */
[----:B------:R-:W-:-:S02]  /*16400*/  LOP3.LUT R5, R5, 0xffff, RZ, 0xc0, !PT ;  /* 0x0000ffff05057812 */ /* 0x000fc400078ec0ff */
[----:B------:R-:W-:Y:S01]  /*16410*/  LOP3.LUT R4, R4, 0xffff, RZ, 0xc0, !PT ;  /* 0x0000ffff04047812 */ /* 0x000fe200078ec0ff */
[----:B------:R-:W1:Y:S01]  /*16420*/  S2R R196, SR_TID.X ;  /* 0x0000000000c47919 */ /* 0x000e620000002100 */
[----:B------:R-:W-:Y:S02]  /*16430*/  LOP3.LUT R0, R0, 0xffff, RZ, 0xc0, !PT ;  /* 0x0000ffff00007812 */ /* 0x000fe400078ec0ff */
[----:B------:R-:W-:Y:S01]  /*16440*/  PRMT R100, R4, 0x3340, R1 ;  /* 0x0000334004647816 */ /* 0x000fe20000000001 */
[----:B------:R-:W4:Y:S01]  /*16450*/  LDL.LU R127, [R1+0x5dc] ;  /* 0x0005dc00017f7983 */ /* 0x000f220000300800 */
[----:B------:R-:W-:Y:S02]  /*16460*/  PRMT R37, R5, 0x3340, R0 ;  /* 0x0000334005257816 */ /* 0x000fe40000000000 */
[----:B------:R-:W-:Y:S02]  /*16470*/  LOP3.LUT R10, R10, 0xffff, RZ, 0xc0, !PT ;  /* 0x0000ffff0a0a7812 */ /* 0x000fe400078ec0ff */
[----:B------:R-:W-:-:S02]  /*16480*/  LOP3.LUT R41, R12, 0xffff, RZ, 0xc0, !PT ;  /* 0x0000ffff0c297812 */ /* 0x000fc400078ec0ff */
[----:B------:R-:W-:Y:S02]  /*16490*/  LOP3.LUT R43, R15, 0xffff, RZ, 0xc0, !PT ;  /* 0x0000ffff0f2b7812 */ /* 0x000fe400078ec0ff */
[----:B------:R-:W-:Y:S02]  /*164a0*/  LOP3.LUT R11, R11, 0xffff, RZ, 0xc0, !PT ;  /* 0x0000ffff0b0b7812 */ /* 0x000fe400078ec0ff */
[----:B------:R-:W-:Y:S02]  /*164b0*/  LOP3.LUT R53, R16, 0xffff, RZ, 0xc0, !PT ;  /* 0x0000ffff10357812 */ /* 0x000fe400078ec0ff */
[----:B------:R-:W-:Y:S02]  /*164c0*/  LOP3.LUT R39, R7, 0xffff, RZ, 0xc0, !PT ;  /* 0x0000ffff07277812 */ /* 0x000fe400078ec0ff */
[----:B------:R-:W-:Y:S02]  /*164d0*/  LOP3.LUT R2, R2, 0xffff, RZ, 0xc0, !PT ;  /* 0x0000ffff02027812 */ /* 0x000fe400078ec0ff */
[----:B------:R-:W-:-:S02]  /*164e0*/  LOP3.LUT R87, R42, 0xffff, RZ, 0xc0, !PT ;  /* 0x0000ffff2a577812 */ /* 0x000fc400078ec0ff */
[----:B------:R-:W-:Y:S01]  /*164f0*/  LOP3.LUT R85, R40, 0xffff, RZ, 0xc0, !PT ;  /* 0x0000ffff28557812 */ /* 0x000fe200078ec0ff */
[----:B------:R-:W-:Y:S01]  /*16500*/  BAR.SYNC.DEFER_BLOCKING 0x0 ;  /* 0x0000000000007b1d */ /* 0x000fe20000010000 */
[----:B------:R-:W-:Y:S02]  /*16510*/  LOP3.LUT R25, R25, 0xffff, RZ, 0xc0, !PT ;  /* 0x0000ffff19197812 */ /* 0x000fe400078ec0ff */
[----:B------:R-:W-:Y:S02]  /*16520*/  LOP3.LUT R27, R27, 0xffff, RZ, 0xc0, !PT ;  /* 0x0000ffff1b1b7812 */ /* 0x000fe400078ec0ff */
[----:B------:R-:W-:Y:S02]  /*16530*/  LOP3.LUT R29, R29, 0xffff, RZ, 0xc0, !PT ;  /* 0x0000ffff1d1d7812 */ /* 0x000fe400078ec0ff */
[----:B------:R-:W-:Y:S01]  /*16540*/  F2FP.SATFINITE.E4M3.F32.PACK_AB_MERGE_C R132, R133, R132, RZ ;  /* 0x000000848584723e */ /* 0x000fe200048070ff */
[C---:B-1----:R-:W-:Y:S01]  /*16550*/  IMAD.SHL.U32 R35, R196.reuse, 0x100, RZ ;  /* 0x00000100c4237824 */ /* 0x042fe200078e00ff */
[----:B------:R-:W-:Y:S01]  /*16560*/  F2FP.SATFINITE.E4M3.F32.PACK_AB_MERGE_C R134, R135, R134, RZ ;  /* 0x000000868786723e */ /* 0x000fe200048070ff */
[----:B------:R-:W-:Y:S01]  /*16570*/  IMAD.SHL.U32 R33, R196, 0x10, RZ ;  /* 0x00000010c4217824 */ /* 0x000fe200078e00ff */
[----:B--2---:R-:W-:-:S02]  /*16580*/  F2FP.SATFINITE.E4M3.F32.PACK_AB_MERGE_C R148, R149, R148, RZ ;  /* 0x000000949594723e */ /* 0x004fc400048070ff */
[----:B------:R-:W-:Y:S02]  /*16590*/  LOP3.LUT R84, R35, 0x800, RZ, 0xc0, !PT ;  /* 0x0000080023547812 */ /* 0x000fe400078ec0ff */
[----:B------:R-:W-:Y:S02]  /*165a0*/  LOP3.LUT R35, R33, 0x70, RZ, 0xc0, !PT ;  /* 0x0000007021237812 */ /* 0x000fe400078ec0ff */
[----:B---3--:R-:W-:Y:S02]  /*165b0*/  F2FP.SATFINITE.E4M3.F32.PACK_AB_MERGE_C R150, R151, R150, RZ ;  /* 0x000000969796723e */ /* 0x008fe400048070ff */
[----:B------:R-:W-:Y:S02]  /*165c0*/  IADD3 R86, R84, UR16, R35 ;  /* 0x0000001054567c10 */ /* 0x000fe4000fffe023 */
[----:B------:R-:W-:Y:S02]  /*165d0*/  LOP3.LUT R84, R14, 0xffff, RZ, 0xc0, !PT ;  /* 0x0000ffff0e547812 */ /* 0x000fe400078ec0ff */
[----:B------:R-:W-:-:S02]  /*165e0*/  PRMT R35, R37, 0x5410, R100 ;  /* 0x0000541025237816 */ /* 0x000fc40000000064 */
[----:B------:R-:W-:Y:S02]  /*165f0*/  LOP3.LUT R37, R3, 0xffff, RZ, 0xc0, !PT ;  /* 0x0000ffff03257812 */ /* 0x000fe400078ec0ff */
[--C-:B----4-:R-:W-:Y:S02]  /*16600*/  PRMT R7, R43, 0x3340, R6.reuse ;  /* 0x000033402b077816 */ /* 0x110fe40000000006 */
[----:B------:R-:W-:Y:S02]  /*16610*/  PRMT R16, R10, 0x3340, R41 ;  /* 0x000033400a107816 */ /* 0x000fe40000000029 */
[----:B------:R-:W-:Y:S02]  /*16620*/  PRMT R47, R53, 0x3340, R6 ;  /* 0x00003340352f7816 */ /* 0x000fe40000000006 */
[----:B------:R-:W-:Y:S02]  /*16630*/  PRMT R14, R11, 0x3340, R84 ;  /* 0x000033400b0e7816 */ /* 0x000fe40000000054 */
[----:B------:R-:W-:-:S02]  /*16640*/  LOP3.LUT R20, R20, 0xffff, RZ, 0xc0, !PT ;  /* 0x0000ffff14147812 */ /* 0x000fc400078ec0ff */
[----:B------:R-:W-:Y:S02]  /*16650*/  LOP3.LUT R152, R152, 0xffff, RZ, 0xc0, !PT ;  /* 0x0000ffff98987812 */ /* 0x000fe400078ec0ff */
[----:B------:R-:W-:Y:S02]  /*16660*/  LOP3.LUT R156, R156, 0xffff, RZ, 0xc0, !PT ;  /* 0x0000ffff9c9c7812 */ /* 0x000fe400078ec0ff */
[----:B------:R-:W-:Y:S02]  /*16670*/  LOP3.LUT R57, R158, 0xffff, RZ, 0xc0, !PT ;  /* 0x0000ffff9e397812 */ /* 0x000fe400078ec0ff */
[----:B------:R-:W-:Y:S02]  /*16680*/  LOP3.LUT R160, R160, 0xffff, RZ, 0xc0, !PT ;  /* 0x0000ffffa0a07812 */ /* 0x000fe400078ec0ff */
[----:B------:R-:W-:Y:S02]  /*16690*/  PRMT R16, R16, 0x5410, R7 ;  /* 0x0000541010107816 */ /* 0x000fe40000000007 */
[----:B------:R-:W-:-:S02]  /*166a0*/  PRMT R7, R14, 0x5410, R47 ;  /* 0x000054100e077816 */ /* 0x000fc4000000002f */
[----:B------:R-:W-:Y:S02]  /*166b0*/  F2FP.SATFINITE.E4M3.F32.PACK_AB_MERGE_C R31, R103, R102, RZ ;  /* 0x00000066671f723e */ /* 0x000fe400048070ff */
[--C-:B------:R-:W-:Y:S02]  /*166c0*/  PRMT R14, R152, 0x3340, R1.reuse ;  /* 0x00003340980e7816 */ /* 0x100fe40000000001 */
[----:B------:R-:W-:Y:S02]  /*166d0*/  PRMT R102, R160, 0x3340, R1 ;  /* 0x00003340a0667816 */ /* 0x000fe40000000001 */
[----:B------:R-:W-:Y:S02]  /*166e0*/  PRMT R51, R156, 0x3340, R57 ;  /* 0x000033409c337816 */ /* 0x000fe40000000039 */
[----:B------:R-:W-:Y:S02]  /*166f0*/  LOP3.LUT R171, R171, 0xffff, RZ, 0xc0, !PT ;  /* 0x0000ffffabab7812 */ /* 0x000fe400078ec0ff */
[----:B------:R-:W-:-:S02]  /*16700*/  LOP3.LUT R174, R174, 0xffff, RZ, 0xc0, !PT ;  /* 0x0000ffffaeae7812 */ /* 0x000fc400078ec0ff */
[----:B------:R-:W-:Y:S02]  /*16710*/  LOP3.LUT R177, R177, 0xffff, RZ, 0xc0, !PT ;  /* 0x0000ffffb1b17812 */ /* 0x000fe400078ec0ff */
[----:B------:R-:W-:Y:S02]  /*16720*/  LOP3.LUT R59, R166, 0xffff, RZ, 0xc0, !PT ;  /* 0x0000ffffa63b7812 */ /* 0x000fe400078ec0ff */
[----:B------:R-:W-:Y:S02]  /*16730*/  LOP3.LUT R164, R164, 0xffff, RZ, 0xc0, !PT ;  /* 0x0000ffffa4a47812 */ /* 0x000fe400078ec0ff */
[----:B------:R-:W-:Y:S02]  /*16740*/  LOP3.LUT R170, R170, 0xffff, RZ, 0xc0, !PT ;  /* 0x0000ffffaaaa7812 */ /* 0x000fe400078ec0ff */
[----:B------:R-:W-:Y:S02]  /*16750*/  PRMT R166, R177, 0x3340, R6 ;  /* 0x00003340b1a67816 */ /* 0x000fe40000000006 */
[----:B------:R-:W-:-:S02]  /*16760*/  LOP3.LUT R182, R182, 0xffff, RZ, 0xc0, !PT ;  /* 0x0000ffffb6b67812 */ /* 0x000fc400078ec0ff */
[----:B------:R-:W-:Y:S02]  /*16770*/  LOP3.LUT R67, R184, 0xffff, RZ, 0xc0, !PT ;  /* 0x0000ffffb8437812 */ /* 0x000fe400078ec0ff */
[----:B------:R-:W-:Y:S02]  /*16780*/  LOP3.LUT R188, R188, 0xffff, RZ, 0xc0, !PT ;  /* 0x0000ffffbcbc7812 */ /* 0x000fe400078ec0ff */
[----:B------:R-:W-:Y:S02]  /*16790*/  PRMT R12, R39, 0x3340, R6 ;  /* 0x00003340270c7816 */ /* 0x000fe40000000006 */
[----:B------:R-:W-:Y:S02]  /*167a0*/  PRMT R15, R37, 0x3340, R2 ;  /* 0x00003340250f7816 */ /* 0x000fe40000000002 */
[----:B------:R-:W-:Y:S02]  /*167b0*/  LOP3.LUT R19, R19, 0xffff, RZ, 0xc0, !PT ;  /* 0x0000ffff13137812 */ /* 0x000fe400078ec0ff */
[----:B------:R-:W-:-:S02]  /*167c0*/  LOP3.LUT R23, R23, 0xffff, RZ, 0xc0, !PT ;  /* 0x0000ffff17177812 */ /* 0x000fc400078ec0ff */
[----:B------:R-:W-:Y:S02]  /*167d0*/  PRMT R158, R170, 0x3340, R1 ;  /* 0x00003340aa9e7816 */ /* 0x000fe40000000001 */
[----:B------:R-:W-:Y:S02]  /*167e0*/  PRMT R63, R164, 0x3340, R59 ;  /* 0x00003340a43f7816 */ /* 0x000fe4000000003b */
[----:B------:R-:W-:Y:S02]  /*167f0*/  LOP3.LUT R155, R155, 0xffff, RZ, 0xc0, !PT ;  /* 0x0000ffff9b9b7812 */ /* 0x000fe400078ec0ff */
[----:B------:R-:W-:Y:S02]  /*16800*/  LOP3.LUT R159, R159, 0xffff, RZ, 0xc0, !PT ;  /* 0x0000ffff9f9f7812 */ /* 0x000fe400078ec0ff */
[----:B------:R-:W-:Y:S02]  /*16810*/  LOP3.LUT R180, R180, 0xffff, RZ, 0xc0, !PT ;  /* 0x0000ffffb4b47812 */ /* 0x000fe400078ec0ff */
[----:B------:R-:W-:-:S02]  /*16820*/  LOP3.LUT R183, R183, 0xffff, RZ, 0xc0, !PT ;  /* 0x0000ffffb7b77812 */ /* 0x000fc400078ec0ff */
[----:B------:R-:W-:Y:S02]  /*16830*/  LOP3.LUT R186, R186, 0xffff, RZ, 0xc0, !PT ;  /* 0x0000ffffbaba7812 */ /* 0x000fe400078ec0ff */
[----:B------:R-:W-:Y:S02]  /*16840*/  PRMT R77, R182, 0x3340, R67 ;  /* 0x00003340b64d7816 */ /* 0x000fe40000000043 */
[----:B------:R-:W-:Y:S02]  /*16850*/  PRMT R15, R15, 0x5410, R12 ;  /* 0x000054100f0f7816 */ /* 0x000fe4000000000c */
[----:B------:R-:W-:Y:S02]  /*16860*/  PRMT R12, R23, 0x3340, R6 ;  /* 0x00003340170c7816 */ /* 0x000fe40000000006 */
[----:B------:R-:W-:Y:S02]  /*16870*/  PRMT R63, R63, 0x5410, R158 ;  /* 0x000054103f3f7816 */ /* 0x000fe4000000009e */
[----:B------:R-:W-:-:S02]  /*16880*/  PRMT R100, R159, 0x3340, R6 ;  /* 0x000033409f647816 */ /* 0x000fc40000000006 */
[----:B------:R-:W-:Y:S02]  /*16890*/  PRMT R158, R186, 0x3340, R1 ;  /* 0x00003340ba9e7816 */ /* 0x000fe40000000001 */
[----:B------:R-:W-:Y:S02]  /*168a0*/  PRMT R71, R180, 0x3340, R183 ;  /* 0x00003340b4477816 */ /* 0x000fe400000000b7 */
[----:B------:R-:W-:Y:S02]  /*168b0*/  LOP3.LUT R79, R26, 0xffff, RZ, 0xc0, !PT ;  /* 0x0000ffff1a4f7812 */ /* 0x000fe400078ec0ff */
[----:B------:R-:W-:Y:S02]  /*168c0*/  LOP3.LUT R83, R34, 0xffff, RZ, 0xc0, !PT ;  /* 0x0000ffff22537812 */ /* 0x000fe400078ec0ff */
[----:B------:R-:W-:Y:S02]  /*168d0*/  PRMT R71, R71, 0x5410, R158 ;  /* 0x0000541047477816 */ /* 0x000fe4000000009e */
        /* <DEDUP_REMOVED lines=20> */
[--C-:B------:R-:W-:Y:S02]  /*16a20*/  PRMT R103, R66, 0x3340, R1.reuse ;  /* 0x0000334042677816 */ /* 0x100fe40000000001 */
[----:B------:R-:W-:Y:S02]  /*16a30*/  PRMT R101, R64, 0x3340, R1 ;  /* 0x0000334040657816 */ /* 0x000fe40000000001 */
[----:B------:R-:W-:Y:S02]  /*16a40*/  PRMT R40, R56, 0x3340, R93 ;  /* 0x0000334038287816 */ /* 0x000fe4000000005d */
[----:B------:R-:W-:Y:S02]  /*16a50*/  LOP3.LUT R90, R90, 0xffff, RZ, 0xc0, !PT ;  /* 0x0000ffff5a5a7812 */ /* 0x000fe400078ec0ff */
[----:B------:R-:W-:-:S02]  /*16a60*/  LOP3.LUT R98, R98, 0xffff, RZ, 0xc0, !PT ;  /* 0x0000ffff62627812 */ /* 0x000fc400078ec0ff */
[----:B------:R-:W-:Y:S02]  /*16a70*/  LOP3.LUT R91, R50, 0xffff, RZ, 0xc0, !PT ;  /* 0x0000ffff325b7812 */ /* 0x000fe400078ec0ff */
[----:B------:R-:W-:Y:S02]  /*16a80*/  PRMT R40, R40, 0x5410, R101 ;  /* 0x0000541028287816 */ /* 0x000fe40000000065 */
[----:B------:R-:W-:Y:S02]  /*16a90*/  LOP3.LUT R89, R48, 0xffff, RZ, 0xc0, !PT ;  /* 0x0000ffff30597812 */ /* 0x000fe400078ec0ff */
[----:B------:R-:W-:Y:S02]  /*16aa0*/  LOP3.LUT R88, R88, 0xffff, RZ, 0xc0, !PT ;  /* 0x0000ffff58587812 */ /* 0x000fe400078ec0ff */
[----:B------:R-:W-:Y:S02]  /*16ab0*/  LOP3.LUT R101, R92, 0xffff, RZ, 0xc0, !PT ;  /* 0x0000ffff5c657812 */ /* 0x000fe400078ec0ff */
[----:B------:R-:W-:-:S02]  /*16ac0*/  LOP3.LUT R96, R96, 0xffff, RZ, 0xc0, !PT ;  /* 0x0000ffff60607812 */ /* 0x000fc400078ec0ff */
[--C-:B------:R-:W-:Y:S02]  /*16ad0*/  PRMT R111, R98, 0x3340, R1.reuse ;  /* 0x00003340626f7816 */ /* 0x100fe40000000001 */
[----:B------:R-:W-:Y:S02]  /*16ae0*/  LOP3.LUT R190, R190, 0xffff, RZ, 0xc0, !PT ;  /* 0x0000ffffbebe7812 */ /* 0x000fe400078ec0ff */
[----:B------:R-:W-:Y:S02]  /*16af0*/  LOP3.LUT R73, R192, 0xffff, RZ, 0xc0, !PT ;  /* 0x0000ffffc0497812 */ /* 0x000fe400078ec0ff */
[----:B------:R-:W-:Y:S02]  /*16b00*/  LOP3.LUT R194, R194, 0xffff, RZ, 0xc0, !PT ;  /* 0x0000ffffc2c27812 */ /* 0x000fe400078ec0ff */
[----:B------:R-:W-:Y:S02]  /*16b10*/  PRMT R97, R89, 0x3340, R6 ;  /* 0x0000334059617816 */ /* 0x000fe40000000006 */
[----:B------:R-:W-:-:S02]  /*16b20*/  PRMT R109, R96, 0x3340, R1 ;  /* 0x00003340606d7816 */ /* 0x000fc40000000001 */
[----:B------:R-:W-:Y:S02]  /*16b30*/  PRMT R48, R88, 0x3340, R101 ;  /* 0x0000334058307816 */ /* 0x000fe40000000065 */
[----:B------:R-:W-:Y:S02]  /*16b40*/  LOP3.LUT R120, R120, 0xffff, RZ, 0xc0, !PT ;  /* 0x0000ffff78787812 */ /* 0x000fe400078ec0ff */
[----:B------:R-:W-:Y:S02]  /*16b50*/  LOP3.LUT R128, R128, 0xffff, RZ, 0xc0, !PT ;  /* 0x0000ffff80807812 */ /* 0x000fe400078ec0ff */
[----:B------:R-:W-:Y:S02]  /*16b60*/  PRMT R184, R194, 0x3340, R1 ;  /* 0x00003340c2b87816 */ /* 0x000fe40000000001 */
[----:B------:R-:W-:Y:S02]  /*16b70*/  PRMT R69, R190, 0x3340, R73 ;  /* 0x00003340be457816 */ /* 0x000fe40000000049 */
[----:B------:R-:W-:-:S02]  /*16b80*/  LOP3.LUT R138, R138, 0xffff, RZ, 0xc0, !PT ;  /* 0x0000ffff8a8a7812 */ /* 0x000fc400078ec0ff */
[----:B------:R-:W-:Y:S02]  /*16b90*/  LOP3.LUT R117, R142, 0xffff, RZ, 0xc0, !PT ;  /* 0x0000ffff8e757812 */ /* 0x000fe400078ec0ff */
[----:B------:R-:W-:Y:S02]  /*16ba0*/  LOP3.LUT R146, R146, 0xffff, RZ, 0xc0, !PT ;  /* 0x0000ffff92927812 */ /* 0x000fe400078ec0ff */
[----:B------:R-:W-:Y:S02]  /*16bb0*/  PRMT R48, R48, 0x5410, R109 ;  /* 0x0000541030307816 */ /* 0x000fe4000000006d */
[----:B------:R-:W-:Y:S02]  /*16bc0*/  PRMT R109, R128, 0x3340, R1 ;  /* 0x00003340806d7816 */ /* 0x000fe40000000001 */
[----:B------:R-:W-:Y:S02]  /*16bd0*/  SHF.R.U32.HI R5, RZ, 0x8, R5 ;  /* 0x00000008ff057819 */ /* 0x000fe40000011605 */
[----:B0-----:R-:W-:-:S02]  /*16be0*/  SHF.R.U32.HI R13, RZ, 0x7, R13 ;  /* 0x00000007ff0d7819 */ /* 0x001fc4000001160d */
[----:B------:R-:W-:Y:S02]  /*16bf0*/  LOP3.LUT R45, R195, 0x780, RZ, 0xc0, !PT ;  /* 0x00000780c32d7812 */ /* 0x000fe400078ec0ff */
[----:B------:R-:W-:Y:S02]  /*16c00*/  SHF.R.U32.HI R0, RZ, 0x8, R0 ;  /* 0x00000008ff007819 */ /* 0x000fe40000011600 */
[----:B------:R-:W-:Y:S01]  /*16c10*/  PRMT R69, R69, 0x5410, R184 ;  /* 0x0000541045457816 */ /* 0x000fe200000000b8 */
[----:B------:R-:W-:Y:S01]  /*16c20*/  IMAD.IADD R3, R45, 0x1, R86 ;  /* 0x000000012d037824 */ /* 0x000fe200078e0256 */
[----:B------:R-:W-:Y:S02]  /*16c30*/  LOP3.LUT R86, R21, 0xffff, RZ, 0xc0, !PT ;  /* 0x0000ffff15567812 */ /* 0x000fe400078ec0ff */
[----:B------:R-:W-:Y:S02]  /*16c40*/  LOP3.LUT R21, R22, 0xffff, RZ, 0xc0, !PT ;  /* 0x0000ffff16157812 */ /* 0x000fe400078ec0ff */
[----:B------:R-:W-:-:S02]  /*16c50*/  PRMT R123, R146, 0x3340, R1 ;  /* 0x00003340927b7816 */ /* 0x000fc40000000001 */
[----:B------:R-:W-:Y:S02]  /*16c60*/  PRMT R49, R20, 0x3340, R21 ;  /* 0x0000334014317816 */ /* 0x000fe40000000015 */
[----:B------:R-:W-:Y:S02]  /*16c70*/  SHF.R.U32.HI R4, RZ, 0x8, R4 ;  /* 0x00000008ff047819 */ /* 0x000fe40000011604 */
[----:B------:R-:W-:Y:S02]  /*16c80*/  PRMT R49, R49, 0x5410, R14 ;  /* 0x0000541031317816 */ /* 0x000fe4000000000e */
[----:B------:R-:W-:Y:S02]  /*16c90*/  PRMT R14, R51, 0x5410, R102 ;  /* 0x00005410330e7816 */ /* 0x000fe40000000066 */
[----:B------:R-:W-:Y:S02]  /*16ca0*/  PRMT R51, R171, 0x3340, R174 ;  /* 0x00003340ab337816 */ /* 0x000fe400000000ae */
[----:B------:R-:W-:-:S02]  /*16cb0*/  LOP3.LUT R22, R157, 0xffff, RZ, 0xc0, !PT ;  /* 0x0000ffff9d167812 */ /* 0x000fc400078ec0ff */
[----:B------:R-:W-:Y:S02]  /*16cc0*/  PRMT R51, R51, 0x5410, R166 ;  /* 0x0000541033337816 */ /* 0x000fe400000000a6 */
[----:B------:R-:W-:Y:S02]  /*16cd0*/  PRMT R166, R188, 0x3340, R1 ;  /* 0x00003340bca67816 */ /* 0x000fe40000000001 */
[----:B------:R-:W-:Y:S02]  /*16ce0*/  PRMT R45, R19, 0x3340, R86 ;  /* 0x00003340132d7816 */ /* 0x000fe40000000056 */
[----:B------:R-:W-:Y:S02]  /*16cf0*/  PRMT R47, R155, 0x3340, R22 ;  /* 0x000033409b2f7816 */ /* 0x000fe40000000016 */
[----:B------:R-:W-:Y:S02]  /*16d00*/  PRMT R77, R77, 0x5410, R166 ;  /* 0x000054104d4d7816 */ /* 0x000fe400000000a6 */
[----:B------:R-:W-:-:S02]  /*16d10*/  LOP3.LUT R166, R30, 0xffff, RZ, 0xc0, !PT ;  /* 0x0000ffff1ea67812 */ /* 0x000fc400078ec0ff */
[----:B------:R-:W-:Y:S02]  /*16d20*/  PRMT R45, R45, 0x5410, R12 ;  /* 0x000054102d2d7816 */ /* 0x000fe4000000000c */
[----:B------:R-:W-:Y:S02]  /*16d30*/  PRMT R12, R47, 0x5410, R100 ;  /* 0x000054102f0c7816 */ /* 0x000fe40000000064 */
[----:B------:R-:W-:Y:S02]  /*16d40*/  LOP3.LUT R100, R165, 0xffff, RZ, 0xc0, !PT ;  /* 0x0000ffffa5647812 */ /* 0x000fe400078ec0ff */
[----:B------:R-:W-:Y:S02]  /*16d50*/  PRMT R34, R79, 0x3340, R166 ;  /* 0x000033404f227816 */ /* 0x000fe400000000a6 */
[----:B------:R-:W-:Y:S02]  /*16d60*/  PRMT R102, R168, 0x3340, R1 ;  /* 0x00003340a8667816 */ /* 0x000fe40000000001 */
[----:B------:R-:W-:-:S02]  /*16d70*/  PRMT R55, R163, 0x3340, R100 ;  /* 0x00003340a3377816 */ /* 0x000fc40000000064 */
[----:B------:R-:W-:Y:S02]  /*16d80*/  PRMT R34, R34, 0x5410, R95 ;  /* 0x0000541022227816 */ /* 0x000fe4000000005f */
[----:B------:R-:W-:Y:S02]  /*16d90*/  LOP3.LUT R95, R62, 0xffff, RZ, 0xc0, !PT ;  /* 0x0000ffff3e5f7812 */ /* 0x000fe400078ec0ff */
[----:B------:R-:W-:Y:S02]  /*16da0*/  PRMT R47, R172, 0x3340, R65 ;  /* 0x00003340ac2f7816 */ /* 0x000fe40000000041 */
[----:B------:R-:W-:Y:S02]  /*16db0*/  PRMT R55, R55, 0x5410, R102 ;  /* 0x0000541037377816 */ /* 0x000fe40000000066 */
[----:B------:R-:W-:Y:S02]  /*16dc0*/  LOP3.LUT R102, R191, 0xffff, RZ, 0xc0, !PT ;  /* 0x0000ffffbf667812 */ /* 0x000fe400078ec0ff */
[----:B------:R-:W-:-:S02]  /*16dd0*/  PRMT R42, R58, 0x3340, R95 ;  /* 0x000033403a2a7816 */ /* 0x000fc4000000005f */
[----:B------:R-:W-:Y:S02]  /*16de0*/  PRMT R47, R47, 0x5410, R176 ;  /* 0x000054102f2f7816 */ /* 0x000fe400000000b0 */
[----:B------:R-:W-:Y:S02]  /*16df0*/  PRMT R176, R193, 0x3340, R6 ;  /* 0x00003340c1b07816 */ /* 0x000fe40000000006 */
[----:B------:R-:W-:Y:S02]  /*16e00*/  PRMT R61, R189, 0x3340, R102 ;  /* 0x00003340bd3d7816 */ /* 0x000fe40000000066 */
[----:B------:R-:W-:Y:S02]  /*16e10*/  PRMT R42, R42, 0x5410, R103 ;  /* 0x000054102a2a7816 */ /* 0x000fe40000000067 */
[----:B------:R-:W-:Y:S02]  /*16e20*/  LOP3.LUT R103, R94, 0xffff, RZ, 0xc0, !PT ;  /* 0x0000ffff5e677812 */ /* 0x000fe400078ec0ff */
[----:B------:R-:W-:-:S02]  /*16e30*/  PRMT R61, R61, 0x5410, R176 ;  /* 0x000054103d3d7816 */ /* 0x000fc400000000b0 */
[----:B------:R-:W-:Y:S02]  /*16e40*/  LOP3.LUT R176, R44, 0xffff, RZ, 0xc0, !PT ;  /* 0x0000ffff2cb07812 */ /* 0x000fe400078ec0ff */
        /* <DEDUP_REMOVED lines=8> */
[----:B------:R-:W-:Y:S02]  /*16ed0*/  SHF.R.U32.HI R37, RZ, 0x8, R37 ;  /* 0x00000008ff257819 */ /* 0x000fe40000011625 */
[----:B------:R-:W-:Y:S02]  /*16ee0*/  SHF.R.U32.HI R2, RZ, 0x8, R2 ;  /* 0x00000008ff027819 */ /* 0x000fe40000011602 */
[----:B------:R-:W-:-:S02]  /*16ef0*/  LOP3.LUT R184, R46, 0xffff, RZ, 0xc0, !PT ;  /* 0x0000ffff2eb87812 */ /* 0x000fc400078ec0ff */
[----:B------:R-:W-:Y:S02]  /*16f00*/  SHF.R.U32.HI R39, RZ, 0x8, R39 ;  /* 0x00000008ff277819 */ /* 0x000fe40000011627 */
[----:B------:R-:W-:Y:S02]  /*16f10*/  PRMT R60, R60, 0x5410, R109 ;  /* 0x000054103c3c7816 */ /* 0x000fe4000000006d */
        /* <DEDUP_REMOVED lines=9> */
[----:B------:R-:W-:-:S02]  /*16fb0*/  SHF.R.U32.HI R10, RZ, 0x8, R10 ;  /* 0x00000008ff0a7819 */ /* 0x000fc4000001160a */
[----:B------:R-:W-:Y:S02]  /*16fc0*/  SHF.R.U32.HI R41, RZ, 0x8, R41 ;  /* 0x00000008ff297819 */ /* 0x000fe40000011629 */
[----:B------:R-:W-:Y:S02]  /*16fd0*/  SHF.R.U32.HI R53, RZ, 0x8, R53 ;  /* 0x00000008ff357819 */ /* 0x000fe40000011635 */
[----:B------:R-:W-:Y:S02]  /*16fe0*/  PRMT R0, R5, 0x3340, R0 ;  /* 0x0000334005007816 */ /* 0x000fe40000000000 */
[----:B------:R-:W-:Y:S02]  /*16ff0*/  SHF.R.U32.HI R20, RZ, 0x8, R20 ;  /* 0x00000008ff147819 */ /* 0x000fe40000011614 */
[----:B------:R-:W-:Y:S02]  /*17000*/  SHF.R.U32.HI R21, RZ, 0x8, R21 ;  /* 0x00000008ff157819 */ /* 0x000fe40000011615 */
[----:B------:R-:W-:-:S02]  /*17010*/  PRMT R5, R4, 0x3340, R1 ;  /* 0x0000334004057816 */ /* 0x000fc40000000001 */
[----:B------:R-:W-:Y:S02]  /*17020*/  PRMT R2, R37, 0x3340, R2 ;  /* 0x0000334025027816 */ /* 0x000fe40000000002 */
[----:B------:R-:W-:Y:S02]  /*17030*/  PRMT R24, R24, 0x5410, R99 ;  /* 0x0000541018187816 */ /* 0x000fe40000000063 */
[----:B------:R-:W-:Y:S02]  /*17040*/  PRMT R37, R76, 0x3340, R1 ;  /* 0x000033404c257816 */ /* 0x000fe40000000001 */
[----:B------:R-:W-:Y:S02]  /*17050*/  LOP3.LUT R4, R41, 0xffff, RZ, 0xc0, !PT ;  /* 0x0000ffff29047812 */ /* 0x000fe400078ec0ff */
[----:B------:R-:W-:Y:S02]  /*17060*/  LOP3.LUT R39, R10, 0xffff, RZ, 0xc0, !PT ;  /* 0x0000ffff0a277812 */ /* 0x000fe400078ec0ff */
[----:B------:R-:W-:-:S02]  /*17070*/  LOP3.LUT R99, R78, 0xffff, RZ, 0xc0, !PT ;  /* 0x0000ffff4e637812 */ /* 0x000fc400078ec0ff */
[----:B------:R-:W-:Y:S02]  /*17080*/  LOP3.LUT R76, R53, 0xffff, RZ, 0xc0, !PT ;  /* 0x0000ffff354c7812 */ /* 0x000fe400078ec0ff */
[----:B------:R-:W-:Y:S02]  /*17090*/  SHF.R.U32.HI R23, RZ, 0x8, R23 ;  /* 0x00000008ff177819 */ /* 0x000fe40000011617 */
[----:B------:R-:W-:Y:S02]  /*170a0*/  LOP3.LUT R21, R21, 0xffff, RZ, 0xc0, !PT ;  /* 0x0000ffff15157812 */ /* 0x000fe400078ec0ff */
[----:B------:R-:W-:Y:S02]  /*170b0*/  LOP3.LUT R78, R20, 0xffff, RZ, 0xc0, !PT ;  /* 0x0000ffff144e7812 */ /* 0x000fe400078ec0ff */
[----:B------:R-:W-:Y:S02]  /*170c0*/  SHF.R.U32.HI R19, RZ, 0x8, R19 ;  /* 0x00000008ff137819 */ /* 0x000fe40000011613 */
[----:B------:R-:W-:-:S02]  /*170d0*/  SHF.R.U32.HI R86, RZ, 0x8, R86 ;  /* 0x00000008ff567819 */ /* 0x000fc40000011656 */
[----:B------:R-:W-:Y:S02]  /*170e0*/  SHF.R.U32.HI R152, RZ, 0x8, R152 ;  /* 0x00000008ff987819 */ /* 0x000fe40000011698 */
[----:B------:R-:W-:Y:S02]  /*170f0*/  SHF.R.U32.HI R155, RZ, 0x8, R155 ;  /* 0x00000008ff9b7819 */ /* 0x000fe4000001169b */
[----:B------:R-:W-:Y:S02]  /*17100*/  SHF.R.U32.HI R22, RZ, 0x8, R22 ;  /* 0x00000008ff167819 */ /* 0x000fe40000011616 */
[----:B------:R-:W-:Y:S02]  /*17110*/  SHF.R.U32.HI R159, RZ, 0x8, R159 ;  /* 0x00000008ff9f7819 */ /* 0x000fe4000001169f */
[----:B------:R-:W-:Y:S02]  /*17120*/  PRMT R4, R39, 0x3340, R4 ;  /* 0x0000334027047816 */ /* 0x000fe40000000004 */
[----:B------:R-:W-:-:S02]  /*17130*/  PRMT R39, R76, 0x3340, R1 ;  /* 0x000033404c277816 */ /* 0x000fc40000000001 */
[----:B------:R-:W-:Y:S02]  /*17140*/  SHF.R.U32.HI R75, RZ, 0x8, R75 ;  /* 0x00000008ff4b7819 */ /* 0x000fe4000001164b */
[----:B------:R-:W-:Y:S02]  /*17150*/  SHF.R.U32.HI R158, RZ, 0x8, R158 ;  /* 0x00000008ff9e7819 */ /* 0x000fe4000001169e */
[----:B------:R-:W-:Y:S02]  /*17160*/  LOP3.LUT R76, R23, 0xffff, RZ, 0xc0, !PT ;  /* 0x0000ffff174c7812 */ /* 0x000fe400078ec0ff */
[----:B------:R-:W-:Y:S02]  /*17170*/  PRMT R21, R78, 0x3340, R21 ;  /* 0x000033404e157816 */ /* 0x000fe40000000015 */
[----:B------:R-:W-:Y:S02]  /*17180*/  SHF.R.U32.HI R64, RZ, 0x8, R64 ;  /* 0x00000008ff407819 */ /* 0x000fe40000011640 */
[----:B------:R-:W-:-:S02]  /*17190*/  LOP3.LUT R86, R86, 0xffff, RZ, 0xc0, !PT ;  /* 0x0000ffff56567812 */ /* 0x000fc400078ec0ff */
[----:B------:R-:W-:Y:S02]  /*171a0*/  LOP3.LUT R19, R19, 0xffff, RZ, 0xc0, !PT ;  /* 0x0000ffff13137812 */ /* 0x000fe400078ec0ff */
[----:B------:R-:W-:Y:S02]  /*171b0*/  LOP3.LUT R152, R152, 0xffff, RZ, 0xc0, !PT ;  /* 0x0000ffff98987812 */ /* 0x000fe400078ec0ff */
[----:B------:R-:W-:Y:S02]  /*171c0*/  LOP3.LUT R22, R22, 0xffff, RZ, 0xc0, !PT ;  /* 0x0000ffff16167812 */ /* 0x000fe400078ec0ff */
[----:B------:R-:W-:Y:S02]  /*171d0*/  LOP3.LUT R155, R155, 0xffff, RZ, 0xc0, !PT ;  /* 0x0000ffff9b9b7812 */ /* 0x000fe400078ec0ff */
[----:B------:R-:W-:Y:S02]  /*171e0*/  LOP3.LUT R78, R159, 0xffff, RZ, 0xc0, !PT ;  /* 0x0000ffff9f4e7812 */ /* 0x000fe400078ec0ff */
[----:B------:R-:W-:-:S02]  /*171f0*/  LOP3.LUT R158, R158, 0xffff, RZ, 0xc0, !PT ;  /* 0x0000ffff9e9e7812 */ /* 0x000fc400078ec0ff */
[----:B------:R-:W-:Y:S02]  /*17200*/  LOP3.LUT R75, R75, 0xffff, RZ, 0xc0, !PT ;  /* 0x0000ffff4b4b7812 */ /* 0x000fe400078ec0ff */
[----:B------:R-:W-:Y:S02]  /*17210*/  SHF.R.U32.HI R85, RZ, 0x8, R85 ;  /* 0x00000008ff557819 */ /* 0x000fe40000011655 */
[----:B------:R-:W-:Y:S02]  /*17220*/  PRMT R20, R76, 0x3340, R1 ;  /* 0x000033404c147816 */ /* 0x000fe40000000001 */
[----:B------:R-:W-:Y:S02]  /*17230*/  SHF.R.U32.HI R89, RZ, 0x8, R89 ;  /* 0x00000008ff597819 */ /* 0x000fe40000011659 */
[----:B------:R-:W-:Y:S02]  /*17240*/  SHF.R.U32.HI R91, RZ, 0x8, R91 ;  /* 0x00000008ff5b7819 */ /* 0x000fe4000001165b */
[----:B------:R-:W-:-:S02]  /*17250*/  LOP3.LUT R64, R64, 0xffff, RZ, 0xc0, !PT ;  /* 0x0000ffff40407812 */ /* 0x000fc400078ec0ff */
[----:B------:R-:W-:Y:S02]  /*17260*/  PRMT R19, R19, 0x3340, R86 ;  /* 0x0000334013137816 */ /* 0x000fe40000000056 */
[--C-:B------:R-:W-:Y:S02]  /*17270*/  PRMT R76, R152, 0x3340, R1.reuse ;  /* 0x00003340984c7816 */ /* 0x100fe40000000001 */
[----:B------:R-:W-:Y:S02]  /*17280*/  PRMT R22, R155, 0x3340, R22 ;  /* 0x000033409b167816 */ /* 0x000fe40000000016 */
[----:B------:R-:W-:Y:S02]  /*17290*/  PRMT R23, R78, 0x3340, R1 ;  /* 0x000033404e177816 */ /* 0x000fe40000000001 */
[----:B------:R-:W-:Y:S02]  /*172a0*/  PRMT R5, R0, 0x5410, R5 ;  /* 0x0000541000057816 */ /* 0x000fe40000000005 */
[----:B------:R-:W-:-:S02]  /*172b0*/  PRMT R37, R2, 0x5410, R37 ;  /* 0x0000541002257816 */ /* 0x000fc40000000025 */
[----:B------:R-:W-:Y:S02]  /*172c0*/  LOP3.LUT R8, R8, 0xffff, RZ, 0xc0, !PT ;  /* 0x0000ffff08087812 */ /* 0x000fe400078ec0ff */
[----:B------:R-:W-:Y:S02]  /*172d0*/  LOP3.LUT R0, R9, 0xffff, RZ, 0xc0, !PT ;  /* 0x0000ffff09007812 */ /* 0x000fe400078ec0ff */
[----:B------:R-:W-:Y:S02]  /*172e0*/  PRMT R75, R75, 0x3340, R158 ;  /* 0x000033404b4b7816 */ /* 0x000fe4000000009e */
[----:B------:R-:W-:Y:S02]  /*172f0*/  LOP3.LUT R142, R85, 0xffff, RZ, 0xc0, !PT ;  /* 0x0000ffff558e7812 */ /* 0x000fe400078ec0ff */
[----:B------:R-:W-:Y:S02]  /*17300*/  LOP3.LUT R152, R89, 0xffff, RZ, 0xc0, !PT ;  /* 0x0000ffff59987812 */ /* 0x000fe400078ec0ff */
[----:B------:R-:W-:-:S02]  /*17310*/  LOP3.LUT R158, R91, 0xffff, RZ, 0xc0, !PT ;  /* 0x0000ffff5b9e7812 */ /* 0x000fc400078ec0ff */
[----:B------:R-:W-:Y:S02]  /*17320*/  PRMT R85, R64, 0x3340, R1 ;  /* 0x0000334040557816 */ /* 0x000fe40000000001 */
[----:B------:R-:W-:Y:S02]  /*17330*/  PRMT R89, R19, 0x5410, R20 ;  /* 0x0000541013597816 */ /* 0x000fe40000000014 */
[----:B------:R-:W-:Y:S02]  /*17340*/  PRMT R91, R21, 0x5410, R76 ;  /* 0x00005410155b7816 */ /* 0x000fe4000000004c */
[----:B------:R-:W-:Y:S02]  /*17350*/  PRMT R64, R22, 0x5410, R23 ;  /* 0x0000541016407816 */ /* 0x000fe40000000017 */
[--C-:B------:R-:W-:Y:S02]  /*17360*/  PRMT R20, R35, 0x4210, R8.reuse ;  /* 0x0000421023147816 */ /* 0x100fe40000000008 */
[----:B------:R-:W-:-:S02]  /*17370*/  PRMT R21, R5, 0x5210, R8 ;  /* 0x0000521005157816 */ /* 0x000fc40000000008 */
[--C-:B------:R-:W-:Y:S02]  /*17380*/  PRMT R22, R15, 0x4210, R0.reuse ;  /* 0x000042100f167816 */ /* 0x100fe40000000000 */
[----:B------:R-:W-:Y:S02]  /*17390*/  PRMT R23, R37, 0x5210, R0 ;  /* 0x0000521025177816 */ /* 0x000fe40000000000 */
[----:B------:R-:W-:Y:S02]  /*173a0*/  SHF.R.U32.HI R43, RZ, 0x8, R43 ;  /* 0x00000008ff2b7819 */ /* 0x000fe4000001162b */
[----:B------:R-:W-:Y:S01]  /*173b0*/  SHF.R.U32.HI R11, RZ, 0x8, R11 ;  /* 0x00000008ff0b7819 */ /* 0x000fe2000001160b */
[----:B------:R0:W-:Y:S01]  /*173c0*/  STSM.16.M88.4 [R3], R20 ;  /* 0x0000001403007844 */ /* 0x0001e20000000200 */
[----:B------:R-:W-:Y:S02]  /*173d0*/  SHF.R.U32.HI R84, RZ, 0x8, R84 ;  /* 0x00000008ff547819 */ /* 0x000fe40000011654 */
[----:B------:R-:W-:-:S02]  /*173e0*/  LOP3.LUT R10, R43, 0xffff, RZ, 0xc0, !PT ;  /* 0x0000ffff2b0a7812 */ /* 0x000fc400078ec0ff */
[----:B------:R-:W-:Y:S02]  /*173f0*/  LOP3.LUT R84, R84, 0xffff, RZ, 0xc0, !PT ;  /* 0x0000ffff54547812 */ /* 0x000fe400078ec0ff */
[----:B------:R-:W-:Y:S02]  /*17400*/  LOP3.LUT R41, R11, 0xffff, RZ, 0xc0, !PT ;  /* 0x0000ffff0b297812 */ /* 0x000fe400078ec0ff */
[----:B------:R-:W-:Y:S02]  /*17410*/  PRMT R11, R10, 0x3340, R1 ;  /* 0x000033400a0b7816 */ /* 0x000fe40000000001 */
[----:B------:R-:W-:Y:S02]  /*17420*/  PRMT R10, R41, 0x3340, R84 ;  /* 0x00003340290a7816 */ /* 0x000fe40000000054 */
[----:B------:R-:W-:Y:S02]  /*17430*/  LOP3.LUT R125, R33, 0xff0, RZ, 0xc0, !PT ;  /* 0x00000ff0217d7812 */ /* 0x000fe400078ec0ff */
[----:B------:R-:W-:-:S02]  /*17440*/  PRMT R2, R4, 0x5410, R11 ;  /* 0x0000541004027816 */ /* 0x000fc4000000000b */
[----:B------:R-:W-:Y:S01]  /*17450*/  PRMT R39, R10, 0x5410, R39 ;  /* 0x000054100a277816 */ /* 0x000fe20000000027 */
[----:B------:R-:W-:Y:S01]  /*17460*/  BAR.SYNC.DEFER_BLOCKING 0x0 ;  /* 0x0000000000007b1d */ /* 0x000fe20000010000 */
[----:B------:R-:W-:Y:S02]  /*17470*/  LOP3.LUT R17, R17, 0xffff, RZ, 0xc0, !PT ;  /* 0x0000ffff11117812 */ /* 0x000fe400078ec0ff */
[----:B------:R-:W-:Y:S02]  /*17480*/  LOP3.LUT R0, R18, 0xffff, RZ, 0xc0, !PT ;  /* 0x0000ffff12007812 */ /* 0x000fe400078ec0ff */
[----:B------:R-:W-:Y:S02]  /*17490*/  PRMT R16, R16, 0x4210, R17 ;  /* 0x0000421010107816 */ /* 0x000fe40000000011 */
[----:B------:R-:W-:Y:S02]  /*174a0*/  LOP3.LUT R74, R74, 0xffff, RZ, 0xc0, !PT ;  /* 0x0000ffff4a4a7812 */ /* 0x000fe400078ec0ff */
[----:B------:R-:W-:-:S02]  /*174b0*/  LOP3.LUT R82, R82, 0xffff, RZ, 0xc0, !PT ;  /* 0x0000ffff52527812 */ /* 0x000fc400078ec0ff */
[----:B------:R-:W-:Y:S02]  /*174c0*/  LOP3.LUT R106, R106, 0xffff, RZ, 0xc0, !PT ;  /* 0x0000ffff6a6a7812 */ /* 0x000fe400078ec0ff */
[----:B------:R-:W-:Y:S02]  /*174d0*/  LOP3.LUT R114, R114, 0xffff, RZ, 0xc0, !PT ;  /* 0x0000ffff72727812 */ /* 0x000fe400078ec0ff */
[----:B------:R-:W-:Y:S02]  /*174e0*/  LOP3.LUT R72, R72, 0xffff, RZ, 0xc0, !PT ;  /* 0x0000ffff48487812 */ /* 0x000fe400078ec0ff */
[----:B------:R-:W-:Y:S02]  /*174f0*/  LOP3.LUT R80, R80, 0xffff, RZ, 0xc0, !PT ;  /* 0x0000ffff50507812 */ /* 0x000fe400078ec0ff */
[----:B------:R-:W-:Y:S02]  /*17500*/  SHF.R.U32.HI R57, RZ, 0x8, R57 ;  /* 0x00000008ff397819 */ /* 0x000fe40000011639 */
[----:B------:R-:W-:-:S02]  /*17510*/  SHF.R.U32.HI R156, RZ, 0x8, R156 ;  /* 0x00000008ff9c7819 */ /* 0x000fc4000001169c */
[----:B------:R-:W-:Y:S01]  /*17520*/  SHF.R.U32.HI R59, RZ, 0x8, R59 ;  /* 0x00000008ff3b7819 */ /* 0x000fe2000001163b */
[----:B------:R-:W1:Y:S01]  /*17530*/  LDS.128 R8, [R125+UR16] ;  /* 0x000000107d087984 */ /* 0x000e620008000c00 */
[----:B------:R-:W-:Y:S02]  /*17540*/  PRMT R17, R2, 0x5210, R17 ;  /* 0x0000521002117816 */ /* 0x000fe40000000011 */
[--C-:B------:R-:W-:Y:S02]  /*17550*/  PRMT R18, R7, 0x4210, R0.reuse ;  /* 0x0000421007127816 */ /* 0x100fe40000000000 */
[----:B------:R-:W-:Y:S01]  /*17560*/  PRMT R19, R39, 0x5210, R0 ;  /* 0x0000521027137816 */ /* 0x000fe20000000000 */
[----:B------:R-:W-:Y:S01]  /*17570*/  BAR.SYNC.DEFER_BLOCKING 0x0 ;  /* 0x0000000000007b1d */ /* 0x000fe20000010000 */
[----:B------:R-:W-:Y:S02]  /*17580*/  PRMT R107, R82, 0x3340, R1 ;  /* 0x00003340526b7816 */ /* 0x000fe40000000001 */
[----:B------:R-:W-:-:S02]  /*17590*/  PRMT R30, R74, 0x3340, R99 ;  /* 0x000033404a1e7816 */ /* 0x000fc40000000063 */
[----:B------:R-:W-:Y:S02]  /*175a0*/  SHF.R.U32.HI R160, RZ, 0x8, R160 ;  /* 0x00000008ffa07819 */ /* 0x000fe400000116a0 */
[----:B------:R-:W-:Y:S02]  /*175b0*/  PRMT R30, R30, 0x5410, R107 ;  /* 0x000054101e1e7816 */ /* 0x000fe4000000006b */
[----:B------:R-:W-:Y:S02]  /*175c0*/  LOP3.LUT R107, R110, 0xffff, RZ, 0xc0, !PT ;  /* 0x0000ffff6e6b7812 */ /* 0x000fe400078ec0ff */
[----:B------:R-:W-:Y:S02]  /*175d0*/  PRMT R115, R114, 0x3340, R1 ;  /* 0x0000334072737816 */ /* 0x000fe40000000001 */
[----:B------:R-:W-:Y:S02]  /*175e0*/  PRMT R46, R106, 0x3340, R107 ;  /* 0x000033406a2e7816 */ /* 0x000fe4000000006b */
[----:B------:R-:W-:-:S02]  /*175f0*/  SHF.R.U32.HI R177, RZ, 0x8, R177 ;  /* 0x00000008ffb17819 */ /* 0x000fc400000116b1 */
[----:B------:R-:W-:Y:S02]  /*17600*/  SHF.R.U32.HI R56, RZ, 0x8, R56 ;  /* 0x00000008ff387819 */ /* 0x000fe40000011638 */
[----:B------:R-:W-:Y:S02]  /*17610*/  SHF.R.U32.HI R93, RZ, 0x8, R93 ;  /* 0x00000008ff5d7819 */ /* 0x000fe4000001165d */
[----:B------:R-:W-:Y:S02]  /*17620*/  SHF.R.U32.HI R178, RZ, 0x8, R178 ;  /* 0x00000008ffb27819 */ /* 0x000fe400000116b2 */
[----:B------:R-:W-:Y:S01]  /*17630*/  SHF.R.U32.HI R66, RZ, 0x8, R66 ;  /* 0x00000008ff427819 */ /* 0x000fe20000011642 */
[----:B------:R2:W-:Y:S01]  /*17640*/  STSM.16.M88.4 [R3], R16 ;  /* 0x0000001003007844 */ /* 0x0005e20000000200 */
        /* <DEDUP_REMOVED lines=8> */
[----:B------:R-:W-:Y:S02]  /*176d0*/  PRMT R46, R46, 0x5410, R115 ;  /* 0x000054102e2e7816 */ /* 0x000fe40000000073 */
[----:B------:R-:W-:Y:S02]  /*176e0*/  LOP3.LUT R41, R57, 0xffff, RZ, 0xc0, !PT ;  /* 0x0000ffff39297812 */ /* 0x000fe400078ec0ff */
[----:B------:R-:W-:Y:S02]  /*176f0*/  LOP3.LUT R136, R136, 0xffff, RZ, 0xc0, !PT ;  /* 0x0000ffff88887812 */ /* 0x000fe400078ec0ff */
[----:B------:R-:W-:Y:S02]  /*17700*/  LOP3.LUT R115, R140, 0xffff, RZ, 0xc0, !PT ;  /* 0x0000ffff8c737812 */ /* 0x000fe400078ec0ff */
        /* <DEDUP_REMOVED lines=10> */
[----:B------:R-:W-:Y:S02]  /*177b0*/  LOP3.LUT R93, R93, 0xffff, RZ, 0xc0, !PT ;  /* 0x0000ffff5d5d7812 */ /* 0x000fe400078ec0ff */
[----:B------:R-:W-:Y:S02]  /*177c0*/  LOP3.LUT R56, R56, 0xffff, RZ, 0xc0, !PT ;  /* 0x0000ffff38387812 */ /* 0x000fe400078ec0ff */
[----:B------:R-:W-:Y:S02]  /*177d0*/  LOP3.LUT R95, R95, 0xffff, RZ, 0xc0, !PT ;  /* 0x0000ffff5f5f7812 */ /* 0x000fe400078ec0ff */
[----:B------:R-:W-:-:S02]  /*177e0*/  LOP3.LUT R58, R58, 0xffff, RZ, 0xc0, !PT ;  /* 0x0000ffff3a3a7812 */ /* 0x000fc400078ec0ff */
[----:B------:R-:W-:Y:S02]  /*177f0*/  SHF.R.U32.HI R80, RZ, 0x8, R80 ;  /* 0x00000008ff507819 */ /* 0x000fe40000011650 */
[----:B------:R-:W-:Y:S02]  /*17800*/  PRMT R28, R28, 0x5410, R105 ;  /* 0x000054101c1c7816 */ /* 0x000fe40000000069 */
[----:B------:R-:W-:Y:S02]  /*17810*/  LOP3.LUT R178, R178, 0xffff, RZ, 0xc0, !PT ;  /* 0x0000ffffb2b27812 */ /* 0x000fe400078ec0ff */
[----:B------:R-:W-:Y:S02]  /*17820*/  LOP3.LUT R66, R66, 0xffff, RZ, 0xc0, !PT ;  /* 0x0000ffff42427812 */ /* 0x000fe400078ec0ff */
[----:B------:R-:W-:Y:S02]  /*17830*/  LOP3.LUT R105, R108, 0xffff, RZ, 0xc0, !PT ;  /* 0x0000ffff6c697812 */ /* 0x000fe400078ec0ff */
[----:B------:R-:W-:-:S02]  /*17840*/  PRMT R121, R144, 0x3340, R1 ;  /* 0x0000334090797816 */ /* 0x000fc40000000001 */
[----:B------:R-:W-:Y:S02]  /*17850*/  PRMT R108, R136, 0x3340, R115 ;  /* 0x00003340886c7816 */ /* 0x000fe40000000073 */
[----:B------:R-:W-:Y:S02]  /*17860*/  PRMT R41, R156, 0x3340, R41 ;  /* 0x000033409c297816 */ /* 0x000fe40000000029 */
[----:B------:R-:W-:Y:S02]  /*17870*/  PRMT R57, R92, 0x3340, R57 ;  /* 0x000033405c397816 */ /* 0x000fe40000000039 */
[--C-:B------:R-:W-:Y:S02]  /*17880*/  PRMT R78, R160, 0x3340, R1.reuse ;  /* 0x00003340a04e7816 */ /* 0x100fe40000000001 */
[----:B------:R-:W-:Y:S02]  /*17890*/  PRMT R92, R94, 0x3340, R1 ;  /* 0x000033405e5c7816 */ /* 0x000fe40000000001 */
[----:B------:R-:W-:-:S02]  /*178a0*/  PRMT R59, R172, 0x3340, R59 ;  /* 0x00003340ac3b7816 */ /* 0x000fc4000000003b */
[----:B------:R-:W-:Y:S02]  /*178b0*/  LOP3.LUT R156, R87, 0xffff, RZ, 0xc0, !PT ;  /* 0x0000ffff579c7812 */ /* 0x000fe400078ec0ff */
[----:B------:R-:W-:Y:S02]  /*178c0*/  PRMT R56, R56, 0x3340, R93 ;  /* 0x0000334038387816 */ /* 0x000fe4000000005d */
[----:B------:R-:W-:Y:S02]  /*178d0*/  PRMT R58, R58, 0x3340, R95 ;  /* 0x000033403a3a7816 */ /* 0x000fe4000000005f */
[----:B------:R-:W-:Y:S02]  /*178e0*/  LOP3.LUT R80, R80, 0xffff, RZ, 0xc0, !PT ;  /* 0x0000ffff50507812 */ /* 0x000fe400078ec0ff */
[--C-:B------:R-:W-:Y:S02]  /*178f0*/  PRMT R94, R178, 0x3340, R1.reuse ;  /* 0x00003340b25e7816 */ /* 0x100fe40000000001 */
[----:B------:R-:W-:-:S02]  /*17900*/  PRMT R87, R66, 0x3340, R1 ;  /* 0x0000334042577816 */ /* 0x000fc40000000001 */
[----:B------:R-:W-:Y:S02]  /*17910*/  PRMT R108, R108, 0x5410, R121 ;  /* 0x000054106c6c7816 */ /* 0x000fe40000000079 */
[----:B------:R-:W-:Y:S02]  /*17920*/  PRMT R121, R80, 0x3340, R1 ;  /* 0x0000334050797816 */ /* 0x000fe40000000001 */
[----:B------:R-:W-:Y:S02]  /*17930*/  PRMT R78, R41, 0x5410, R78 ;  /* 0x00005410294e7816 */ /* 0x000fe4000000004e */
[----:B------:R-:W-:Y:S02]  /*17940*/  PRMT R41, R57, 0x5410, R92 ;  /* 0x0000541039297816 */ /* 0x000fe4000000005c */
[----:B------:R-:W-:Y:S02]  /*17950*/  PRMT R93, R59, 0x5410, R94 ;  /* 0x000054103b5d7816 */ /* 0x000fe4000000005e */
[----:B------:R-:W-:-:S02]  /*17960*/  PRMT R76, R56, 0x5410, R85 ;  /* 0x00005410384c7816 */ /* 0x000fc40000000055 */
[----:B------:R-:W-:Y:S01]  /*17970*/  PRMT R80, R58, 0x5410, R87 ;  /* 0x000054103a507816 */ /* 0x000fe20000000057 */
[----:B------:R-:W-:Y:S01]  /*17980*/  BAR.SYNC.DEFER_BLOCKING 0x0 ;  /* 0x0000000000007b1d */ /* 0x000fe20000010000 */
[----:B------:R-:W-:Y:S02]  /*17990*/  LOP3.LUT R0, R153, 0xffff, RZ, 0xc0, !PT ;  /* 0x0000ffff99007812 */ /* 0x000fe400078ec0ff */
[----:B------:R-:W-:Y:S02]  /*179a0*/  LOP3.LUT R154, R154, 0xffff, RZ, 0xc0, !PT ;  /* 0x0000ffff9a9a7812 */ /* 0x000fe400078ec0ff */
[----:B------:R-:W-:Y:S02]  /*179b0*/  SHF.R.U32.HI R180, RZ, 0x8, R180 ;  /* 0x00000008ffb47819 */ /* 0x000fe400000116b4 */
[----:B------:R-:W-:Y:S02]  /*179c0*/  SHF.R.U32.HI R183, RZ, 0x8, R183 ;  /* 0x00000008ffb77819 */ /* 0x000fe400000116b7 */
[----:B------:R-:W-:-:S02]  /*179d0*/  SHF.R.U32.HI R182, RZ, 0x8, R182 ;  /* 0x00000008ffb67819 */ /* 0x000fc400000116b6 */
[----:B------:R-:W-:Y:S02]  /*179e0*/  SHF.R.U32.HI R67, RZ, 0x8, R67 ;  /* 0x00000008ff437819 */ /* 0x000fe40000011643 */
[----:B------:R-:W-:Y:S02]  /*179f0*/  SHF.R.U32.HI R186, RZ, 0x8, R186 ;  /* 0x00000008ffba7819 */ /* 0x000fe400000116ba */
[----:B------:R-:W-:Y:S02]  /*17a00*/  LOP3.LUT R161, R161, 0xffff, RZ, 0xc0, !PT ;  /* 0x0000ffffa1a17812 */ /* 0x000fe400078ec0ff */
[----:B------:R-:W-:Y:S02]  /*17a10*/  LOP3.LUT R104, R104, 0xffff, RZ, 0xc0, !PT ;  /* 0x0000ffff68687812 */ /* 0x000fe400078ec0ff */
[----:B------:R-:W-:Y:S02]  /*17a20*/  LOP3.LUT R112, R112, 0xffff, RZ, 0xc0, !PT ;  /* 0x0000ffff70707812 */ /* 0x000fe400078ec0ff */
[----:B------:R-:W-:-:S02]  /*17a30*/  LOP3.LUT R122, R122, 0xffff, RZ, 0xc0, !PT ;  /* 0x0000ffff7a7a7812 */ /* 0x000fc400078ec0ff */
[----:B------:R-:W-:Y:S01]  /*17a40*/  LOP3.LUT R130, R130, 0xffff, RZ, 0xc0, !PT ;  /* 0x0000ffff82827812 */ /* 0x000fe200078ec0ff */
[----:B------:R-:W-:Y:S01]  /*17a50*/  LDS.128 R56, [R125+UR16] ;  /* 0x000000107d387984 */ /* 0x000fe20008000c00 */
[--C-:B0-----:R-:W-:Y:S02]  /*17a60*/  PRMT R20, R45, 0x4210, R0.reuse ;  /* 0x000042102d147816 */ /* 0x101fe40000000000 */
[----:B------:R-:W-:Y:S02]  /*17a70*/  PRMT R21, R89, 0x5210, R0 ;  /* 0x0000521059157816 */ /* 0x000fe40000000000 */
[--C-:B------:R-:W-:Y:S02]  /*17a80*/  PRMT R22, R49, 0x4210, R154.reuse ;  /* 0x0000421031167816 */ /* 0x100fe4000000009a */
[----:B------:R-:W-:Y:S01]  /*17a90*/  PRMT R23, R91, 0x5210, R154 ;  /* 0x000052105b177816 */ /* 0x000fe2000000009a */
[----:B------:R-:W-:Y:S01]  /*17aa0*/  BAR.SYNC.DEFER_BLOCKING 0x0 ;  /* 0x0000000000007b1d */ /* 0x000fe20000010000 */
[----:B------:R-:W-:-:S02]  /*17ab0*/  SHF.R.U32.HI R100, RZ, 0x8, R100 ;  /* 0x00000008ff647819 */ /* 0x000fc40000011664 */
[----:B------:R-:W-:Y:S02]  /*17ac0*/  SHF.R.U32.HI R188, RZ, 0x8, R188 ;  /* 0x00000008ffbc7819 */ /* 0x000fe400000116bc */
[----:B------:R-:W-:Y:S02]  /*17ad0*/  LOP3.LUT R43, R100, 0xffff, RZ, 0xc0, !PT ;  /* 0x0000ffff642b7812 */ /* 0x000fe400078ec0ff */
        /* <DEDUP_REMOVED lines=8> */
[----:B------:R-:W-:Y:S01]  /*17b60*/  SHF.R.U32.HI R96, RZ, 0x8, R96 ;  /* 0x00000008ff607819 */ /* 0x000fe20000011660 */
[----:B------:R0:W-:Y:S01]  /*17b70*/  STSM.16.M88.4 [R3], R20 ;  /* 0x0000001403007844 */ /* 0x0001e20000000200 */
[----:B------:R-:W-:-:S02]  /*17b80*/  LOP3.LUT R67, R67, 0xffff, RZ, 0xc0, !PT ;  /* 0x0000ffff43437812 */ /* 0x000fc400078ec0ff */
[----:B------:R-:W-:Y:S02]  /*17b90*/  LOP3.LUT R182, R182, 0xffff, RZ, 0xc0, !PT ;  /* 0x0000ffffb6b67812 */ /* 0x000fe400078ec0ff */
[----:B------:R-:W-:Y:S02]  /*17ba0*/  SHF.R.U32.HI R72, RZ, 0x8, R72 ;  /* 0x00000008ff487819 */ /* 0x000fe40000011648 */
[----:B------:R-:W-:Y:S02]  /*17bb0*/  SHF.R.U32.HI R97, RZ, 0x8, R97 ;  /* 0x00000008ff617819 */ /* 0x000fe40000011661 */
[----:B------:R-:W-:Y:S02]  /*17bc0*/  LOP3.LUT R100, R186, 0xffff, RZ, 0xc0, !PT ;  /* 0x0000ffffba647812 */ /* 0x000fe400078ec0ff */
[----:B------:R-:W-:Y:S02]  /*17bd0*/  LOP3.LUT R110, R188, 0xffff, RZ, 0xc0, !PT ;  /* 0x0000ffffbc6e7812 */ /* 0x000fe400078ec0ff */
[----:B------:R-:W-:-:S02]  /*17be0*/  PRMT R65, R180, 0x3340, R65 ;  /* 0x00003340b4417816 */ /* 0x000fc40000000041 */
[----:B------:R-:W-:Y:S02]  /*17bf0*/  PRMT R67, R182, 0x3340, R67 ;  /* 0x00003340b6437816 */ /* 0x000fe40000000043 */
[----:B------:R-:W-:Y:S02]  /*17c00*/  LOP3.LUT R97, R97, 0xffff, RZ, 0xc0, !PT ;  /* 0x0000ffff61617812 */ /* 0x000fe400078ec0ff */
[----:B------:R-:W-:Y:S02]  /*17c10*/  LOP3.LUT R72, R72, 0xffff, RZ, 0xc0, !PT ;  /* 0x0000ffff48487812 */ /* 0x000fe400078ec0ff */
[--C-:B------:R-:W-:Y:S02]  /*17c20*/  PRMT R100, R100, 0x3340, R1.reuse ;  /* 0x0000334064647816 */ /* 0x100fe40000000001 */
[----:B------:R-:W-:Y:S02]  /*17c30*/  PRMT R110, R110, 0x3340, R1 ;  /* 0x000033406e6e7816 */ /* 0x000fe40000000001 */
[----:B------:R-:W-:-:S02]  /*17c40*/  PRMT R72, R72, 0x3340, R97 ;  /* 0x0000334048487816 */ /* 0x000fc40000000061 */
[----:B------:R-:W-:Y:S02]  /*17c50*/  PRMT R95, R65, 0x5410, R100 ;  /* 0x00005410415f7816 */ /* 0x000fe40000000064 */
[----:B------:R-:W-:Y:S02]  /*17c60*/  PRMT R97, R67, 0x5410, R110 ;  /* 0x0000541043617816 */ /* 0x000fe4000000006e */
[--C-:B--2---:R-:W-:Y:S01]  /*17c70*/  PRMT R17, R64, 0x5210, R161.reuse ;  /* 0x0000521040117816 */ /* 0x104fe200000000a1 */
[----:B------:R-:W-:Y:S01]  /*17c80*/  BAR.SYNC.DEFER_BLOCKING 0x0 ;  /* 0x0000000000007b1d */ /* 0x000fe20000010000 */
[----:B------:R-:W-:Y:S02]  /*17c90*/  LOP3.LUT R5, R162, 0xffff, RZ, 0xc0, !PT ;  /* 0x0000ffffa2057812 */ /* 0x000fe400078ec0ff */
[----:B------:R-:W-:Y:S02]  /*17ca0*/  PRMT R16, R12, 0x4210, R161 ;  /* 0x000042100c107816 */ /* 0x000fe400000000a1 */
[----:B------:R-:W-:-:S02]  /*17cb0*/  SHF.R.U32.HI R98, RZ, 0x8, R98 ;  /* 0x00000008ff627819 */ /* 0x000fc40000011662 */
[----:B------:R-:W-:Y:S02]  /*17cc0*/  SHF.R.U32.HI R190, RZ, 0x8, R190 ;  /* 0x00000008ffbe7819 */ /* 0x000fe400000116be */
[----:B------:R-:W-:Y:S02]  /*17cd0*/  SHF.R.U32.HI R194, RZ, 0x8, R194 ;  /* 0x00000008ffc27819 */ /* 0x000fe400000116c2 */
[----:B------:R-:W-:Y:S02]  /*17ce0*/  SHF.R.U32.HI R83, RZ, 0x8, R83 ;  /* 0x00000008ff537819 */ /* 0x000fe40000011653 */
[----:B------:R-:W-:Y:S02]  /*17cf0*/  LOP3.LUT R31, R31, 0xffff, RZ, 0xc0, !PT ;  /* 0x0000ffff1f1f7812 */ /* 0x000fe400078ec0ff */
[----:B------:R-:W-:Y:S02]  /*17d00*/  PRMT R48, R48, 0x4210, R29 ;  /* 0x0000421030307816 */ /* 0x000fe4000000001d */
[----:B------:R-:W-:-:S02]  /*17d10*/  SHF.R.U32.HI R128, RZ, 0x8, R128 ;  /* 0x00000008ff807819 */ /* 0x000fc40000011680 */
[----:B------:R-:W-:Y:S02]  /*17d20*/  LOP3.LUT R150, R150, 0xffff, RZ, 0xc0, !PT ;  /* 0x0000ffff96967812 */ /* 0x000fe400078ec0ff */
[----:B------:R-:W-:Y:S01]  /*17d30*/  SGXT.U32 R13, R13, 0x1 ;  /* 0x000000010d0d781a */ /* 0x000fe20000000000 */
[----:B------:R-:W-:Y:S01]  /*17d40*/  LDS.128 R64, [R125+UR16] ;  /* 0x000000107d407984 */ /* 0x000fe20008000c00 */
[--C-:B------:R-:W-:Y:S02]  /*17d50*/  PRMT R18, R14, 0x4210, R5.reuse ;  /* 0x000042100e127816 */ /* 0x100fe40000000005 */
[----:B------:R-:W-:Y:S01]  /*17d60*/  PRMT R19, R78, 0x5210, R5 ;  /* 0x000052104e137816 */ /* 0x000fe20000000005 */
[----:B------:R-:W-:Y:S01]  /*17d70*/  BAR.SYNC.DEFER_BLOCKING 0x0 ;  /* 0x0000000000007b1d */ /* 0x000fe20000010000 */
[----:B------:R-:W-:Y:S02]  /*17d80*/  PRMT R113, R112, 0x3340, R1 ;  /* 0x0000334070717816 */ /* 0x000fe40000000001 */
[----:B------:R-:W-:-:S04]  /*17d90*/  PRMT R44, R104, 0x3340, R105 ;  /* 0x00003340682c7816 */ /* 0x000fc80000000069 */
[----:B------:R-:W-:Y:S02]  /*17da0*/  PRMT R44, R44, 0x5410, R113 ;  /* 0x000054102c2c7816 */ /* 0x000fe40000000071 */
[----:B------:R-:W-:Y:S02]  /*17db0*/  LOP3.LUT R113, R126, 0xffff, RZ, 0xc0, !PT ;  /* 0x0000ffff7e717812 */ /* 0x000fe400078ec0ff */
[----:B------:R-:W-:Y:S02]  /*17dc0*/  SHF.R.U32.HI R189, RZ, 0x8, R189 ;  /* 0x00000008ffbd7819 */ /* 0x000fe400000116bd */
[----:B------:R-:W-:Y:S01]  /*17dd0*/  SHF.R.U32.HI R102, RZ, 0x8, R102 ;  /* 0x00000008ff667819 */ /* 0x000fe20000011666 */
[----:B------:R2:W-:Y:S01]  /*17de0*/  STSM.16.M88.4 [R3], R16 ;  /* 0x0000001003007844 */ /* 0x0005e20000000200 */
[----:B------:R-:W-:Y:S02]  /*17df0*/  SHF.R.U32.HI R74, RZ, 0x8, R74 ;  /* 0x00000008ff4a7819 */ /* 0x000fe4000001164a */
[----:B------:R-:W-:-:S02]  /*17e00*/  SHF.R.U32.HI R99, RZ, 0x8, R99 ;  /* 0x00000008ff637819 */ /* 0x000fc40000011663 */
[----:B------:R-:W-:Y:S02]  /*17e10*/  SHF.R.U32.HI R193, RZ, 0x8, R193 ;  /* 0x00000008ffc17819 */ /* 0x000fe400000116c1 */
[----:B------:R-:W-:Y:S02]  /*17e20*/  SHF.R.U32.HI R82, RZ, 0x8, R82 ;  /* 0x00000008ff527819 */ /* 0x000fe40000011652 */
        /* <DEDUP_REMOVED lines=9> */
[----:B------:R-:W-:-:S02]  /*17ec0*/  PRMT R62, R62, 0x5410, R119 ;  /* 0x000054103e3e7816 */ /* 0x000fc40000000077 */
[----:B------:R-:W-:Y:S02]  /*17ed0*/  LOP3.LUT R119, R73, 0xffff, RZ, 0xc0, !PT ;  /* 0x0000ffff49777812 */ /* 0x000fe400078ec0ff */
[----:B------:R-:W-:Y:S02]  /*17ee0*/  PRMT R73, R189, 0x3340, R102 ;  /* 0x00003340bd497816 */ /* 0x000fe40000000066 */
[----:B------:R-:W-:Y:S02]  /*17ef0*/  PRMT R74, R74, 0x3340, R99 ;  /* 0x000033404a4a7816 */ /* 0x000fe40000000063 */
[--C-:B------:R-:W-:Y:S02]  /*17f00*/  PRMT R102, R124, 0x3340, R1.reuse ;  /* 0x000033407c667816 */ /* 0x100fe40000000001 */
[--C-:B------:R-:W-:Y:S02]  /*17f10*/  PRMT R126, R126, 0x3340, R1.reuse ;  /* 0x000033407e7e7816 */ /* 0x100fe40000000001 */
[----:B------:R-:W-:-:S02]  /*17f20*/  PRMT R123, R82, 0x3340, R1 ;  /* 0x00003340527b7816 */ /* 0x000fc40000000001 */
[----:B------:R-:W-:Y:S02]  /*17f30*/  PRMT R99, R73, 0x5410, R102 ;  /* 0x0000541049637816 */ /* 0x000fe40000000066 */
[----:B------:R-:W-:Y:S02]  /*17f40*/  PRMT R126, R75, 0x5410, R126 ;  /* 0x000054104b7e7816 */ /* 0x000fe4000000007e */
[----:B------:R-:W-:Y:S02]  /*17f50*/  PRMT R82, R72, 0x5410, R121 ;  /* 0x0000541048527816 */ /* 0x000fe40000000079 */
[----:B------:R-:W-:Y:S01]  /*17f60*/  PRMT R110, R74, 0x5410, R123 ;  /* 0x000054104a6e7816 */ /* 0x000fe2000000007b */
[----:B------:R-:W-:Y:S01]  /*17f70*/  BAR.SYNC.DEFER_BLOCKING 0x0 ;  /* 0x0000000000007b1d */ /* 0x000fe20000010000 */
[----:B------:R-:W-:Y:S02]  /*17f80*/  SHF.R.U32.HI R163, RZ, 0x8, R163 ;  /* 0x00000008ffa37819 */ /* 0x000fe400000116a3 */
[----:B------:R-:W-:-:S02]  /*17f90*/  SHF.R.U32.HI R168, RZ, 0x8, R168 ;  /* 0x00000008ffa87819 */ /* 0x000fc400000116a8 */
[----:B------:R-:W-:Y:S02]  /*17fa0*/  LOP3.LUT R84, R163, 0xffff, RZ, 0xc0, !PT ;  /* 0x0000ffffa3547812 */ /* 0x000fe400078ec0ff */
[----:B------:R-:W-:Y:S02]  /*17fb0*/  LOP3.LUT R168, R168, 0xffff, RZ, 0xc0, !PT ;  /* 0x0000ffffa8a87812 */ /* 0x000fe400078ec0ff */
[----:B------:R-:W-:Y:S02]  /*17fc0*/  LOP3.LUT R164, R164, 0xffff, RZ, 0xc0, !PT ;  /* 0x0000ffffa4a47812 */ /* 0x000fe400078ec0ff */
[----:B------:R-:W-:Y:S02]  /*17fd0*/  LOP3.LUT R86, R170, 0xffff, RZ, 0xc0, !PT ;  /* 0x0000ffffaa567812 */ /* 0x000fe400078ec0ff */
[----:B------:R-:W-:Y:S01]  /*17fe0*/  PRMT R43, R84, 0x3340, R43 ;  /* 0x00003340542b7816 */ /* 0x000fe2000000002b */
[----:B------:R-:W-:Y:S01]  /*17ff0*/  LDS.128 R72, [R125+UR16] ;  /* 0x000000107d487984 */ /* 0x000fe20008000c00 */
[----:B------:R-:W-:-:S02]  /*18000*/  PRMT R84, R168, 0x3340, R1 ;  /* 0x00003340a8547816 */ /* 0x000fc40000000001 */
[----:B------:R-:W-:Y:S02]  /*18010*/  PRMT R53, R164, 0x3340, R53 ;  /* 0x00003340a4357816 */ /* 0x000fe40000000035 */
[----:B------:R-:W-:Y:S02]  /*18020*/  PRMT R86, R86, 0x3340, R1 ;  /* 0x0000334056567816 */ /* 0x000fe40000000001 */
[----:B------:R-:W-:Y:S02]  /*18030*/  PRMT R43, R43, 0x5410, R84 ;  /* 0x000054102b2b7816 */ /* 0x000fe40000000054 */
[----:B------:R-:W-:Y:S01]  /*18040*/  PRMT R53, R53, 0x5410, R86 ;  /* 0x0000541035357816 */ /* 0x000fe20000000056 */
[----:B------:R-:W-:Y:S01]  /*18050*/  BAR.SYNC.DEFER_BLOCKING 0x0 ;  /* 0x0000000000007b1d */ /* 0x000fe20000010000 */
[----:B------:R-:W-:Y:S02]  /*18060*/  LOP3.LUT R0, R167, 0xffff, RZ, 0xc0, !PT ;  /* 0x0000ffffa7007812 */ /* 0x000fe400078ec0ff */
[----:B------:R-:W-:-:S02]  /*18070*/  LOP3.LUT R2, R169, 0xffff, RZ, 0xc0, !PT ;  /* 0x0000ffffa9027812 */ /* 0x000fc400078ec0ff */
[--C-:B0-----:R-:W-:Y:S02]  /*18080*/  PRMT R20, R55, 0x4210, R0.reuse ;  /* 0x0000421037147816 */ /* 0x101fe40000000000 */
[----:B------:R-:W-:Y:S02]  /*18090*/  PRMT R21, R43, 0x5210, R0 ;  /* 0x000052102b157816 */ /* 0x000fe40000000000 */
[--C-:B------:R-:W-:Y:S02]  /*180a0*/  PRMT R22, R63, 0x4210, R2.reuse ;  /* 0x000042103f167816 */ /* 0x100fe40000000002 */
[----:B------:R-:W-:-:S05]  /*180b0*/  PRMT R23, R53, 0x5210, R2 ;  /* 0x0000521035177816 */ /* 0x000fca0000000002 */
[----:B------:R0:W-:Y:S01]  /*180c0*/  STSM.16.M88.4 [R3], R20 ;  /* 0x0000001403007844 */ /* 0x0001e20000000200 */
[----:B------:R-:W-:Y:S01]  /*180d0*/  BAR.SYNC.DEFER_BLOCKING 0x0 ;  /* 0x0000000000007b1d */ /* 0x000fe20000010000 */
[----:B------:R-:W-:Y:S02]  /*180e0*/  LOP3.LUT R0, R173, 0xffff, RZ, 0xc0, !PT ;  /* 0x0000ffffad007812 */ /* 0x000fe400078ec0ff */
[----:B------:R-:W-:-:S03]  /*180f0*/  LOP3.LUT R2, R175, 0xffff, RZ, 0xc0, !PT ;  /* 0x0000ffffaf027812 */ /* 0x000fc600078ec0ff */
[----:B------:R-:W-:Y:S01]  /*18100*/  LDS.128 R84, [R125+UR16] ;  /* 0x000000107d547984 */ /* 0x000fe20008000c00 */
[--C-:B--2---:R-:W-:Y:S02]  /*18110*/  PRMT R16, R51, 0x4210, R0.reuse ;  /* 0x0000421033107816 */ /* 0x104fe40000000000 */
[----:B------:R-:W-:Y:S02]  /*18120*/  PRMT R17, R41, 0x5210, R0 ;  /* 0x0000521029117816 */ /* 0x000fe40000000000 */
[--C-:B------:R-:W-:Y:S02]  /*18130*/  PRMT R18, R47, 0x4210, R2.reuse ;  /* 0x000042102f127816 */ /* 0x100fe40000000002 */
[----:B------:R-:W-:Y:S01]  /*18140*/  PRMT R19, R93, 0x5210, R2 ;  /* 0x000052105d137816 */ /* 0x000fe20000000002 */
[----:B------:R-:W-:Y:S01]  /*18150*/  BAR.SYNC.DEFER_BLOCKING 0x0 ;  /* 0x0000000000007b1d */ /* 0x000fe20000010000 */
[----:B------:R-:W-:-:S05]  /*18160*/  LOP3.LUT R0, R179, 0xffff, RZ, 0xc0, !PT ;  /* 0x0000ffffb3007812 */ /* 0x000fca00078ec0ff */
[----:B------:R2:W-:Y:S01]  /*18170*/  STSM.16.M88.4 [R3], R16 ;  /* 0x0000001003007844 */ /* 0x0005e20000000200 */
[--C-:B0-----:R-:W-:Y:S01]  /*18180*/  PRMT R21, R95, 0x5210, R0.reuse ;  /* 0x000052105f157816 */ /* 0x101fe20000000000 */
[----:B------:R-:W-:Y:S01]  /*18190*/  BAR.SYNC.DEFER_BLOCKING 0x0 ;  /* 0x0000000000007b1d */ /* 0x000fe20000010000 */
[----:B------:R-:W-:Y:S02]  /*181a0*/  LOP3.LUT R2, R181, 0xffff, RZ, 0xc0, !PT ;  /* 0x0000ffffb5027812 */ /* 0x000fe400078ec0ff */
[----:B------:R-:W-:-:S03]  /*181b0*/  PRMT R20, R71, 0x4210, R0 ;  /* 0x0000421047147816 */ /* 0x000fc60000000000 */
[----:B------:R-:W-:Y:S01]  /*181c0*/  LDS.128 R92, [R125+UR16] ;  /* 0x000000107d5c7984 */ /* 0x000fe20008000c00 */
[--C-:B------:R-:W-:Y:S02]  /*181d0*/  PRMT R22, R77, 0x4210, R2.reuse ;  /* 0x000042104d167816 */ /* 0x100fe40000000002 */
[----:B------:R-:W-:Y:S01]  /*181e0*/  PRMT R23, R97, 0x5210, R2 ;  /* 0x0000521061177816 */ /* 0x000fe20000000002 */
[----:B------:R-:W-:Y:S01]  /*181f0*/  BAR.SYNC.DEFER_BLOCKING 0x0 ;  /* 0x0000000000007b1d */ /* 0x000fe20000010000 */
[----:B------:R-:W-:Y:S02]  /*18200*/  SHF.R.U32.HI R90, RZ, 0x8, R90 ;  /* 0x00000008ff5a7819 */ /* 0x000fe4000001165a */
[----:B------:R-:W-:Y:S02]  /*18210*/  SHF.R.U32.HI R103, RZ, 0x8, R103 ;  /* 0x00000008ff677819 */ /* 0x000fe40000011667 */
[----:B------:R-:W-:Y:S02]  /*18220*/  LOP3.LUT R101, R101, 0xffff, RZ, 0xc0, !PT ;  /* 0x0000ffff65657812 */ /* 0x000fe400078ec0ff */
[----:B------:R-:W-:-:S02]  /*18230*/  LOP3.LUT R88, R88, 0xffff, RZ, 0xc0, !PT ;  /* 0x0000ffff58587812 */ /* 0x000fc400078ec0ff */
[----:B------:R-:W-:Y:S01]  /*18240*/  LOP3.LUT R103, R103, 0xffff, RZ, 0xc0, !PT ;  /* 0x0000ffff67677812 */ /* 0x000fe200078ec0ff */
[----:B------:R-:W-:Y:S01]  /*18250*/  STSM.16.M88.4 [R3], R20 ;  /* 0x0000001403007844 */ /* 0x000fe20000000200 */
[----:B------:R-:W-:Y:S02]  /*18260*/  LOP3.LUT R90, R90, 0xffff, RZ, 0xc0, !PT ;  /* 0x0000ffff5a5a7812 */ /* 0x000fe400078ec0ff */
[----:B------:R-:W-:Y:S02]  /*18270*/  SHF.R.U32.HI R104, RZ, 0x8, R104 ;  /* 0x00000008ff687819 */ /* 0x000fe40000011668 */
[----:B------:R-:W-:Y:S02]  /*18280*/  SHF.R.U32.HI R105, RZ, 0x8, R105 ;  /* 0x00000008ff697819 */ /* 0x000fe40000011669 */
[----:B------:R-:W-:Y:S02]  /*18290*/  SHF.R.U32.HI R106, RZ, 0x8, R106 ;  /* 0x00000008ff6a7819 */ /* 0x000fe4000001166a */
[----:B------:R-:W-:-:S02]  /*182a0*/  SHF.R.U32.HI R107, RZ, 0x8, R107 ;  /* 0x00000008ff6b7819 */ /* 0x000fc4000001166b */
[----:B------:R-:W-:Y:S02]  /*182b0*/  LOP3.LUT R96, R96, 0xffff, RZ, 0xc0, !PT ;  /* 0x0000ffff60607812 */ /* 0x000fe400078ec0ff */
[----:B------:R-:W-:Y:S02]  /*182c0*/  LOP3.LUT R98, R98, 0xffff, RZ, 0xc0, !PT ;  /* 0x0000ffff62627812 */ /* 0x000fe400078ec0ff */
[----:B------:R-:W-:Y:S02]  /*182d0*/  SHF.R.U32.HI R112, RZ, 0x8, R112 ;  /* 0x00000008ff707819 */ /* 0x000fe40000011670 */
[----:B------:R-:W-:Y:S02]  /*182e0*/  SHF.R.U32.HI R114, RZ, 0x8, R114 ;  /* 0x00000008ff727819 */ /* 0x000fe40000011672 */
[----:B------:R-:W-:Y:S02]  /*182f0*/  PRMT R88, R88, 0x3340, R101 ;  /* 0x0000334058587816 */ /* 0x000fe40000000065 */
[----:B------:R-:W-:-:S02]  /*18300*/  PRMT R90, R90, 0x3340, R103 ;  /* 0x000033405a5a7816 */ /* 0x000fc40000000067 */
[----:B------:R-:W-:Y:S02]  /*18310*/  LOP3.LUT R105, R105, 0xffff, RZ, 0xc0, !PT ;  /* 0x0000ffff69697812 */ /* 0x000fe400078ec0ff */
[----:B------:R-:W-:Y:S02]  /*18320*/  LOP3.LUT R104, R104, 0xffff, RZ, 0xc0, !PT ;  /* 0x0000ffff68687812 */ /* 0x000fe400078ec0ff */
[----:B------:R-:W-:Y:S02]  /*18330*/  LOP3.LUT R107, R107, 0xffff, RZ, 0xc0, !PT ;  /* 0x0000ffff6b6b7812 */ /* 0x000fe400078ec0ff */
[----:B------:R-:W-:Y:S02]  /*18340*/  LOP3.LUT R106, R106, 0xffff, RZ, 0xc0, !PT ;  /* 0x0000ffff6a6a7812 */ /* 0x000fe400078ec0ff */
[--C-:B------:R-:W-:Y:S02]  /*18350*/  PRMT R101, R96, 0x3340, R1.reuse ;  /* 0x0000334060657816 */ /* 0x100fe40000000001 */
[----:B------:R-:W-:-:S02]  /*18360*/  PRMT R103, R98, 0x3340, R1 ;  /* 0x0000334062677816 */ /* 0x000fc40000000001 */
[----:B------:R-:W-:Y:S02]  /*18370*/  LOP3.LUT R112, R112, 0xffff, RZ, 0xc0, !PT ;  /* 0x0000ffff70707812 */ /* 0x000fe400078ec0ff */
[----:B------:R-:W-:Y:S02]  /*18380*/  LOP3.LUT R114, R114, 0xffff, RZ, 0xc0, !PT ;  /* 0x0000ffff72727812 */ /* 0x000fe400078ec0ff */
[----:B------:R-:W-:Y:S02]  /*18390*/  PRMT R104, R104, 0x3340, R105 ;  /* 0x0000334068687816 */ /* 0x000fe40000000069 */
[----:B------:R-:W-:Y:S02]  /*183a0*/  PRMT R106, R106, 0x3340, R107 ;  /* 0x000033406a6a7816 */ /* 0x000fe4000000006b */
[--C-:B------:R-:W-:Y:S02]  /*183b0*/  PRMT R105, R112, 0x3340, R1.reuse ;  /* 0x0000334070697816 */ /* 0x100fe40000000001 */
[----:B------:R-:W-:-:S02]  /*183c0*/  PRMT R107, R114, 0x3340, R1 ;  /* 0x00003340726b7816 */ /* 0x000fc40000000001 */
[----:B------:R-:W-:Y:S02]  /*183d0*/  PRMT R112, R88, 0x5410, R101 ;  /* 0x0000541058707816 */ /* 0x000fe40000000065 */
[----:B------:R-:W-:Y:S01]  /*183e0*/  PRMT R114, R90, 0x5410, R103 ;  /* 0x000054105a727816 */ /* 0x000fe20000000067 */
[----:B------:R-:W-:Y:S01]  /*183f0*/  BAR.SYNC.DEFER_BLOCKING 0x0 ;  /* 0x0000000000007b1d */ /* 0x000fe20000010000 */
[----:B------:R-:W-:Y:S02]  /*18400*/  LOP3.LUT R190, R190, 0xffff, RZ, 0xc0, !PT ;  /* 0x0000ffffbebe7812 */ /* 0x000fe400078ec0ff */
[----:B------:R-:W-:Y:S02]  /*18410*/  LOP3.LUT R194, R194, 0xffff, RZ, 0xc0, !PT ;  /* 0x0000ffffc2c27812 */ /* 0x000fe400078ec0ff */
[----:B------:R-:W-:Y:S02]  /*18420*/  PRMT R119, R190, 0x3340, R119 ;  /* 0x00003340be777816 */ /* 0x000fe40000000077 */
[----:B------:R-:W-:Y:S01]  /*18430*/  PRMT R124, R194, 0x3340, R1 ;  /* 0x00003340c27c7816 */ /* 0x000fe20000000001 */
[----:B------:R-:W-:Y:S03]  /*18440*/  LDS.128 R100, [R125+UR16] ;  /* 0x000000107d647984 */ /* 0x000fe60008000c00 */
[----:B------:R-:W-:-:S02]  /*18450*/  PRMT R119, R119, 0x5410, R124 ;  /* 0x0000541077777816 */ /* 0x000fc4000000007c */
[----:B------:R-:W-:Y:S02]  /*18460*/  LOP3.LUT R0, R185, 0xffff, RZ, 0xc0, !PT ;  /* 0x0000ffffb9007812 */ /* 0x000fe400078ec0ff */
[----:B------:R-:W-:Y:S02]  /*18470*/  LOP3.LUT R2, R187, 0xffff, RZ, 0xc0, !PT ;  /* 0x0000ffffbb027812 */ /* 0x000fe400078ec0ff */
[--C-:B--2---:R-:W-:Y:S02]  /*18480*/  PRMT R16, R61, 0x4210, R0.reuse ;  /* 0x000042103d107816 */ /* 0x104fe40000000000 */
[----:B------:R-:W-:Y:S01]  /*18490*/  PRMT R17, R99, 0x5210, R0 ;  /* 0x0000521063117816 */ /* 0x000fe20000000000 */
[----:B------:R-:W-:Y:S01]  /*184a0*/  BAR.SYNC.DEFER_BLOCKING 0x0 ;  /* 0x0000000000007b1d */ /* 0x000fe20000010000 */
[--C-:B------:R-:W-:Y:S02]  /*184b0*/  PRMT R18, R69, 0x4210, R2.reuse ;  /* 0x0000421045127816 */ /* 0x100fe40000000002 */
[----:B------:R-:W-:-:S02]  /*184c0*/  PRMT R19, R119, 0x5210, R2 ;  /* 0x0000521077137816 */ /* 0x000fc40000000002 */
[----:B------:R-:W-:Y:S02]  /*184d0*/  SHF.R.U32.HI R120, RZ, 0x8, R120 ;  /* 0x00000008ff787819 */ /* 0x000fe40000011678 */
[----:B------:R-:W-:Y:S02]  /*184e0*/  SHF.R.U32.HI R111, RZ, 0x8, R111 ;  /* 0x00000008ff6f7819 */ /* 0x000fe4000001166f */
[----:B------:R-:W-:Y:S01]  /*184f0*/  SHF.R.U32.HI R122, RZ, 0x8, R122 ;  /* 0x00000008ff7a7819 */ /* 0x000fe2000001167a */
[----:B------:R0:W-:Y:S01]  /*18500*/  STSM.16.M88.4 [R3], R16 ;  /* 0x0000001003007844 */ /* 0x0001e20000000200 */
[----:B------:R-:W-:Y:S02]  /*18510*/  SHF.R.U32.HI R113, RZ, 0x8, R113 ;  /* 0x00000008ff717819 */ /* 0x000fe40000011671 */
[----:B------:R-:W-:Y:S02]  /*18520*/  LOP3.LUT R111, R111, 0xffff, RZ, 0xc0, !PT ;  /* 0x0000ffff6f6f7812 */ /* 0x000fe400078ec0ff */
[----:B------:R-:W-:-:S02]  /*18530*/  LOP3.LUT R120, R120, 0xffff, RZ, 0xc0, !PT ;  /* 0x0000ffff78787812 */ /* 0x000fc400078ec0ff */
[----:B------:R-:W-:Y:S02]  /*18540*/  LOP3.LUT R113, R113, 0xffff, RZ, 0xc0, !PT ;  /* 0x0000ffff71717812 */ /* 0x000fe400078ec0ff */
[----:B------:R-:W-:Y:S02]  /*18550*/  LOP3.LUT R122, R122, 0xffff, RZ, 0xc0, !PT ;  /* 0x0000ffff7a7a7812 */ /* 0x000fe400078ec0ff */
[----:B------:R-:W-:Y:S02]  /*18560*/  PRMT R111, R120, 0x3340, R111 ;  /* 0x00003340786f7816 */ /* 0x000fe4000000006f */
[----:B------:R-:W-:Y:S02]  /*18570*/  PRMT R113, R122, 0x3340, R113 ;  /* 0x000033407a717816 */ /* 0x000fe40000000071 */
[----:B------:R-:W-:Y:S02]  /*18580*/  PRMT R120, R104, 0x5410, R105 ;  /* 0x0000541068787816 */ /* 0x000fe40000000069 */
[----:B------:R-:W-:Y:S01]  /*18590*/  PRMT R122, R106, 0x5410, R107 ;  /* 0x000054106a7a7816 */ /* 0x000fe2000000006b */
[----:B------:R-:W-:Y:S01]  /*185a0*/  BAR.SYNC.DEFER_BLOCKING 0x0 ;  /* 0x0000000000007b1d */ /* 0x000fe20000010000 */
[----:B------:R-:W-:-:S02]  /*185b0*/  SHF.R.U32.HI R79, RZ, 0x8, R79 ;  /* 0x00000008ff4f7819 */ /* 0x000fc4000001164f */
[----:B------:R-:W-:Y:S02]  /*185c0*/  SHF.R.U32.HI R166, RZ, 0x8, R166 ;  /* 0x00000008ffa67819 */ /* 0x000fe400000116a6 */
[----:B------:R-:W-:Y:S02]  /*185d0*/  LOP3.LUT R79, R79, 0xffff, RZ, 0xc0, !PT ;  /* 0x0000ffff4f4f7812 */ /* 0x000fe400078ec0ff */
[----:B------:R-:W-:Y:S02]  /*185e0*/  LOP3.LUT R166, R166, 0xffff, RZ, 0xc0, !PT ;  /* 0x0000ffffa6a67812 */ /* 0x000fe400078ec0ff */
[----:B------:R-:W-:Y:S02]  /*185f0*/  LOP3.LUT R140, R83, 0xffff, RZ, 0xc0, !PT ;  /* 0x0000ffff538c7812 */ /* 0x000fe400078ec0ff */
[----:B------:R-:W-:Y:S01]  /*18600*/  PRMT R79, R79, 0x3340, R166 ;  /* 0x000033404f4f7816 */ /* 0x000fe200000000a6 */
[----:B------:R-:W-:Y:S01]  /*18610*/  LDS.128 R104, [R125+UR16] ;  /* 0x000000107d687984 */ /* 0x000fe20008000c00 */
[----:B------:R-:W-:-:S02]  /*18620*/  PRMT R140, R140, 0x3340, R1 ;  /* 0x000033408c8c7816 */ /* 0x000fc40000000001 */
[----:B------:R-:W-:Y:S02]  /*18630*/  LOP3.LUT R33, R36, 0xffff, RZ, 0xc0, !PT ;  /* 0x0000ffff24217812 */ /* 0x000fe400078ec0ff */
[----:B------:R-:W-:Y:S02]  /*18640*/  LOP3.LUT R35, R38, 0xffff, RZ, 0xc0, !PT ;  /* 0x0000ffff26237812 */ /* 0x000fe400078ec0ff */
[----:B------:R-:W-:Y:S02]  /*18650*/  PRMT R140, R79, 0x5410, R140 ;  /* 0x000054104f8c7816 */ /* 0x000fe4000000008c */
[----:B------:R-:W-:Y:S02]  /*18660*/  PRMT R32, R32, 0x4210, R33 ;  /* 0x0000421020207816 */ /* 0x000fe40000000021 */
[----:B------:R-:W-:Y:S02]  /*18670*/  PRMT R34, R34, 0x4210, R35 ;  /* 0x0000421022227816 */ /* 0x000fe40000000023 */
[----:B------:R-:W-:-:S02]  /*18680*/  PRMT R33, R126, 0x5210, R33 ;  /* 0x000052107e217816 */ /* 0x000fc40000000021 */
[----:B------:R-:W-:Y:S01]  /*18690*/  PRMT R35, R140, 0x5210, R35 ;  /* 0x000052108c237816 */ /* 0x000fe20000000023 */
[----:B------:R-:W-:Y:S06]  /*186a0*/  BAR.SYNC.DEFER_BLOCKING 0x0 ;  /* 0x0000000000007b1d */ /* 0x000fec0000010000 */
[----:B------:R-:W-:Y:S02]  /*186b0*/  STSM.16.M88.4 [R3], R32 ;  /* 0x0000002003007844 */ /* 0x000fe40000000200 */
[----:B------:R-:W-:Y:S01]  /*186c0*/  BAR.SYNC.DEFER_BLOCKING 0x0 ;  /* 0x0000000000007b1d */ /* 0x000fe20000010000 */
[----:B------:R-:W-:-:S02]  /*186d0*/  SHF.R.U32.HI R176, RZ, 0x8, R176 ;  /* 0x00000008ffb07819 */ /* 0x000fc400000116b0 */
[----:B------:R-:W-:Y:S02]  /*186e0*/  SHF.R.U32.HI R184, RZ, 0x8, R184 ;  /* 0x00000008ffb87819 */ /* 0x000fe400000116b8 */
[----:B------:R-:W-:Y:S02]  /*186f0*/  LOP3.LUT R81, R176, 0xffff, RZ, 0xc0, !PT ;  /* 0x0000ffffb0517812 */ /* 0x000fe400078ec0ff */
[----:B------:R-:W-:Y:S02]  /*18700*/  LOP3.LUT R83, R184, 0xffff, RZ, 0xc0, !PT ;  /* 0x0000ffffb8537812 */ /* 0x000fe400078ec0ff */
[----:B------:R-:W-:Y:S02]  /*18710*/  PRMT R81, R142, 0x3340, R81 ;  /* 0x000033408e517816 */ /* 0x000fe40000000051 */
[----:B------:R-:W-:Y:S01]  /*18720*/  PRMT R142, R152, 0x3340, R1 ;  /* 0x00003340988e7816 */ /* 0x000fe20000000001 */
[----:B------:R-:W-:Y:S01]  /*18730*/  LDS.128 R96, [R125+UR16] ;  /* 0x000000107d607984 */ /* 0x000fe20008000c00 */
[----:B------:R-:W-:-:S02]  /*18740*/  PRMT R83, R156, 0x3340, R83 ;  /* 0x000033409c537816 */ /* 0x000fc40000000053 */
[----:B------:R-:W-:Y:S02]  /*18750*/  PRMT R152, R158, 0x3340, R1 ;  /* 0x000033409e987816 */ /* 0x000fe40000000001 */
[----:B------:R-:W-:Y:S02]  /*18760*/  PRMT R142, R81, 0x5410, R142 ;  /* 0x00005410518e7816 */ /* 0x000fe4000000008e */
[----:B------:R-:W-:Y:S02]  /*18770*/  PRMT R152, R83, 0x5410, R152 ;  /* 0x0000541053987816 */ /* 0x000fe40000000098 */
[----:B------:R-:W-:Y:S02]  /*18780*/  LOP3.LUT R5, R52, 0xffff, RZ, 0xc0, !PT ;  /* 0x0000ffff34057812 */ /* 0x000fe400078ec0ff */
[----:B------:R-:W-:Y:S01]  /*18790*/  LOP3.LUT R7, R54, 0xffff, RZ, 0xc0, !PT ;  /* 0x0000ffff36077812 */ /* 0x000fe200078ec0ff */
[----:B------:R-:W-:Y:S01]  /*187a0*/  BAR.SYNC.DEFER_BLOCKING 0x0 ;  /* 0x0000000000007b1d */ /* 0x000fe20000010000 */
[----:B0-----:R-:W-:-:S02]  /*187b0*/  PRMT R16, R26, 0x4210, R5 ;  /* 0x000042101a107816 */ /* 0x001fc40000000005 */
        /* <DEDUP_REMOVED lines=8> */
[--C-:B------:R-:W-:Y:S02]  /*18840*/  PRMT R40, R40, 0x4210, R5.reuse ;  /* 0x0000421028287816 */ /* 0x100fe40000000005 */
[----:B------:R-:W-:Y:S01]  /*18850*/  PRMT R41, R76, 0x5210, R5 ;  /* 0x000052104c297816 */ /* 0x000fe20000000005 */
[----:B------:R-:W-:Y:S01]  /*18860*/  BAR.SYNC.DEFER_BLOCKING 0x0 ;  /* 0x0000000000007b1d */ /* 0x000fe20000010000 */
[--C-:B------:R-:W-:Y:S02]  /*18870*/  PRMT R42, R42, 0x4210, R7.reuse ;  /* 0x000042102a2a7816 */ /* 0x100fe40000000007 */
[----:B------:R-:W-:-:S05]  /*18880*/  PRMT R43, R80, 0x5210, R7 ;  /* 0x00005210502b7816 */ /* 0x000fca0000000007 */
[----:B------:R-:W-:Y:S01]  /*18890*/  STSM.16.M88.4 [R3], R40 ;  /* 0x0000002803007844 */ /* 0x000fe20000000200 */
[--C-:B------:R-:W-:Y:S02]  /*188a0*/  PRMT R24, R28, 0x4210, R25.reuse ;  /* 0x000042101c187816 */ /* 0x100fe40000000019 */
[----:B------:R-:W-:Y:S01]  /*188b0*/  PRMT R25, R82, 0x5210, R25 ;  /* 0x0000521052197816 */ /* 0x000fe20000000019 */
[----:B------:R-:W-:Y:S01]  /*188c0*/  BAR.SYNC.DEFER_BLOCKING 0x0 ;  /* 0x0000000000007b1d */ /* 0x000fe20000010000 */
[--C-:B------:R-:W-:Y:S02]  /*188d0*/  PRMT R26, R30, 0x4210, R27.reuse ;  /* 0x000042101e1a7816 */ /* 0x100fe4000000001b */
[----:B------:R-:W-:-:S03]  /*188e0*/  PRMT R27, R110, 0x5210, R27 ;  /* 0x000052106e1b7816 */ /* 0x000fc6000000001b */
[----:B------:R-:W-:Y:S02]  /*188f0*/  LDS.128 R80, [R125+UR16] ;  /* 0x000000107d507984 */ /* 0x000fe40008000c00 */
[----:B------:R-:W-:Y:S06]  /*18900*/  BAR.SYNC.DEFER_BLOCKING 0x0 ;  /* 0x0000000000007b1d */ /* 0x000fec0000010000 */
[----:B------:R-:W-:Y:S02]  /*18910*/  STSM.16.M88.4 [R3], R24 ;  /* 0x0000001803007844 */ /* 0x000fe40000000200 */
[----:B------:R-:W-:Y:S01]  /*18920*/  BAR.SYNC.DEFER_BLOCKING 0x0 ;  /* 0x0000000000007b1d */ /* 0x000fe20000010000 */
[----:B------:R-:W-:-:S02]  /*18930*/  PRMT R49, R112, 0x5210, R29 ;  /* 0x0000521070317816 */ /* 0x000fc4000000001d */
[----:B------:R-:W-:-:S03]  /*18940*/  PRMT R50, R50, 0x4210, R31 ;  /* 0x0000421032327816 */ /* 0x000fc6000000001f */
[----:B------:R-:W-:Y:S01]  /*18950*/  LDS.128 R76, [R125+UR16] ;  /* 0x000000107d4c7984 */ /* 0x000fe20008000c00 */
[----:B------:R-:W-:Y:S01]  /*18960*/  PRMT R51, R114, 0x5210, R31 ;  /* 0x0000521072337816 */ /* 0x000fe2000000001f */
[----:B------:R-:W-:Y:S06]  /*18970*/  BAR.SYNC.DEFER_BLOCKING 0x0 ;  /* 0x0000000000007b1d */ /* 0x000fec0000010000 */
[----:B------:R-:W-:Y:S02]  /*18980*/  STSM.16.M88.4 [R3], R48 ;  /* 0x0000003003007844 */ /* 0x000fe40000000200 */
[----:B------:R-:W-:Y:S01]  /*18990*/  BAR.SYNC.DEFER_BLOCKING 0x0 ;  /* 0x0000000000007b1d */ /* 0x000fe20000010000 */
[----:B------:R-:W-:-:S02]  /*189a0*/  LOP3.LUT R5, R116, 0xffff, RZ, 0xc0, !PT ;  /* 0x0000ffff74057812 */ /* 0x000fc400078ec0ff */
[----:B------:R-:W-:-:S03]  /*189b0*/  LOP3.LUT R7, R118, 0xffff, RZ, 0xc0, !PT ;  /* 0x0000ffff76077812 */ /* 0x000fc600078ec0ff */
[----:B------:R-:W-:Y:S01]  /*189c0*/  LDS.128 R68, [R125+UR16] ;  /* 0x000000107d447984 */ /* 0x000fe20008000c00 */
[--C-:B------:R-:W-:Y:S02]  /*189d0*/  PRMT R44, R44, 0x4210, R5.reuse ;  /* 0x000042102c2c7816 */ /* 0x100fe40000000005 */
[----:B------:R-:W-:Y:S02]  /*189e0*/  PRMT R45, R120, 0x5210, R5 ;  /* 0x00005210782d7816 */ /* 0x000fe40000000005 */
[--C-:B------:R-:W-:Y:S02]  /*189f0*/  PRMT R46, R46, 0x4210, R7.reuse ;  /* 0x000042102e2e7816 */ /* 0x100fe40000000007 */
[----:B------:R-:W-:Y:S01]  /*18a00*/  PRMT R47, R122, 0x5210, R7 ;  /* 0x000052107a2f7816 */ /* 0x000fe20000000007 */
[----:B------:R-:W-:Y:S01]  /*18a10*/  BAR.SYNC.DEFER_BLOCKING 0x0 ;  /* 0x0000000000007b1d */ /* 0x000fe20000010000 */
[----:B------:R-:W-:-:S04]  /*18a20*/  LOP3.LUT R128, R128, 0xffff, RZ, 0xc0, !PT ;  /* 0x0000ffff80807812 */ /* 0x000fc800078ec0ff */
[----:B------:R-:W-:Y:S02]  /*18a30*/  PRMT R128, R128, 0x3340, R1 ;  /* 0x0000334080807816 */ /* 0x000fe40000000001 */
[----:B------:R-:W-:Y:S02]  /*18a40*/  LOP3.LUT R5, R132, 0xffff, RZ, 0xc0, !PT ;  /* 0x0000ffff84057812 */ /* 0x000fe400078ec0ff */
[----:B------:R-:W-:Y:S01]  /*18a50*/  PRMT R128, R111, 0x5410, R128 ;  /* 0x000054106f807816 */ /* 0x000fe20000000080 */
[----:B------:R-:W-:Y:S01]  /*18a60*/  STSM.16.M88.4 [R3], R44 ;  /* 0x0000002c03007844 */ /* 0x000fe20000000200 */
[--C-:B0-----:R-:W-:Y:S02]  /*18a70*/  PRMT R16, R60, 0x4210, R5.reuse ;  /* 0x000042103c107816 */ /* 0x101fe40000000005 */
[----:B------:R-:W-:Y:S02]  /*18a80*/  PRMT R17, R128, 0x5210, R5 ;  /* 0x0000521080117816 */ /* 0x000fe40000000005 */
[----:B------:R-:W-:-:S04]  /*18a90*/  LOP3.LUT R5, R134, 0xffff, RZ, 0xc0, !PT ;  /* 0x0000ffff86057812 */ /* 0x000fc800078ec0ff */
[----:B------:R-:W-:Y:S01]  /*18aa0*/  PRMT R18, R62, 0x4210, R5 ;  /* 0x000042103e127816 */ /* 0x000fe20000000005 */
[----:B------:R-:W-:Y:S01]  /*18ab0*/  BAR.SYNC.DEFER_BLOCKING 0x0 ;  /* 0x0000000000007b1d */ /* 0x000fe20000010000 */
[----:B------:R-:W-:-:S04]  /*18ac0*/  SHF.R.U32.HI R130, RZ, 0x8, R130 ;  /* 0x00000008ff827819 */ /* 0x000fc80000011682 */
[----:B------:R-:W-:-:S04]  /*18ad0*/  LOP3.LUT R130, R130, 0xffff, RZ, 0xc0, !PT ;  /* 0x0000ffff82827812 */ /* 0x000fc800078ec0ff */
[----:B------:R-:W-:Y:S01]  /*18ae0*/  PRMT R130, R130, 0x3340, R1 ;  /* 0x0000334082827816 */ /* 0x000fe20000000001 */
[----:B------:R-:W0:Y:S03]  /*18af0*/  LDS.128 R60, [R125+UR16] ;  /* 0x000000107d3c7984 */ /* 0x000e260008000c00 */
[----:B------:R-:W-:-:S04]  /*18b00*/  PRMT R130, R113, 0x5410, R130 ;  /* 0x0000541071827816 */ /* 0x000fc80000000082 */
[----:B------:R-:W-:Y:S01]  /*18b10*/  PRMT R19, R130, 0x5210, R5 ;  /* 0x0000521082137816 */ /* 0x000fe20000000005 */
[----:B------:R-:W-:Y:S06]  /*18b20*/  BAR.SYNC.DEFER_BLOCKING 0x0 ;  /* 0x0000000000007b1d */ /* 0x000fec0000010000 */
[----:B------:R1:W-:Y:S02]  /*18b30*/  STSM.16.M88.4 [R3], R16 ;  /* 0x0000001003007844 */ /* 0x0003e40000000200 */
[----:B------:R-:W-:Y:S01]  /*18b40*/  BAR.SYNC.DEFER_BLOCKING 0x0 ;  /* 0x0000000000007b1d */ /* 0x000fe20000010000 */
[----:B------:R-:W-:-:S02]  /*18b50*/  SHF.R.U32.HI R136, RZ, 0x8, R136 ;  /* 0x00000008ff887819 */ /* 0x000fc40000011688 */
[----:B------:R-:W-:Y:S02]  /*18b60*/  SHF.R.U32.HI R115, RZ, 0x8, R115 ;  /* 0x00000008ff737819 */ /* 0x000fe40000011673 */
[----:B------:R-:W-:Y:S02]  /*18b70*/  SHF.R.U32.HI R144, RZ, 0x8, R144 ;  /* 0x00000008ff907819 */ /* 0x000fe40000011690 */
[----:B------:R-:W-:Y:S02]  /*18b80*/  SHF.R.U32.HI R138, RZ, 0x8, R138 ;  /* 0x00000008ff8a7819 */ /* 0x000fe4000001168a */
[----:B------:R-:W-:Y:S02]  /*18b90*/  SHF.R.U32.HI R117, RZ, 0x8, R117 ;  /* 0x00000008ff757819 */ /* 0x000fe40000011675 */
[----:B------:R-:W-:Y:S02]  /*18ba0*/  SHF.R.U32.HI R146, RZ, 0x8, R146 ;  /* 0x00000008ff927819 */ /* 0x000fe40000011692 */
[----:B------:R-:W-:-:S02]  /*18bb0*/  LOP3.LUT R115, R115, 0xffff, RZ, 0xc0, !PT ;  /* 0x0000ffff73737812 */ /* 0x000fc400078ec0ff */
[----:B------:R-:W-:Y:S01]  /*18bc0*/  LOP3.LUT R136, R136, 0xffff, RZ, 0xc0, !PT ;  /* 0x0000ffff88887812 */ /* 0x000fe200078ec0ff */
[----:B------:R-:W2:Y:S01]  /*18bd0*/  LDS.128 R52, [R125+UR16] ;  /* 0x000000107d347984 */ /* 0x000ea20008000c00 */
[----:B------:R-:W-:Y:S02]  /*18be0*/  LOP3.LUT R144, R144, 0xffff, RZ, 0xc0, !PT ;  /* 0x0000ffff90907812 */ /* 0x000fe400078ec0ff */
[----:B------:R-:W-:Y:S02]  /*18bf0*/  LOP3.LUT R117, R117, 0xffff, RZ, 0xc0, !PT ;  /* 0x0000ffff75757812 */ /* 0x000fe400078ec0ff */
[----:B------:R-:W-:Y:S02]  /*18c00*/  LOP3.LUT R138, R138, 0xffff, RZ, 0xc0, !PT ;  /* 0x0000ffff8a8a7812 */ /* 0x000fe400078ec0ff */
[----:B------:R-:W-:Y:S02]  /*18c10*/  LOP3.LUT R146, R146, 0xffff, RZ, 0xc0, !PT ;  /* 0x0000ffff92927812 */ /* 0x000fe400078ec0ff */
[----:B------:R-:W-:-:S02]  /*18c20*/  PRMT R115, R136, 0x3340, R115 ;  /* 0x0000334088737816 */ /* 0x000fc40000000073 */
[----:B------:R-:W-:Y:S02]  /*18c30*/  PRMT R144, R144, 0x3340, R1 ;  /* 0x0000334090907816 */ /* 0x000fe40000000001 */
[----:B------:R-:W-:Y:S02]  /*18c40*/  PRMT R117, R138, 0x3340, R117 ;  /* 0x000033408a757816 */ /* 0x000fe40000000075 */
[----:B------:R-:W-:Y:S02]  /*18c50*/  PRMT R146, R146, 0x3340, R1 ;  /* 0x0000334092927816 */ /* 0x000fe40000000001 */
[----:B------:R-:W-:Y:S02]  /*18c60*/  PRMT R144, R115, 0x5410, R144 ;  /* 0x0000541073907816 */ /* 0x000fe40000000090 */
[----:B------:R-:W-:Y:S02]  /*18c70*/  PRMT R4, R117, 0x5410, R146 ;  /* 0x0000541075047816 */ /* 0x000fe40000000092 */
[----:B------:R-:W-:-:S02]  /*18c80*/  LOP3.LUT R15, R148, 0xffff, RZ, 0xc0, !PT ;  /* 0x0000ffff940f7812 */ /* 0x000fc400078ec0ff */
[--C-:B------:R-:W-:Y:S02]  /*18c90*/  PRMT R22, R109, 0x4210, R150.reuse ;  /* 0x000042106d167816 */ /* 0x100fe40000000096 */
[--C-:B------:R-:W-:Y:S02]  /*18ca0*/  PRMT R20, R108, 0x4210, R15.reuse ;  /* 0x000042106c147816 */ /* 0x100fe4000000000f */
[----:B------:R-:W-:Y:S02]  /*18cb0*/  PRMT R21, R144, 0x5210, R15 ;  /* 0x0000521090157816 */ /* 0x000fe4000000000f */
[----:B------:R-:W-:Y:S01]  /*18cc0*/  PRMT R23, R4, 0x5210, R150 ;  /* 0x0000521004177816 */ /* 0x000fe20000000096 */
[----:B------:R-:W-:Y:S01]  /*18cd0*/  BAR.SYNC.DEFER_BLOCKING 0x0 ;  /* 0x0000000000007b1d */ /* 0x000fe20000010000 */
[C---:B------:R-:W-:Y:S01]  /*18ce0*/  IMAD R0, R127.reuse, UR4, RZ ;  /* 0x000000047f007c24 */ /* 0x040fe2000f8e02ff */
[----:B------:R-:W-:-:S04]  /*18cf0*/  ISETP.GE.AND P0, PT, R127, UR6, PT ;  /* 0x000000067f007c0c */ /* 0x000fc8000bf06270 */
[----:B------:R-:W-:Y:S01]  /*18d00*/  ULDC.64 UR4, c[0x0][0x220] ;  /* 0x0000880000047ab9 */ /* 0x000fe20000000a00 */
[----:B------:R-:W-:Y:S01]  /*18d10*/  LOP3.LUT R5, R6, R13, RZ, 0xfc, !PT ;  /* 0x0000000d06057212 */ /* 0x000fe200078efcff */
[----:B------:R-:W-:Y:S01]  /*18d20*/  ULDC UR6, c[0x0][0x22c] ;  /* 0x00008b0000067ab9 */ /* 0x000fe20000000800 */
[----:B------:R-:W-:Y:S01]  /*18d30*/  IADD3 R2, P2, R0, UR4, RZ ;  /* 0x0000000400027c10 */ /* 0x000fe2000ff5e0ff */
[----:B------:R-:W-:Y:S01]  /*18d40*/  ULDC UR4, c[0x0][0x248] ;  /* 0x0000920000047ab9 */ /* 0x000fe20000000800 */
[----:B------:R-:W-:Y:S02]  /*18d50*/  LOP3.LUT R7, R6, 0x2, R13, 0xfe, !PT ;  /* 0x0000000206077812 */ /* 0x000fe400078efe0d */
[----:B------:R-:W-:Y:S01]  /*18d60*/  LEA.HI.X.SX32 R0, R0, UR5, 0x1, P2 ;  /* 0x0000000500007c11 */ /* 0x000fe200090f0eff */
[----:B------:R-:W-:Y:S01]  /*18d70*/  ULDC UR5, c[0x0][0x248] ;  /* 0x0000920000057ab9 */ /* 0x000fe20000000800 */
[----:B------:R3:W-:Y:S01]  /*18d80*/  STSM.16.M88.4 [R3], R20 ;  /* 0x0000001403007844 */ /* 0x0007e20000000200 */
[C---:B------:R-:W-:Y:S01]  /*18d90*/  ISETP.LT.AND P1, PT, R5.reuse, UR7, !P0 ;  /* 0x0000000705007c0c */ /* 0x040fe2000c721270 */
[----:B------:R-:W-:Y:S01]  /*18da0*/  IMAD R5, R5, UR4, RZ ;  /* 0x0000000405057c24 */ /* 0x000fe2000f8e02ff */
[C---:B------:R-:W-:Y:S01]  /*18db0*/  ISETP.LT.AND P4, PT, R7.reuse, UR6, !P0 ;  /* 0x0000000607007c0c */ /* 0x040fe2000c781270 */
[----:B------:R-:W-:Y:S01]  /*18dc0*/  IMAD R7, R7, UR5, RZ ;  /* 0x0000000507077c24 */ /* 0x000fe2000f8e02ff */
[----:B-1----:R-:W-:Y:S01]  /*18dd0*/  PRMT R19, R8, 0x7770, RZ ;  /* 0x0000777008137816 */ /* 0x002fe200000000ff */
[----:B------:R-:W-:Y:S01]  /*18de0*/  ULDC UR4, c[0x0][0x248] ;  /* 0x0000920000047ab9 */ /* 0x000fe20000000800 */
[-C--:B------:R-:W-:Y:S01]  /*18df0*/  IADD3 R14, P2, R5, R2.reuse, RZ ;  /* 0x00000002050e7210 */ /* 0x080fe20007f5e0ff */
[----:B------:R-:W-:Y:S01]  /*18e00*/  ULDC UR5, c[0x0][0x248] ;  /* 0x0000920000057ab9 */ /* 0x000fe20000000800 */
[----:B------:R-:W-:Y:S01]  /*18e10*/  IADD3 R4, P3, R7, R2, RZ ;  /* 0x0000000207047210 */ /* 0x000fe20007f7e0ff */
[----:B------:R-:W-:Y:S01]  /*18e20*/  ULDC UR6, c[0x0][0x248] ;  /* 0x0000920000067ab9 */ /* 0x000fe20000000800 */
[-C--:B------:R-:W-:Y:S01]  /*18e30*/  LEA.HI.X.SX32 R15, R5, R0.reuse, 0x1, P2 ;  /* 0x00000000050f7211 */ /* 0x080fe200010f0eff */
[----:B------:R-:W-:Y:S01]  /*18e40*/  BAR.SYNC.DEFER_BLOCKING 0x0 ;  /* 0x0000000000007b1d */ /* 0x000fe20000010000 */
[----:B------:R-:W-:-:S02]  /*18e50*/  LEA.HI.X.SX32 R5, R7, R0, 0x1, P3 ;  /* 0x0000000007057211 */ /* 0x000fc400018f0eff */
[----:B------:R-:W-:Y:S02]  /*18e60*/  PRMT R17, R9, 0x7770, RZ ;  /* 0x0000777009117816 */ /* 0x000fe400000000ff */
[C-C-:B---3--:R-:W-:Y:S01]  /*18e70*/  LOP3.LUT R3, R6.reuse, 0x4, R13.reuse, 0xfe, !PT ;  /* 0x0000000406037812 */ /* 0x148fe200078efe0d */
[----:B------:R-:W-:Y:S01]  /*18e80*/  ULDC UR7, c[0x0][0x248] ;  /* 0x0000920000077ab9 */ /* 0x000fe20000000800 */
[C-C-:B------:R-:W-:Y:S02]  /*18e90*/  LOP3.LUT R12, R6.reuse, 0x6, R13.reuse, 0xfe, !PT ;  /* 0x00000006060c7812 */ /* 0x140fe400078efe0d */
[--C-:B------:R-:W-:Y:S01]  /*18ea0*/  LOP3.LUT R7, R6, 0x8, R13.reuse, 0xfe, !PT ;  /* 0x0000000806077812 */ /* 0x100fe200078efe0d */
[----:B0-----:R-:W-:Y:S01]  /*18eb0*/  STL [R1+0x680], R60 ;  /* 0x0006803c01007387 */ /* 0x001fe20000100800 */
[----:B------:R-:W-:Y:S01]  /*18ec0*/  ISETP.LT.AND P3, PT, R12, UR9, !P0 ;  /* 0x000000090c007c0c */ /* 0x000fe2000c761270 */
[----:B------:R-:W-:Y:S01]  /*18ed0*/  ULDC UR9, c[0x0][0x22c] ;  /* 0x00008b0000097ab9 */ /* 0x000fe20000000800 */
[----:B------:R-:W-:Y:S01]  /*18ee0*/  ISETP.LT.AND P2, PT, R7, UR10, !P0 ;  /* 0x0000000a07007c0c */ /* 0x000fe2000c741270 */
[----:B------:R-:W-:Y:S01]  /*18ef0*/  @P1 STG.E.U8 desc[UR24][R14.64], R19 ;  /* 0x000000130e001986 */ /* 0x000fe2000c101118 */
[----:B------:R-:W-:Y:S01]  /*18f00*/  ISETP.LT.AND P1, PT, R3, UR8, !P0 ;  /* 0x0000000803007c0c */ /* 0x000fe2000c721270 */
[----:B------:R-:W-:Y:S01]  /*18f10*/  IMAD R7, R7, UR6, RZ ;  /* 0x0000000607077c24 */ /* 0x000fe2000f8e02ff */
[----:B------:R-:W-:Y:S01]  /*18f20*/  PRMT R25, R10, 0x7770, RZ ;  /* 0x000077700a197816 */ /* 0x000fe200000000ff */
[----:B------:R0:W-:Y:S01]  /*18f30*/  @P4 STG.E.U8 desc[UR24][R4.64], R17 ;  /* 0x0000001104004986 */ /* 0x0001e2000c101118 */
[----:B------:R-:W-:Y:S01]  /*18f40*/  PRMT R23, R11, 0x7770, RZ ;  /* 0x000077700b177816 */ /* 0x000fe200000000ff */
[----:B------:R-:W-:Y:S01]  /*18f50*/  ULDC UR8, c[0x0][0x22c] ;  /* 0x00008b0000087ab9 */ /* 0x000fe20000000800 */
[----:B------:R-:W-:Y:S01]  /*18f60*/  PRMT R21, R8, 0x7771, RZ ;  /* 0x0000777108157816 */ /* 0x000fe200000000ff */
[----:B------:R-:W-:Y:S01]  /*18f70*/  STL [R1+0x67c], R61 ;  /* 0x00067c3d01007387 */ /* 0x000fe20000100800 */
[----:B------:R-:W-:Y:S01]  /*18f80*/  ULDC UR6, c[0x0][0x248] ;  /* 0x0000920000067ab9 */ /* 0x000fe20000000800 */
[----:B------:R-:W-:Y:S01]  /*18f90*/  ULDC UR10, c[0x0][0x22c] ;  /* 0x00008b00000a7ab9 */ /* 0x000fe20000000800 */
[----:B0-----:R-:W-:Y:S01]  /*18fa0*/  IMAD R5, R3, UR4, RZ ;  /* 0x0000000403057c24 */ /* 0x001fe2000f8e02ff */
[----:B------:R-:W-:Y:S01]  /*18fb0*/  LOP3.LUT R3, R6, 0xa, R13, 0xfe, !PT ;  /* 0x0000000a06037812 */ /* 0x000fe200078efe0d */
[----:B------:R-:W-:Y:S01]  /*18fc0*/  IMAD R15, R12, UR5, RZ ;  /* 0x000000050c0f7c24 */ /* 0x000fe2000f8e02ff */
[----:B------:R-:W-:Y:S01]  /*18fd0*/  STL [R1+0x678], R62 ;  /* 0x0006783e01007387 */ /* 0x000fe20000100800 */
[----:B------:R-:W-:Y:S01]  /*18fe0*/  ULDC UR4, c[0x0][0x248] ;  /* 0x0000920000047ab9 */ /* 0x000fe20000000800 */
[----:B------:R-:W-:Y:S01]  /*18ff0*/  IADD3 R4, P6, R5, R2, RZ ;  /* 0x0000000205047210 */ /* 0x000fe20007fde0ff */
[----:B------:R-:W-:Y:S01]  /*19000*/  ULDC UR5, c[0x0][0x248] ;  /* 0x0000920000057ab9 */ /* 0x000fe20000000800 */
[C---:B------:R-:W-:Y:S01]  /*19010*/  ISETP.LT.AND P4, PT, R3.reuse, UR11, !P0 ;  /* 0x0000000b03007c0c */ /* 0x040fe2000c781270 */
[----:B------:R-:W-:Y:S01]  /*19020*/  IMAD R3, R3, UR7, RZ ;  /* 0x0000000703037c24 */ /* 0x000fe2000f8e02ff */
[----:B------:R-:W-:Y:S01]  /*19030*/  LEA.HI.X.SX32 R5, R5, R0, 0x1, P6 ;  /* 0x0000000005057211 */ /* 0x000fe200030f0eff */
[----:B------:R-:W-:Y:S01]  /*19040*/  STL [R1+0x674], R63 ;  /* 0x0006743f01007387 */ /* 0x000fe20000100800 */
[-C--:B------:R-:W-:Y:S01]  /*19050*/  IADD3 R14, P5, R15, R2.reuse, RZ ;  /* 0x000000020f0e7210 */ /* 0x080fe20007fbe0ff */
[----:B------:R-:W-:Y:S01]  /*19060*/  ULDC UR11, c[0x0][0x22c] ;  /* 0x00008b00000b7ab9 */ /* 0x000fe20000000800 */
[----:B------:R-:W-:Y:S01]  /*19070*/  ULDC UR7, c[0x0][0x248] ;  /* 0x0000920000077ab9 */ /* 0x000fe20000000800 */
[----:B--2---:R-:W-:Y:S01]  /*19080*/  STL [R1+0x670], R52 ;  /* 0x0006703401007387 */ /* 0x004fe20000100800 */
[----:B------:R-:W-:-:S03]  /*19090*/  IADD3 R16, P6, R7, R2, RZ ;  /* 0x0000000207107210 */ /* 0x000fc60007fde0ff */
[----:B------:R0:W-:Y:S01]  /*190a0*/  STL [R1+0x66c], R53 ;  /* 0x00066c3501007387 */ /* 0x0001e20000100800 */
[----:B------:R-:W-:-:S03]  /*190b0*/  LEA.HI.X.SX32 R15, R15, R0, 0x1, P5 ;  /* 0x000000000f0f7211 */ /* 0x000fc600028f0eff */
[----:B------:R1:W-:Y:S04]  /*190c0*/  STL [R1+0x668], R54 ;  /* 0x0006683601007387 */ /* 0x0003e80000100800 */
[----:B------:R2:W-:Y:S01]  /*190d0*/  @P1 STG.E.U8 desc[UR24][R4.64], R25 ;  /* 0x0000001904001986 */ /* 0x0005e2000c101118 */
[----:B------:R-:W-:Y:S02]  /*190e0*/  IADD3 R18, P1, R3, R2, RZ ;  /* 0x0000000203127210 */ /* 0x000fe40007f3e0ff */
[C-C-:B0-----:R-:W-:Y:S02]  /*190f0*/  LOP3.LUT R53, R6.reuse, 0x19e, R13.reuse, 0xfe, !PT ;  /* 0x0000019e06357812 */ /* 0x141fe400078efe0d */
[C-C-:B-1----:R-:W-:Y:S02]  /*19100*/  LOP3.LUT R54, R6.reuse, 0x19c, R13.reuse, 0xfe, !PT ;  /* 0x0000019c06367812 */ /* 0x142fe400078efe0d */
[----:B------:R-:W-:Y:S01]  /*19110*/  LOP3.LUT R52, R6, 0x1a0, R13, 0xfe, !PT ;  /* 0x000001a006347812 */ /* 0x000fe200078efe0d */
[----:B------:R-:W-:Y:S01]  /*19120*/  STL [R1+0x664], R55 ;  /* 0x0006643701007387 */ /* 0x000fe20000100800 */
[----:B------:R-:W-:-:S02]  /*19130*/  LEA.HI.X.SX32 R17, R7, R0, 0x1, P6 ;  /* 0x0000000007117211 */ /* 0x000fc400030f0eff */
[----:B------:R-:W-:Y:S01]  /*19140*/  LEA.HI.X.SX32 R19, R3, R0, 0x1, P1 ;  /* 0x0000000003137211 */ /* 0x000fe200008f0eff */
[----:B------:R0:W-:Y:S01]  /*19150*/  STL [R1], R54 ;  /* 0x0000003601007387 */ /* 0x0001e20000100800 */
[----:B------:R-:W-:Y:S02]  /*19160*/  PRMT R7, R9, 0x7771, RZ ;  /* 0x0000777109077816 */ /* 0x000fe400000000ff */
[C-C-:B------:R-:W-:Y:S01]  /*19170*/  LOP3.LUT R3, R6.reuse, 0xc, R13.reuse, 0xfe, !PT ;  /* 0x0000000c06037812 */ /* 0x140fe200078efe0d */
[----:B------:R1:W-:Y:S01]  /*19180*/  STL [R1+0x4], R53 ;  /* 0x0000043501007387 */ /* 0x0003e20000100800 */
[----:B--2---:R-:W-:-:S03]  /*19190*/  LOP3.LUT R4, R6, 0xe, R13, 0xfe, !PT ;  /* 0x0000000e06047812 */ /* 0x004fc600078efe0d */
[----:B------:R-:W-:Y:S04]  /*191a0*/  @P3 STG.E.U8 desc[UR24][R14.64], R23 ;  /* 0x000000170e003986 */ /* 0x000fe8000c101118 */
[----:B------:R2:W-:Y:S01]  /*191b0*/  STL [R1+0x8], R52 ;  /* 0x0000083401007387 */ /* 0x0005e20000100800 */
[C-C-:B0-----:R-:W-:Y:S02]  /*191c0*/  LOP3.LUT R54, R6.reuse, 0x1ae, R13.reuse, 0xfe, !PT ;  /* 0x000001ae06367812 */ /* 0x141fe400078efe0d */
[----:B-1----:R-:W-:Y:S01]  /*191d0*/  LOP3.LUT R53, R6, 0x1ac, R13, 0xfe, !PT ;  /* 0x000001ac06357812 */ /* 0x002fe200078efe0d */
[----:B------:R-:W-:Y:S01]  /*191e0*/  @P2 STG.E.U8 desc[UR24][R16.64], R21 ;  /* 0x0000001510002986 */ /* 0x000fe2000c101118 */
[----:B------:R-:W-:Y:S01]  /*191f0*/  ISETP.LT.AND P1, PT, R3, UR8, !P0 ;  /* 0x0000000803007c0c */ /* 0x000fe2000c721270 */
[----:B------:R-:W-:-:S02]  /*19200*/  ULDC UR8, c[0x0][0x22c] ;  /* 0x00008b0000087ab9 */ /* 0x000fc40000000800 */
[----:B------:R0:W-:Y:S01]  /*19210*/  @P4 STG.E.U8 desc[UR24][R18.64], R7 ;  /* 0x0000000712004986 */ /* 0x0001e2000c101118 */
[--C-:B--2---:R-:W-:Y:S01]  /*19220*/  LOP3.LUT R52, R6, 0x1aa, R13.reuse, 0xfe, !PT ;  /* 0x000001aa06347812 */ /* 0x104fe200078efe0d */
[C---:B------:R-:W-:Y:S01]  /*19230*/  IMAD R15, R4.reuse, UR5, RZ ;  /* 0x00000005040f7c24 */ /* 0x040fe2000f8e02ff */
[----:B------:R-:W-:Y:S01]  /*19240*/  ISETP.LT.AND P3, PT, R4, UR9, !P0 ;  /* 0x0000000904007c0c */ /* 0x000fe2000c761270 */
[----:B------:R-:W-:Y:S01]  /*19250*/  ULDC UR5, c[0x0][0x248] ;  /* 0x0000920000057ab9 */ /* 0x000fe20000000800 */
[----:B------:R-:W-:Y:S01]  /*19260*/  LOP3.LUT R5, R6, 0x10, R13, 0xfe, !PT ;  /* 0x0000001006057812 */ /* 0x000fe200078efe0d */
[----:B------:R1:W-:Y:S01]  /*19270*/  STL [R1+0x28], R52 ;  /* 0x0000283401007387 */ /* 0x0003e20000100800 */
[----:B0-----:R-:W-:-:S03]  /*19280*/  IMAD R7, R3, UR4, RZ ;  /* 0x0000000403077c24 */ /* 0x001fc6000f8e02ff */
[----:B------:R0:W-:Y:S01]  /*19290*/  STL [R1+0x2c], R53 ;  /* 0x00002c3501007387 */ /* 0x0001e20000100800 */
[C-C-:B------:R-:W-:Y:S02]  /*192a0*/  LOP3.LUT R3, R6.reuse, 0x12, R13.reuse, 0xfe, !PT ;  /* 0x0000001206037812 */ /* 0x140fe400078efe0d */
[-C--:B------:R-:W-:Y:S01]  /*192b0*/  IADD3 R14, P5, R15, R2.reuse, RZ ;  /* 0x000000020f0e7210 */ /* 0x080fe20007fbe0ff */
[----:B------:R2:W-:Y:S01]  /*192c0*/  STL [R1+0x30], R54 ;  /* 0x0000303601007387 */ /* 0x0005e20000100800 */
[--C-:B-1----:R-:W-:Y:S01]  /*192d0*/  LOP3.LUT R52, R6, 0x1b0, R13.reuse, 0xfe, !PT ;  /* 0x000001b006347812 */ /* 0x102fe200078efe0d */
[----:B------:R-:W-:Y:S01]  /*192e0*/  IMAD R17, R5, UR6, RZ ;  /* 0x0000000605117c24 */ /* 0x000fe2000f8e02ff */
[----:B------:R-:W-:Y:S01]  /*192f0*/  IADD3 R4, P6, R7, R2, RZ ;  /* 0x0000000207047210 */ /* 0x000fe20007fde0ff */
[----:B------:R-:W-:Y:S01]  /*19300*/  ULDC UR4, c[0x0][0x248] ;  /* 0x0000920000047ab9 */ /* 0x000fe20000000800 */
[----:B------:R-:W-:Y:S01]  /*19310*/  PRMT R25, R10, 0x7771, RZ ;  /* 0x000077710a197816 */ /* 0x000fe200000000ff */
[----:B------:R-:W-:Y:S01]  /*19320*/  ULDC UR9, c[0x0][0x22c] ;  /* 0x00008b0000097ab9 */ /* 0x000fe20000000800 */
[----:B0-----:R-:W-:-:S02]  /*19330*/  LOP3.LUT R53, R6, 0x1b2, R13, 0xfe, !PT ;  /* 0x000001b206357812 */ /* 0x001fc400078efe0d */
[C-C-:B--2---:R-:W-:Y:S01]  /*19340*/  LOP3.LUT R54, R6.reuse, 0x1b4, R13.reuse, 0xfe, !PT ;  /* 0x000001b406367812 */ /* 0x144fe200078efe0d */
[----:B------:R0:W-:Y:S01]  /*19350*/  STL [R1+0x34], R52 ;  /* 0x0000343401007387 */ /* 0x0001e20000100800 */
[----:B------:R-:W-:Y:S01]  /*19360*/  ISETP.LT.AND P2, PT, R5, UR10, !P0 ;  /* 0x0000000a05007c0c */ /* 0x000fe2000c741270 */
[----:B------:R-:W-:Y:S01]  /*19370*/  ULDC UR6, c[0x0][0x248] ;  /* 0x0000920000067ab9 */ /* 0x000fe20000000800 */
[C---:B------:R-:W-:Y:S01]  /*19380*/  ISETP.LT.AND P4, PT, R3.reuse, UR11, !P0 ;  /* 0x0000000b03007c0c */ /* 0x040fe2000c781270 */
[----:B------:R-:W-:Y:S01]  /*19390*/  IMAD R3, R3, UR7, RZ ;  /* 0x0000000703037c24 */ /* 0x000fe2000f8e02ff */
[-C--:B------:R-:W-:Y:S01]  /*193a0*/  LEA.HI.X.SX32 R5, R7, R0.reuse, 0x1, P6 ;  /* 0x0000000007057211 */ /* 0x080fe200030f0eff */
[----:B------:R1:W-:Y:S01]  /*193b0*/  STL [R1+0x38], R53 ;  /* 0x0000383501007387 */ /* 0x0003e20000100800 */
[----:B------:R-:W-:Y:S01]  /*193c0*/  LEA.HI.X.SX32 R15, R15, R0, 0x1, P5 ;  /* 0x000000000f0f7211 */ /* 0x000fe200028f0eff */
[----:B------:R-:W-:Y:S01]  /*193d0*/  ULDC UR10, c[0x0][0x22c] ;  /* 0x00008b00000a7ab9 */ /* 0x000fe20000000800 */
[----:B------:R-:W-:Y:S01]  /*193e0*/  PRMT R7, R11, 0x7771, RZ ;  /* 0x000077710b077816 */ /* 0x000fe200000000ff */
[----:B------:R2:W-:Y:S01]  /*193f0*/  STL [R1+0x3c], R54 ;  /* 0x00003c3601007387 */ /* 0x0005e20000100800 */
[--C-:B0-----:R-:W-:Y:S01]  /*19400*/  LOP3.LUT R52, R6, 0x1b6, R13.reuse, 0xfe, !PT ;  /* 0x000001b606347812 */ /* 0x101fe200078efe0d */
[----:B------:R-:W-:Y:S01]  /*19410*/  ULDC UR11, c[0x0][0x22c] ;  /* 0x00008b00000b7ab9 */ /* 0x000fe20000000800 */
[----:B------:R-:W-:Y:S01]  /*19420*/  PRMT R23, R8, 0x7772, RZ ;  /* 0x0000777208177816 */ /* 0x000fe200000000ff */
[----:B------:R-:W-:Y:S01]  /*19430*/  ULDC UR7, c[0x0][0x248] ;  /* 0x0000920000077ab9 */ /* 0x000fe20000000800 */
[C-C-:B-1----:R-:W-:Y:S01]  /*19440*/  LOP3.LUT R53, R6.reuse, 0x1b8, R13.reuse, 0xfe, !PT ;  /* 0x000001b806357812 */ /* 0x142fe200078efe0d */
[----:B------:R0:W-:Y:S01]  /*19450*/  @P1 STG.E.U8 desc[UR24][R4.64], R25 ;  /* 0x0000001904001986 */ /* 0x0001e2000c101118 */
[----:B--2---:R-:W-:-:S03]  /*19460*/  LOP3.LUT R54, R6, 0x1ba, R13, 0xfe, !PT ;  /* 0x000001ba06367812 */ /* 0x004fc600078efe0d */
[----:B------:R1:W-:Y:S01]  /*19470*/  @P3 STG.E.U8 desc[UR24][R14.64], R7 ;  /* 0x000000070e003986 */ /* 0x0003e2000c101118 */
[-C--:B------:R-:W-:Y:S02]  /*19480*/  IADD3 R16, P6, R17, R2.reuse, RZ ;  /* 0x0000000211107210 */ /* 0x080fe40007fde0ff */
[----:B------:R-:W-:Y:S01]  /*19490*/  IADD3 R18, P1, R3, R2, RZ ;  /* 0x0000000203127210 */ /* 0x000fe20007f3e0ff */
[----:B------:R2:W-:Y:S01]  /*194a0*/  STL [R1+0x40], R52 ;  /* 0x0000403401007387 */ /* 0x0005e20000100800 */
[----:B------:R-:W-:-:S03]  /*194b0*/  LEA.HI.X.SX32 R17, R17, R0, 0x1, P6 ;  /* 0x0000000011117211 */ /* 0x000fc600030f0eff */
[----:B------:R3:W-:Y:S01]  /*194c0*/  STL [R1+0x44], R53 ;  /* 0x0000443501007387 */ /* 0x0007e20000100800 */
[C-C-:B0-----:R-:W-:Y:S02]  /*194d0*/  LOP3.LUT R5, R6.reuse, 0x16, R13.reuse, 0xfe, !PT ;  /* 0x0000001606057812 */ /* 0x141fe400078efe0d */
[C-C-:B-1----:R-:W-:Y:S01]  /*194e0*/  LOP3.LUT R7, R6.reuse, 0x14, R13.reuse, 0xfe, !PT ;  /* 0x0000001406077812 */ /* 0x142fe200078efe0d */
[----:B------:R0:W-:Y:S01]  /*194f0*/  STL [R1+0x48], R54 ;  /* 0x0000483601007387 */ /* 0x0001e20000100800 */
[C-C-:B--2---:R-:W-:Y:S02]  /*19500*/  LOP3.LUT R52, R6.reuse, 0x1bc, R13.reuse, 0xfe, !PT ;  /* 0x000001bc06347812 */ /* 0x144fe400078efe0d */
[----:B------:R-:W-:Y:S02]  /*19510*/  LEA.HI.X.SX32 R19, R3, R0, 0x1, P1 ;  /* 0x0000000003137211 */ /* 0x000fe400008f0eff */
[C-C-:B---3--:R-:W-:Y:S02]  /*19520*/  LOP3.LUT R53, R6.reuse, 0x1be, R13.reuse, 0xfe, !PT ;  /* 0x000001be06357812 */ /* 0x148fe400078efe0d */
[----:B------:R-:W-:-:S02]  /*19530*/  LOP3.LUT R152, R6, 0x1ca, R13, 0xfe, !PT ;  /* 0x000001ca06987812 */ /* 0x000fc400078efe0d */
[C-C-:B0-----:R-:W-:Y:S01]  /*19540*/  LOP3.LUT R54, R6.reuse, 0x1c0, R13.reuse, 0xfe, !PT ;  /* 0x000001c006367812 */ /* 0x141fe200078efe0d */
[----:B------:R-:W-:Y:S01]  /*19550*/  STL [R1+0x4c], R52 ;  /* 0x00004c3401007387 */ /* 0x000fe20000100800 */
[----:B------:R-:W-:Y:S02]  /*19560*/  PRMT R21, R9, 0x7772, RZ ;  /* 0x0000777209157816 */ /* 0x000fe400000000ff */
[C-C-:B------:R-:W-:Y:S02]  /*19570*/  LOP3.LUT R4, R6.reuse, 0x18, R13.reuse, 0xfe, !PT ;  /* 0x0000001806047812 */ /* 0x140fe400078efe0d */
[C---:B------:R-:W-:Y:S01]  /*19580*/  ISETP.LT.AND P1, PT, R7.reuse, UR8, !P0 ;  /* 0x0000000807007c0c */ /* 0x040fe2000c721270 */
[----:B------:R-:W-:Y:S01]  /*19590*/  IMAD R7, R7, UR4, RZ ;  /* 0x0000000407077c24 */ /* 0x000fe2000f8e02ff */
[C-C-:B------:R-:W-:Y:S01]  /*195a0*/  LOP3.LUT R252, R6.reuse, 0x1cc, R13.reuse, 0xfe, !PT ;  /* 0x000001cc06fc7812 */ /* 0x140fe200078efe0d */
[----:B------:R-:W-:Y:S01]  /*195b0*/  IMAD R15, R5, UR5, RZ ;  /* 0x00000005050f7c24 */ /* 0x000fe2000f8e02ff */
[C-C-:B------:R-:W-:Y:S01]  /*195c0*/  LOP3.LUT R3, R6.reuse, 0x1a, R13.reuse, 0xfe, !PT ;  /* 0x0000001a06037812 */ /* 0x140fe200078efe0d */
[----:B------:R-:W-:Y:S01]  /*195d0*/  STL [R1+0x50], R53 ;  /* 0x0000503501007387 */ /* 0x000fe20000100800 */
[----:B------:R-:W-:Y:S01]  /*195e0*/  LOP3.LUT R154, R6, 0x1ce, R13, 0xfe, !PT ;  /* 0x000001ce069a7812 */ /* 0x000fe200078efe0d */
[----:B------:R-:W-:-:S02]  /*195f0*/  ULDC UR4, c[0x0][0x248] ;  /* 0x0000920000047ab9 */ /* 0x000fc40000000800 */
[----:B------:R0:W-:Y:S01]  /*19600*/  @P2 STG.E.U8 desc[UR24][R16.64], R23 ;  /* 0x0000001710002986 */ /* 0x0001e2000c101118 */
[----:B------:R-:W-:Y:S01]  /*19610*/  ISETP.LT.AND P2, PT, R4, UR10, !P0 ;  /* 0x0000000a04007c0c */ /* 0x000fe2000c741270 */
[----:B------:R-:W-:Y:S01]  /*19620*/  ULDC UR8, c[0x0][0x22c] ;  /* 0x00008b0000087ab9 */ /* 0x000fe20000000800 */
[----:B------:R-:W-:Y:S01]  /*19630*/  ISETP.LT.AND P3, PT, R5, UR9, !P0 ;  /* 0x0000000905007c0c */ /* 0x000fe2000c761270 */
[----:B------:R-:W-:Y:S01]  /*19640*/  STL [R1+0x54], R54 ;  /* 0x0000543601007387 */ /* 0x000fe20000100800 */
[----:B------:R-:W-:Y:S01]  /*19650*/  IADD3 R14, P5, R15, R2, RZ ;  /* 0x000000020f0e7210 */ /* 0x000fe20007fbe0ff */
[----:B------:R-:W-:Y:S01]  /*19660*/  ULDC UR5, c[0x0][0x248] ;  /* 0x0000920000057ab9 */ /* 0x000fe20000000800 */
[----:B------:R-:W-:Y:S01]  /*19670*/  PRMT R25, R10, 0x7772, RZ ;  /* 0x000077720a197816 */ /* 0x000fe200000000ff */
[----:B------:R1:W-:Y:S01]  /*19680*/  STL [R1+0x68], R152 ;  /* 0x0000689801007387 */ /* 0x0003e20000100800 */
[----:B------:R-:W-:Y:S01]  /*19690*/  ULDC UR9, c[0x0][0x22c] ;  /* 0x00008b0000097ab9 */ /* 0x000fe20000000800 */
[----:B------:R-:W-:-:S02]  /*196a0*/  ULDC UR10, c[0x0][0x22c] ;  /* 0x00008b00000a7ab9 */ /* 0x000fc40000000800 */
[----:B------:R-:W-:Y:S01]  /*196b0*/  @P4 STG.E.U8 desc[UR24][R18.64], R21 ;  /* 0x0000001512004986 */ /* 0x000fe2000c101118 */
[----:B0-----:R-:W-:Y:S01]  /*196c0*/  IMAD R17, R4, UR6, RZ ;  /* 0x0000000604117c24 */ /* 0x001fe2000f8e02ff */
[----:B------:R-:W-:Y:S01]  /*196d0*/  IADD3 R4, P6, R7, R2, RZ ;  /* 0x0000000207047210 */ /* 0x000fe20007fde0ff */
[----:B------:R-:W-:Y:S01]  /*196e0*/  ULDC UR6, c[0x0][0x248] ;  /* 0x0000920000067ab9 */ /* 0x000fe20000000800 */
[C---:B------:R-:W-:Y:S01]  /*196f0*/  ISETP.LT.AND P4, PT, R3.reuse, UR11, !P0 ;  /* 0x0000000b03007c0c */ /* 0x040fe2000c781270 */
[----:B------:R0:W-:Y:S01]  /*19700*/  STL [R1+0x6c], R252 ;  /* 0x00006cfc01007387 */ /* 0x0001e20000100800 */
[----:B-1----:R-:W-:Y:S01]  /*19710*/  LOP3.LUT R152, R6, 0x1d0, R13, 0xfe, !PT ;  /* 0x000001d006987812 */ /* 0x002fe200078efe0d */
[----:B------:R-:W-:Y:S01]  /*19720*/  IMAD R3, R3, UR7, RZ ;  /* 0x0000000703037c24 */ /* 0x000fe2000f8e02ff */
[----:B------:R-:W-:Y:S01]  /*19730*/  LEA.HI.X.SX32 R5, R7, R0, 0x1, P6 ;  /* 0x0000000007057211 */ /* 0x000fe200030f0eff */
[----:B------:R1:W-:Y:S01]  /*19740*/  STL [R1+0x70], R154 ;  /* 0x0000709a01007387 */ /* 0x0003e20000100800 */
[----:B------:R-:W-:Y:S01]  /*19750*/  IADD3 R16, P6, R17, R2, RZ ;  /* 0x0000000211107210 */ /* 0x000fe20007fde0ff */
[----:B------:R-:W-:Y:S01]  /*19760*/  ULDC UR11, c[0x0][0x22c] ;  /* 0x00008b00000b7ab9 */ /* 0x000fe20000000800 */
[----:B------:R-:W-:-:S02]  /*19770*/  PRMT R23, R8, 0x7773, RZ ;  /* 0x0000777308177816 */ /* 0x000fc400000000ff */
[C-C-:B0-----:R-:W-:Y:S01]  /*19780*/  LOP3.LUT R252, R6.reuse, 0x1d2, R13.reuse, 0xfe, !PT ;  /* 0x000001d206fc7812 */ /* 0x141fe200078efe0d */
[----:B------:R0:W-:Y:S01]  /*19790*/  STL [R1+0x74], R152 ;  /* 0x0000749801007387 */ /* 0x0001e20000100800 */
[----:B------:R-:W-:Y:S01]  /*197a0*/  LEA.HI.X.SX32 R15, R15, R0, 0x1, P5 ;  /* 0x000000000f0f7211 */ /* 0x000fe200028f0eff */
[----:B------:R-:W-:Y:S01]  /*197b0*/  ULDC UR7, c[0x0][0x248] ;  /* 0x0000920000077ab9 */ /* 0x000fe20000000800 */
[C-C-:B-1----:R-:W-:Y:S01]  /*197c0*/  LOP3.LUT R154, R6.reuse, 0x1d4, R13.reuse, 0xfe, !PT ;  /* 0x000001d4069a7812 */ /* 0x142fe200078efe0d */
[----:B------:R1:W-:Y:S01]  /*197d0*/  STL [R1+0x78], R252 ;  /* 0x000078fc01007387 */ /* 0x0003e20000100800 */
[----:B------:R-:W-:Y:S02]  /*197e0*/  IADD3 R8, P5, R3, R2, RZ ;  /* 0x0000000203087210 */ /* 0x000fe40007fbe0ff */
[C---:B------:R-:W-:Y:S02]  /*197f0*/  PRMT R19, R11.reuse, 0x7773, RZ ;  /* 0x000077730b137816 */ /* 0x040fe400000000ff */
[----:B0-----:R-:W-:Y:S01]  /*19800*/  LOP3.LUT R152, R6, 0x1d6, R13, 0xfe, !PT ;  /* 0x000001d606987812 */ /* 0x001fe200078efe0d */
[----:B------:R0:W-:Y:S01]  /*19810*/  STL [R1+0x7c], R154 ;  /* 0x00007c9a01007387 */ /* 0x0001e20000100800 */
[----:B------:R-:W-:-:S02]  /*19820*/  PRMT R11, R11, 0x7772, RZ ;  /* 0x000077720b0b7816 */ /* 0x000fc400000000ff */
[C-C-:B-1----:R-:W-:Y:S01]  /*19830*/  LOP3.LUT R252, R6.reuse, 0x1d8, R13.reuse, 0xfe, !PT ;  /* 0x000001d806fc7812 */ /* 0x142fe200078efe0d */
[----:B------:R1:W-:Y:S01]  /*19840*/  @P1 STG.E.U8 desc[UR24][R4.64], R25 ;  /* 0x0000001904001986 */ /* 0x0003e2000c101118 */
[----:B------:R-:W-:Y:S02]  /*19850*/  PRMT R7, R9, 0x7773, RZ ;  /* 0x0000777309077816 */ /* 0x000fe400000000ff */
[-C--:B------:R-:W-:Y:S01]  /*19860*/  LEA.HI.X.SX32 R17, R17, R0.reuse, 0x1, P6 ;  /* 0x0000000011117211 */ /* 0x080fe200030f0eff */
[----:B------:R2:W-:Y:S01]  /*19870*/  STL [R1+0x80], R152 ;  /* 0x0000809801007387 */ /* 0x0005e20000100800 */
[----:B------:R-:W-:Y:S02]  /*19880*/  LEA.HI.X.SX32 R9, R3, R0, 0x1, P5 ;  /* 0x0000000003097211 */ /* 0x000fe400028f0eff */
[C-C-:B0-----:R-:W-:Y:S01]  /*19890*/  LOP3.LUT R154, R6.reuse, 0x1da, R13.reuse, 0xfe, !PT ;  /* 0x000001da069a7812 */ /* 0x141fe200078efe0d */
[----:B------:R0:W-:Y:S01]  /*198a0*/  STL [R1+0x84], R252 ;  /* 0x000084fc01007387 */ /* 0x0001e20000100800 */
[----:B------:R-:W-:-:S02]  /*198b0*/  LOP3.LUT R3, R6, 0x1e, R13, 0xfe, !PT ;  /* 0x0000001e06037812 */ /* 0x000fc400078efe0d */
[C-C-:B-1----:R-:W-:Y:S02]  /*198c0*/  LOP3.LUT R4, R6.reuse, 0x1c, R13.reuse, 0xfe, !PT ;  /* 0x0000001c06047812 */ /* 0x142fe400078efe0d */
[C-C-:B--2---:R-:W-:Y:S01]  /*198d0*/  LOP3.LUT R152, R6.reuse, 0x1dc, R13.reuse, 0xfe, !PT ;  /* 0x000001dc06987812 */ /* 0x144fe200078efe0d */
[----:B------:R-:W-:Y:S01]  /*198e0*/  @P3 STG.E.U8 desc[UR24][R14.64], R11 ;  /* 0x0000000b0e003986 */ /* 0x000fe2000c101118 */
[C-C-:B------:R-:W-:Y:S02]  /*198f0*/  LOP3.LUT R5, R6.reuse, 0x20, R13.reuse, 0xfe, !PT ;  /* 0x0000002006057812 */ /* 0x140fe400078efe0d */
[----:B0-----:R-:W-:Y:S01]  /*19900*/  LOP3.LUT R252, R6, 0x1de, R13, 0xfe, !PT ;  /* 0x000001de06fc7812 */ /* 0x001fe200078efe0d */
[----:B------:R-:W-:Y:S04]  /*19910*/  @P2 STG.E.U8 desc[UR24][R16.64], R23 ;  /* 0x0000001710002986 */ /* 0x000fe8000c101118 */
[----:B------:R0:W-:Y:S01]  /*19920*/  STL [R1+0x88], R154 ;  /* 0x0000889a01007387 */ /* 0x0001e20000100800 */
[----:B------:R-:W-:Y:S01]  /*19930*/  ISETP.LT.AND P1, PT, R4, UR8, !P0 ;  /* 0x0000000804007c0c */ /* 0x000fe2000c721270 */
[----:B------:R-:W-:-:S02]  /*19940*/  ULDC UR8, c[0x0][0x22c] ;  /* 0x00008b0000087ab9 */ /* 0x000fc40000000800 */
[----:B------:R1:W-:Y:S04]  /*19950*/  @P4 STG.E.U8 desc[UR24][R8.64], R7 ;  /* 0x0000000708004986 */ /* 0x0003e8000c101118 */
[----:B------:R2:W-:Y:S01]  /*19960*/  STL [R1+0x8c], R152 ;  /* 0x00008c9801007387 */ /* 0x0005e20000100800 */
[----:B0-----:R-:W-:-:S03]  /*19970*/  LOP3.LUT R154, R6, 0x1e0, R13, 0xfe, !PT ;  /* 0x000001e0069a7812 */ /* 0x001fc600078efe0d */
[----:B------:R0:W-:Y:S01]  /*19980*/  STL [R1+0x90], R252 ;  /* 0x000090fc01007387 */ /* 0x0001e20000100800 */
[----:B-1----:R-:W-:Y:S01]  /*19990*/  IMAD R7, R4, UR4, RZ ;  /* 0x0000000404077c24 */ /* 0x002fe2000f8e02ff */
[C-C-:B--2---:R-:W-:Y:S01]  /*199a0*/  LOP3.LUT R152, R6.reuse, 0x1e2, R13.reuse, 0xfe, !PT ;  /* 0x000001e206987812 */ /* 0x144fe200078efe0d */
[C---:B------:R-:W-:Y:S01]  /*199b0*/  IMAD R9, R3.reuse, UR5, RZ ;  /* 0x0000000503097c24 */ /* 0x040fe2000f8e02ff */
[----:B------:R-:W-:Y:S01]  /*199c0*/  ISETP.LT.AND P2, PT, R3, UR9, !P0 ;  /* 0x0000000903007c0c */ /* 0x000fe2000c741270 */
[----:B------:R-:W-:Y:S01]  /*199d0*/  IMAD R11, R5, UR6, RZ ;  /* 0x00000006050b7c24 */ /* 0x000fe2000f8e02ff */
[C-C-:B0-----:R-:W-:Y:S01]  /*199e0*/  LOP3.LUT R252, R6.reuse, 0x1e4, R13.reuse, 0xfe, !PT ;  /* 0x000001e406fc7812 */ /* 0x141fe200078efe0d */
[----:B------:R0:W-:Y:S01]  /*199f0*/  STL [R1+0x94], R154 ;  /* 0x0000949a01007387 */ /* 0x0001e20000100800 */
[-C--:B------:R-:W-:Y:S01]  /*19a00*/  IADD3 R4, P5, R7, R2.reuse, RZ ;  /* 0x0000000207047210 */ /* 0x080fe20007fbe0ff */
[----:B------:R-:W-:Y:S01]  /*19a10*/  ULDC UR6, c[0x0][0x22c] ;  /* 0x00008b0000067ab9 */ /* 0x000fe20000000800 */
[----:B------:R-:W-:Y:S01]  /*19a20*/  ISETP.LT.AND P3, PT, R5, UR10, !P0 ;  /* 0x0000000a05007c0c */ /* 0x000fe2000c761270 */
[----:B------:R1:W-:Y:S01]  /*19a30*/  STL [R1+0x98], R152 ;  /* 0x0000989801007387 */ /* 0x0003e20000100800 */
[--C-:B------:R-:W-:Y:S01]  /*19a40*/  LOP3.LUT R3, R6, 0x22, R13.reuse, 0xfe, !PT ;  /* 0x0000002206037812 */ /* 0x100fe200078efe0d */
[----:B------:R-:W-:Y:S01]  /*19a50*/  ULDC UR4, c[0x0][0x248] ;  /* 0x0000920000047ab9 */ /* 0x000fe20000000800 */
[----:B------:R-:W-:Y:S01]  /*19a60*/  PRMT R21, R10, 0x7773, RZ ;  /* 0x000077730a157816 */ /* 0x000fe200000000ff */
[----:B------:R-:W-:Y:S01]  /*19a70*/  ULDC UR5, c[0x0][0x248] ;  /* 0x0000920000057ab9 */ /* 0x000fe20000000800 */
[----:B------:R-:W-:Y:S01]  /*19a80*/  IADD3 R8, P4, R9, R2, RZ ;  /* 0x0000000209087210 */ /* 0x000fe20007f9e0ff */
[----:B------:R-:W-:Y:S01]  /*19a90*/  ULDC UR9, c[0x0][0x22c] ;  /* 0x00008b0000097ab9 */ /* 0x000fe20000000800 */
[C-C-:B0-----:R-:W-:Y:S01]  /*19aa0*/  LOP3.LUT R154, R6.reuse, 0x1e6, R13.reuse, 0xfe, !PT ;  /* 0x000001e6069a7812 */ /* 0x141fe200078efe0d */
[----:B------:R0:W-:Y:S01]  /*19ab0*/  STL [R1+0x9c], R252 ;  /* 0x00009cfc01007387 */ /* 0x0001e20000100800 */
[----:B-1----:R-:W-:-:S02]  /*19ac0*/  LOP3.LUT R152, R6, 0x1e8, R13, 0xfe, !PT ;  /* 0x000001e806987812 */ /* 0x002fc400078efe0d */
[----:B------:R-:W-:Y:S01]  /*19ad0*/  LEA.HI.X.SX32 R5, R7, R0, 0x1, P5 ;  /* 0x0000000007057211 */ /* 0x000fe200028f0eff */
[----:B------:R1:W-:Y:S01]  /*19ae0*/  STL [R1+0xa0], R154 ;  /* 0x0000a09a01007387 */ /* 0x0003e20000100800 */
[----:B------:R-:W-:Y:S02]  /*19af0*/  IADD3 R10, P6, R11, R2, RZ ;  /* 0x000000020b0a7210 */ /* 0x000fe40007fde0ff */
[C---:B------:R-:W-:Y:S02]  /*19b00*/  ISETP.LT.AND P5, PT, R3.reuse, UR11, !P0 ;  /* 0x0000000b03007c0c */ /* 0x040fe4000c7a1270 */
[C-C-:B0-----:R-:W-:Y:S01]  /*19b10*/  LOP3.LUT R252, R6.reuse, 0x1ea, R13.reuse, 0xfe, !PT ;  /* 0x000001ea06fc7812 */ /* 0x141fe200078efe0d */
[----:B------:R-:W-:Y:S01]  /*19b20*/  IMAD R3, R3, UR7, RZ ;  /* 0x0000000703037c24 */ /* 0x000fe2000f8e02ff */
[-C--:B------:R-:W-:Y:S01]  /*19b30*/  LEA.HI.X.SX32 R9, R9, R0.reuse, 0x1, P4 ;  /* 0x0000000009097211 */ /* 0x080fe200020f0eff */
[----:B------:R0:W-:Y:S01]  /*19b40*/  STL [R1+0xa4], R152 ;  /* 0x0000a49801007387 */ /* 0x0001e20000100800 */
[----:B-1----:R-:W-:Y:S01]  /*19b50*/  LOP3.LUT R154, R6, 0x1ec, R13, 0xfe, !PT ;  /* 0x000001ec069a7812 */ /* 0x002fe200078efe0d */
[----:B------:R-:W-:Y:S01]  /*19b60*/  ULDC UR7, c[0x0][0x22c] ;  /* 0x00008b0000077ab9 */ /* 0x000fe20000000800 */
[----:B------:R-:W-:Y:S01]  /*19b70*/  LEA.HI.X.SX32 R11, R11, R0, 0x1, P6 ;  /* 0x000000000b0b7211 */ /* 0x000fe200030f0eff */
[----:B------:R1:W-:Y:S01]  /*19b80*/  STL [R1+0xa8], R252 ;  /* 0x0000a8fc01007387 */ /* 0x0003e20000100800 */
[----:B------:R-:W-:-:S02]  /*19b90*/  PRMT R7, R56, 0x7770, RZ ;  /* 0x0000777038077816 */ /* 0x000fc400000000ff */
[C-C-:B------:R-:W-:Y:S02]  /*19ba0*/  LOP3.LUT R153, R6.reuse, 0x24, R13.reuse, 0xfe, !PT ;  /* 0x0000002406997812 */ /* 0x140fe400078efe0d */
[C-C-:B0-----:R-:W-:Y:S01]  /*19bb0*/  LOP3.LUT R152, R6.reuse, 0x1ee, R13.reuse, 0xfe, !PT ;  /* 0x000001ee06987812 */ /* 0x141fe200078efe0d */
[----:B------:R-:W-:Y:S01]  /*19bc0*/  @P1 STG.E.U8 desc[UR24][R4.64], R21 ;  /* 0x0000001504001986 */ /* 0x000fe2000c101118 */
[----:B------:R-:W-:Y:S02]  /*19bd0*/  IADD3 R14, P1, R3, R2, RZ ;  /* 0x00000002030e7210 */ /* 0x000fe40007f3e0ff */
[C-C-:B-1----:R-:W-:Y:S01]  /*19be0*/  LOP3.LUT R252, R6.reuse, 0x1f0, R13.reuse, 0xfe, !PT ;  /* 0x000001f006fc7812 */ /* 0x142fe200078efe0d */
[----:B------:R0:W-:Y:S01]  /*19bf0*/  STL [R1+0xac], R154 ;  /* 0x0000ac9a01007387 */ /* 0x0001e20000100800 */
[----:B------:R-:W-:-:S03]  /*19c00*/  LOP3.LUT R155, R6, 0x26, R13, 0xfe, !PT ;  /* 0x00000026069b7812 */ /* 0x000fc600078efe0d */
[----:B------:R-:W-:Y:S01]  /*19c10*/  @P2 STG.E.U8 desc[UR24][R8.64], R19 ;  /* 0x0000001308002986 */ /* 0x000fe2000c101118 */
[----:B------:R-:W-:-:S03]  /*19c20*/  LEA.HI.X.SX32 R15, R3, R0, 0x1, P1 ;  /* 0x00000000030f7211 */ /* 0x000fc600008f0eff */
[----:B------:R-:W-:Y:S01]  /*19c30*/  @P3 STG.E.U8 desc[UR24][R10.64], R7 ;  /* 0x000000070a003986 */ /* 0x000fe2000c101118 */
[----:B0-----:R-:W-:-:S03]  /*19c40*/  LOP3.LUT R154, R6, 0x1f2, R13, 0xfe, !PT ;  /* 0x000001f2069a7812 */ /* 0x001fc600078efe0d */
[----:B------:R0:W-:Y:S01]  /*19c50*/  STL [R1+0xb0], R152 ;  /* 0x0000b09801007387 */ /* 0x0001e20000100800 */
[C---:B------:R-:W-:Y:S01]  /*19c60*/  ISETP.LT.AND P3, PT, R153.reuse, UR6, !P0 ;  /* 0x0000000699007c0c */ /* 0x040fe2000c761270 */
[----:B------:R-:W-:Y:S01]  /*19c70*/  IMAD R153, R153, UR4, RZ ;  /* 0x0000000499997c24 */ /* 0x000fe2000f8e02ff */
[----:B------:R-:W-:Y:S01]  /*19c80*/  PRMT R3, R57, 0x7770, RZ ;  /* 0x0000777039037816 */ /* 0x000fe200000000ff */
[----:B------:R1:W-:Y:S01]  /*19c90*/  STL [R1+0xb4], R252 ;  /* 0x0000b4fc01007387 */ /* 0x0003e20000100800 */
[C---:B------:R-:W-:Y:S02]  /*19ca0*/  ISETP.LT.AND P4, PT, R155.reuse, UR7, !P0 ;  /* 0x000000079b007c0c */ /* 0x040fe4000c781270 */
[C-C-:B0-----:R-:W-:Y:S01]  /*19cb0*/  LOP3.LUT R152, R6.reuse, 0x1f4, R13.reuse, 0xfe, !PT ;  /* 0x000001f406987812 */ /* 0x141fe200078efe0d */
[----:B------:R0:W-:Y:S01]  /*19cc0*/  STL [R1+0xb8], R154 ;  /* 0x0000b89a01007387 */ /* 0x0001e20000100800 */
[C-C-:B------:R-:W-:Y:S01]  /*19cd0*/  LOP3.LUT R249, R6.reuse, 0x28, R13.reuse, 0xfe, !PT ;  /* 0x0000002806f97812 */ /* 0x140fe200078efe0d */
[----:B------:R-:W-:Y:S01]  /*19ce0*/  ULDC UR6, c[0x0][0x22c] ;  /* 0x00008b0000067ab9 */ /* 0x000fe20000000800 */
[C-C-:B-1----:R-:W-:Y:S01]  /*19cf0*/  LOP3.LUT R252, R6.reuse, 0x1f6, R13.reuse, 0xfe, !PT ;  /* 0x000001f606fc7812 */ /* 0x142fe200078efe0d */
[----:B------:R1:W-:Y:S01]  /*19d00*/  STL [R1+0xbc], R152 ;  /* 0x0000bc9801007387 */ /* 0x0003e20000100800 */
[----:B------:R-:W-:Y:S01]  /*19d10*/  IMAD R155, R155, UR5, RZ ;  /* 0x000000059b9b7c24 */ /* 0x000fe2000f8e02ff */
[C-C-:B------:R-:W-:Y:S01]  /*19d20*/  LOP3.LUT R159, R6.reuse, 0x1fe, R13.reuse, 0xfe, !PT ;  /* 0x000001fe069f7812 */ /* 0x140fe200078efe0d */
[----:B------:R-:W-:Y:S01]  /*19d30*/  ULDC UR4, c[0x0][0x248] ;  /* 0x0000920000047ab9 */ /* 0x000fe20000000800 */
[----:B------:R2:W-:Y:S01]  /*19d40*/  @P5 STG.E.U8 desc[UR24][R14.64], R3 ;  /* 0x000000030e005986 */ /* 0x0005e2000c101118 */
[C-C-:B------:R-:W-:Y:S01]  /*19d50*/  LOP3.LUT R248, R6.reuse, 0x2a, R13.reuse, 0xfe, !PT ;  /* 0x0000002a06f87812 */ /* 0x140fe200078efe0d */
[----:B------:R-:W-:Y:S01]  /*19d60*/  ULDC UR7, c[0x0][0x22c] ;  /* 0x00008b0000077ab9 */ /* 0x000fe20000000800 */
[C-C-:B0-----:R-:W-:Y:S01]  /*19d70*/  LOP3.LUT R154, R6.reuse, 0x1f8, R13.reuse, 0xfe, !PT ;  /* 0x000001f8069a7812 */ /* 0x141fe200078efe0d */
[----:B------:R0:W-:Y:S01]  /*19d80*/  STL [R1+0xc], R252 ;  /* 0x00000cfc01007387 */ /* 0x0001e20000100800 */
[----:B-1----:R-:W-:Y:S01]  /*19d90*/  IADD3 R152, P1, R153, R2, RZ ;  /* 0x0000000299987210 */ /* 0x002fe20007f3e0ff */
[----:B------:R-:W-:Y:S01]  /*19da0*/  ULDC UR5, c[0x0][0x248] ;  /* 0x0000920000057ab9 */ /* 0x000fe20000000800 */
[C-C-:B------:R-:W-:Y:S01]  /*19db0*/  LOP3.LUT R247, R6.reuse, 0x2c, R13.reuse, 0xfe, !PT ;  /* 0x0000002c06f77812 */ /* 0x140fe200078efe0d */
[----:B------:R1:W-:Y:S01]  /*19dc0*/  STL [R1+0x10], R154 ;  /* 0x0000109a01007387 */ /* 0x0003e20000100800 */
[----:B------:R-:W-:-:S02]  /*19dd0*/  LOP3.LUT R158, R6, 0x2e, R13, 0xfe, !PT ;  /* 0x0000002e069e7812 */ /* 0x000fc400078efe0d */
[C-C-:B------:R-:W-:Y:S02]  /*19de0*/  LOP3.LUT R244, R6.reuse, 0x30, R13.reuse, 0xfe, !PT ;  /* 0x0000003006f47812 */ /* 0x140fe400078efe0d */
[C-C-:B------:R-:W-:Y:S02]  /*19df0*/  LOP3.LUT R241, R6.reuse, 0x32, R13.reuse, 0xfe, !PT ;  /* 0x0000003206f17812 */ /* 0x140fe400078efe0d */
[C-C-:B------:R-:W-:Y:S02]  /*19e00*/  LOP3.LUT R242, R6.reuse, 0x34, R13.reuse, 0xfe, !PT ;  /* 0x0000003406f27812 */ /* 0x140fe400078efe0d */
[C-C-:B------:R-:W-:Y:S02]  /*19e10*/  LOP3.LUT R243, R6.reuse, 0x36, R13.reuse, 0xfe, !PT ;  /* 0x0000003606f37812 */ /* 0x140fe400078efe0d */
[C-C-:B------:R-:W-:Y:S02]  /*19e20*/  LOP3.LUT R236, R6.reuse, 0x38, R13.reuse, 0xfe, !PT ;  /* 0x0000003806ec7812 */ /* 0x140fe400078efe0d */
        /* <DEDUP_REMOVED lines=123> */
[C-C-:B--2---:R-:W-:Y:S02]  /*1a5e0*/  LOP3.LUT R14, R6.reuse, 0x130, R13.reuse, 0xfe, !PT ;  /* 0x00000130060e7812 */ /* 0x144fe400078efe0d */
        /* <DEDUP_REMOVED lines=61> */
[C-C-:B0-----:R-:W-:Y:S02]  /*1a9c0*/  LOP3.LUT R252, R6.reuse, 0x1fa, R13.reuse, 0xfe, !PT ;  /* 0x000001fa06fc7812 */ /* 0x141fe400078efe0d */
[----:B------:R-:W-:-:S02]  /*1a9d0*/  LOP3.LUT R6, R6, 0x1fc, R13, 0xfe, !PT ;  /* 0x000001fc06067812 */ /* 0x000fc400078efe0d */
[----:B-1----:R-:W-:Y:S02]  /*1a9e0*/  IADD3 R154, P2, R155, R2, RZ ;  /* 0x000000029b9a7210 */ /* 0x002fe40007f5e0ff */
[-C--:B------:R-:W-:Y:S02]  /*1a9f0*/  LEA.HI.X.SX32 R153, R153, R0.reuse, 0x1, P1 ;  /* 0x0000000099997211 */ /* 0x080fe400008f0eff */
[----:B------:R-:W-:Y:S02]  /*1aa00*/  PRMT R13, R58, 0x7770, RZ ;  /* 0x000077703a0d7816 */ /* 0x000fe400000000ff */
[C---:B------:R-:W-:Y:S01]  /*1aa10*/  ISETP.LT.AND P5, PT, R249.reuse, UR6, !P0 ;  /* 0x00000006f9007c0c */ /* 0x040fe2000c7a1270 */
[----:B------:R-:W-:Y:S01]  /*1aa20*/  IMAD R249, R249, UR4, RZ ;  /* 0x00000004f9f97c24 */ /* 0x000fe2000f8e02ff */
[----:B------:R0:W-:Y:S01]  /*1aa30*/  STL [R1+0x14], R252 ;  /* 0x000014fc01007387 */ /* 0x0001e20000100800 */
[----:B------:R-:W-:Y:S01]  /*1aa40*/  LEA.HI.X.SX32 R155, R155, R0, 0x1, P2 ;  /* 0x000000009b9b7211 */ /* 0x000fe200010f0eff */
[----:B------:R-:W-:-:S02]  /*1aa50*/  ULDC UR4, c[0x0][0x248] ;  /* 0x0000920000047ab9 */ /* 0x000fc40000000800 */
[----:B------:R1:W-:Y:S01]  /*1aa60*/  @P3 STG.E.U8 desc[UR24][R152.64], R13 ;  /* 0x0000000d98003986 */ /* 0x0003e2000c101118 */
[----:B------:R-:W-:Y:S01]  /*1aa70*/  ULDC UR6, c[0x0][0x248] ;  /* 0x0000920000067ab9 */ /* 0x000fe20000000800 */
[----:B0-----:R-:W-:Y:S02]  /*1aa80*/  PRMT R252, R59, 0x7770, RZ ;  /* 0x000077703bfc7816 */ /* 0x001fe400000000ff */
[----:B------:R-:W-:Y:S02]  /*1aa90*/  ISETP.LT.AND P3, PT, R247, UR8, !P0 ;  /* 0x00000008f7007c0c */ /* 0x000fe4000c761270 */
[----:B-1----:R-:W-:Y:S01]  /*1aaa0*/  IADD3 R152, P1, R249, R2, RZ ;  /* 0x00000002f9987210 */ /* 0x002fe20007f3e0ff */
[----:B------:R0:W-:Y:S01]  /*1aab0*/  @P4 STG.E.U8 desc[UR24][R154.64], R252 ;  /* 0x000000fc9a004986 */ /* 0x0001e2000c101118 */
[C---:B------:R-:W-:Y:S01]  /*1aac0*/  ISETP.LT.AND P2, PT, R248.reuse, UR7, !P0 ;  /* 0x00000007f8007c0c */ /* 0x040fe2000c741270 */
[----:B------:R-:W-:Y:S01]  /*1aad0*/  IMAD R247, R247, UR4, RZ ;  /* 0x00000004f7f77c24 */ /* 0x000fe2000f8e02ff */
[----:B------:R-:W-:Y:S01]  /*1aae0*/  LEA.HI.X.SX32 R153, R249, R0, 0x1, P1 ;  /* 0x00000000f9997211 */ /* 0x000fe200008f0eff */
[----:B------:R-:W-:Y:S01]  /*1aaf0*/  IMAD R248, R248, UR5, RZ ;  /* 0x00000005f8f87c24 */ /* 0x000fe2000f8e02ff */
[----:B------:R-:W-:Y:S01]  /*1ab00*/  ULDC UR8, c[0x0][0x22c] ;  /* 0x00008b0000087ab9 */ /* 0x000fe20000000800 */
[----:B0-----:R-:W-:Y:S01]  /*1ab10*/  PRMT R154, R56, 0x7771, RZ ;  /* 0x00007771389a7816 */ /* 0x001fe200000000ff */
[C---:B------:R-:W-:Y:S01]  /*1ab20*/  IMAD R13, R158.reuse, UR6, RZ ;  /* 0x000000069e0d7c24 */ /* 0x040fe2000f8e02ff */
[----:B------:R-:W-:Y:S01]  /*1ab30*/  ISETP.LT.AND P4, PT, R158, UR9, !P0 ;  /* 0x000000099e007c0c */ /* 0x000fe2000c781270 */
[----:B------:R-:W-:Y:S01]  /*1ab40*/  ULDC UR4, c[0x0][0x22c] ;  /* 0x00008b0000047ab9 */ /* 0x000fe20000000800 */
[----:B------:R-:W-:Y:S01]  /*1ab50*/  ULDC UR7, c[0x0][0x22c] ;  /* 0x00008b0000077ab9 */ /* 0x000fe20000000800 */
[----:B------:R0:W-:Y:S01]  /*1ab60*/  @P5 STG.E.U8 desc[UR24][R152.64], R154 ;  /* 0x0000009a98005986 */ /* 0x0001e2000c101118 */
[-C--:B------:R-:W-:Y:S01]  /*1ab70*/  IADD3 R158, P6, R13, R2.reuse, RZ ;  /* 0x000000020d9e7210 */ /* 0x080fe20007fde0ff */
[----:B------:R-:W-:Y:S01]  /*1ab80*/  ULDC UR5, c[0x0][0x248] ;  /* 0x0000920000057ab9 */ /* 0x000fe20000000800 */
[----:B------:R-:W-:Y:S01]  /*1ab90*/  ULDC UR6, c[0x0][0x248] ;  /* 0x0000920000067ab9 */ /* 0x000fe20000000800 */
[----:B------:R-:W-:Y:S01]  /*1aba0*/  ULDC UR9, c[0x0][0x22c] ;  /* 0x00008b0000097ab9 */ /* 0x000fe20000000800 */
[----:B------:R-:W2:Y:S04]  /*1abb0*/  LDL.LU R252, [R1+0x8] ;  /* 0x0000080001fc7983 */ /* 0x000ea80000300800 */
[----:B------:R-:W3:Y:S01]  /*1abc0*/  LDL.LU R249, [R1+0x4] ;  /* 0x0000040001f97983 */ /* 0x000ee20000300800 */
[----:B0-----:R-:W-:-:S02]  /*1abd0*/  IADD3 R154, P5, R247, R2, RZ ;  /* 0x00000002f79a7210 */ /* 0x001fc40007fbe0ff */
[C---:B------:R-:W-:Y:S02]  /*1abe0*/  IADD3 R152, P1, R248.reuse, R2, RZ ;  /* 0x00000002f8987210 */ /* 0x040fe40007f3e0ff */
[-C--:B------:R-:W-:Y:S02]  /*1abf0*/  LEA.HI.X.SX32 R155, R247, R0.reuse, 0x1, P5 ;  /* 0x00000000f79b7211 */ /* 0x080fe400028f0eff */
[-C--:B------:R-:W-:Y:S02]  /*1ac00*/  LEA.HI.X.SX32 R153, R248, R0.reuse, 0x1, P1 ;  /* 0x00000000f8997211 */ /* 0x080fe400008f0eff */
[----:B------:R-:W-:Y:S02]  /*1ac10*/  PRMT R247, R57, 0x7771, RZ ;  /* 0x0000777139f77816 */ /* 0x000fe400000000ff */
[----:B------:R-:W-:Y:S01]  /*1ac20*/  ISETP.LT.AND P1, PT, R159, UR4, !P0 ;  /* 0x000000049f007c0c */ /* 0x000fe2000c721270 */
[----:B------:R-:W-:Y:S01]  /*1ac30*/  ULDC UR4, c[0x0][0x248] ;  /* 0x0000920000047ab9 */ /* 0x000fe20000000800 */
[----:B------:R-:W-:Y:S01]  /*1ac40*/  LEA.HI.X.SX32 R159, R13, R0, 0x1, P6 ;  /* 0x000000000d9f7211 */ /* 0x000fe200030f0eff */
[----:B------:R0:W-:Y:S01]  /*1ac50*/  @P2 STG.E.U8 desc[UR24][R152.64], R247 ;  /* 0x000000f798002986 */ /* 0x0001e2000c101118 */
[----:B------:R-:W-:-:S02]  /*1ac60*/  PRMT R13, R58, 0x7771, RZ ;  /* 0x000077713a0d7816 */ /* 0x000fc400000000ff */
[C---:B------:R-:W-:Y:S01]  /*1ac70*/  ISETP.LT.AND P2, PT, R244.reuse, UR7, !P0 ;  /* 0x00000007f4007c0c */ /* 0x040fe2000c741270 */
[----:B------:R-:W-:Y:S01]  /*1ac80*/  IMAD R244, R244, UR4, RZ ;  /* 0x00000004f4f47c24 */ /* 0x000fe2000f8e02ff */
[----:B------:R-:W-:Y:S01]  /*1ac90*/  PRMT R248, R59, 0x7771, RZ ;  /* 0x000077713bf87816 */ /* 0x000fe200000000ff */
[----:B------:R1:W-:Y:S01]  /*1aca0*/  @P3 STG.E.U8 desc[UR24][R154.64], R13 ;  /* 0x0000000d9a003986 */ /* 0x0003e2000c101118 */
[C---:B------:R-:W-:Y:S01]  /*1acb0*/  ISETP.LT.AND P5, PT, R241.reuse, UR8, !P0 ;  /* 0x00000008f1007c0c */ /* 0x040fe2000c7a1270 */
[----:B------:R-:W-:Y:S01]  /*1acc0*/  ULDC UR7, c[0x0][0x22c] ;  /* 0x00008b0000077ab9 */ /* 0x000fe20000000800 */
[----:B------:R-:W-:Y:S01]  /*1acd0*/  IMAD R241, R241, UR5, RZ ;  /* 0x00000005f1f17c24 */ /* 0x000fe2000f8e02ff */
[----:B------:R-:W-:Y:S01]  /*1ace0*/  @P4 STG.E.U8 desc[UR24][R158.64], R248 ;  /* 0x000000f89e004986 */ /* 0x000fe2000c101118 */
[C---:B------:R-:W-:Y:S01]  /*1acf0*/  ISETP.LT.AND P4, PT, R242.reuse, UR7, !P0 ;  /* 0x00000007f2007c0c */ /* 0x040fe2000c781270 */
[----:B------:R-:W-:Y:S01]  /*1ad00*/  IMAD R242, R242, UR6, RZ ;  /* 0x00000006f2f27c24 */ /* 0x000fe2000f8e02ff */
[----:B------:R-:W-:Y:S01]  /*1ad10*/  ULDC UR4, c[0x0][0x248] ;  /* 0x0000920000047ab9 */ /* 0x000fe20000000800 */
[----:B0-----:R-:W4:Y:S01]  /*1ad20*/  LDL.LU R247, [R1] ;  /* 0x0000000001f77983 */ /* 0x001f220000300800 */
[----:B-1----:R-:W-:Y:S01]  /*1ad30*/  IADD3 R154, P3, R244, R2, RZ ;  /* 0x00000002f49a7210 */ /* 0x002fe20007f7e0ff */
[----:B------:R-:W-:Y:S01]  /*1ad40*/  ULDC UR6, c[0x0][0x22c] ;  /* 0x00008b0000067ab9 */ /* 0x000fe20000000800 */
[----:B------:R-:W-:Y:S01]  /*1ad50*/  PRMT R13, R56, 0x7772, RZ ;  /* 0x00007772380d7816 */ /* 0x000fe200000000ff */
[----:B------:R-:W-:Y:S01]  /*1ad60*/  ULDC UR5, c[0x0][0x248] ;  /* 0x0000920000057ab9 */ /* 0x000fe20000000800 */
[----:B------:R-:W-:-:S02]  /*1ad70*/  LEA.HI.X.SX32 R155, R244, R0, 0x1, P3 ;  /* 0x00000000f49b7211 */ /* 0x000fc400018f0eff */
[----:B------:R-:W-:-:S03]  /*1ad80*/  IADD3 R152, P6, R241, R2, RZ ;  /* 0x00000002f1987210 */ /* 0x000fc60007fde0ff */
[----:B------:R0:W-:Y:S01]  /*1ad90*/  @P2 STG.E.U8 desc[UR24][R154.64], R13 ;  /* 0x0000000d9a002986 */ /* 0x0001e2000c101118 */
[C---:B------:R-:W-:Y:S01]  /*1ada0*/  ISETP.LT.AND P3, PT, R243.reuse, UR9, !P0 ;  /* 0x00000009f3007c0c */ /* 0x040fe2000c761270 */
[----:B------:R-:W-:Y:S01]  /*1adb0*/  IMAD R243, R243, UR4, RZ ;  /* 0x00000004f3f37c24 */ /* 0x000fe2000f8e02ff */
[----:B------:R-:W-:Y:S01]  /*1adc0*/  LEA.HI.X.SX32 R153, R241, R0, 0x1, P6 ;  /* 0x00000000f1997211 */ /* 0x000fe200030f0eff */
[----:B------:R-:W-:Y:S01]  /*1add0*/  ULDC UR4, c[0x0][0x22c] ;  /* 0x00008b0000047ab9 */ /* 0x000fe20000000800 */
[C---:B0-----:R-:W-:Y:S02]  /*1ade0*/  IADD3 R154, P2, R242.reuse, R2, RZ ;  /* 0x00000002f29a7210 */ /* 0x041fe40007f5e0ff */
[----:B------:R-:W-:Y:S02]  /*1adf0*/  PRMT R13, R57, 0x7772, RZ ;  /* 0x00007772390d7816 */ /* 0x000fe400000000ff */
[----:B------:R-:W-:Y:S02]  /*1ae00*/  LEA.HI.X.SX32 R155, R242, R0, 0x1, P2 ;  /* 0x00000000f29b7211 */ /* 0x000fe400010f0eff */
[----:B------:R-:W-:Y:S01]  /*1ae10*/  ISETP.LT.AND P2, PT, R237, UR4, !P0 ;  /* 0x00000004ed007c0c */ /* 0x000fe2000c741270 */
[----:B------:R0:W-:Y:S01]  /*1ae20*/  @P5 STG.E.U8 desc[UR24][R152.64], R13 ;  /* 0x0000000d98005986 */ /* 0x0001e2000c101118 */
[----:B------:R-:W-:Y:S01]  /*1ae30*/  PRMT R237, R58, 0x7772, RZ ;  /* 0x000077723aed7816 */ /* 0x000fe200000000ff */
[----:B------:R-:W-:Y:S01]  /*1ae40*/  ULDC UR4, c[0x0][0x248] ;  /* 0x0000920000047ab9 */ /* 0x000fe20000000800 */
[C---:B------:R-:W-:Y:S01]  /*1ae50*/  ISETP.LT.AND P5, PT, R236.reuse, UR6, !P0 ;  /* 0x00000006ec007c0c */ /* 0x040fe2000c7a1270 */
[----:B------:R-:W-:Y:S01]  /*1ae60*/  IMAD R236, R236, UR4, RZ ;  /* 0x00000004ecec7c24 */ /* 0x000fe2000f8e02ff */
[----:B------:R-:W-:Y:S01]  /*1ae70*/  IADD3 R158, P6, R243, R2, RZ ;  /* 0x00000002f39e7210 */ /* 0x000fe20007fde0ff */
[----:B------:R-:W-:Y:S01]  /*1ae80*/  ULDC UR4, c[0x0][0x22c] ;  /* 0x00008b0000047ab9 */ /* 0x000fe20000000800 */
[----:B------:R1:W-:Y:S01]  /*1ae90*/  @P4 STG.E.U8 desc[UR24][R154.64], R237 ;  /* 0x000000ed9a004986 */ /* 0x0003e2000c101118 */
[----:B------:R-:W-:Y:S01]  /*1aea0*/  PRMT R241, R59, 0x7772, RZ ;  /* 0x000077723bf17816 */ /* 0x000fe200000000ff */
[----:B------:R-:W-:Y:S01]  /*1aeb0*/  ULDC UR6, c[0x0][0x22c] ;  /* 0x00008b0000067ab9 */ /* 0x000fe20000000800 */
[----:B------:R-:W-:-:S02]  /*1aec0*/  LEA.HI.X.SX32 R159, R243, R0, 0x1, P6 ;  /* 0x00000000f39f7211 */ /* 0x000fc400030f0eff */
[C---:B------:R-:W-:Y:S01]  /*1aed0*/  ISETP.LT.AND P4, PT, R235.reuse, UR4, !P0 ;  /* 0x00000004eb007c0c */ /* 0x040fe2000c781270 */
[----:B------:R-:W-:Y:S01]  /*1aee0*/  IMAD R235, R235, UR5, RZ ;  /* 0x00000005ebeb7c24 */ /* 0x000fe2000f8e02ff */
[----:B0-----:R-:W-:Y:S01]  /*1aef0*/  IADD3 R152, P6, R236, R2, RZ ;  /* 0x00000002ec987210 */ /* 0x001fe20007fde0ff */
[----:B------:R0:W-:Y:S01]  /*1af00*/  @P3 STG.E.U8 desc[UR24][R158.64], R241 ;  /* 0x000000f19e003986 */ /* 0x0001e2000c101118 */
[----:B------:R-:W-:Y:S01]  /*1af10*/  ULDC UR4, c[0x0][0x248] ;  /* 0x0000920000047ab9 */ /* 0x000fe20000000800 */
[----:B------:R-:W-:Y:S01]  /*1af20*/  ISETP.LT.AND P3, PT, R234, UR6, !P0 ;  /* 0x00000006ea007c0c */ /* 0x000fe2000c761270 */
[----:B------:R-:W-:Y:S01]  /*1af30*/  ULDC UR5, c[0x0][0x22c] ;  /* 0x00008b0000057ab9 */ /* 0x000fe20000000800 */
[----:B------:R-:W-:Y:S01]  /*1af40*/  LEA.HI.X.SX32 R153, R236, R0, 0x1, P6 ;  /* 0x00000000ec997211 */ /* 0x000fe200030f0eff */
[----:B------:R-:W-:Y:S01]  /*1af50*/  IMAD R234, R234, UR4, RZ ;  /* 0x00000004eaea7c24 */ /* 0x000fe2000f8e02ff */
[----:B-1----:R-:W-:Y:S01]  /*1af60*/  IADD3 R154, P6, R235, R2, RZ ;  /* 0x00000002eb9a7210 */ /* 0x002fe20007fde0ff */
[----:B------:R-:W-:Y:S01]  /*1af70*/  ULDC UR4, c[0x0][0x248] ;  /* 0x0000920000047ab9 */ /* 0x000fe20000000800 */
[----:B------:R-:W-:-:S02]  /*1af80*/  PRMT R56, R56, 0x7773, RZ ;  /* 0x0000777338387816 */ /* 0x000fc400000000ff */
[----:B------:R-:W-:Y:S01]  /*1af90*/  PRMT R57, R57, 0x7773, RZ ;  /* 0x0000777339397816 */ /* 0x000fe200000000ff */
[----:B0-----:R-:W0:Y:S01]  /*1afa0*/  LDC R158, c[0x0][0x248] ;  /* 0x00009200ff9e7b82 */ /* 0x001e220000000800 */
[----:B------:R-:W-:Y:S01]  /*1afb0*/  LEA.HI.X.SX32 R155, R235, R0, 0x1, P6 ;  /* 0x00000000eb9b7211 */ /* 0x000fe200030f0eff */
[----:B------:R1:W-:Y:S01]  /*1afc0*/  @P5 STG.E.U8 desc[UR24][R152.64], R56 ;  /* 0x0000003898005986 */ /* 0x0003e2000c101118 */
[----:B------:R-:W-:-:S03]  /*1afd0*/  PRMT R58, R58, 0x7773, RZ ;  /* 0x000077733a3a7816 */ /* 0x000fc600000000ff */
[----:B------:R1:W-:Y:S01]  /*1afe0*/  @P4 STG.E.U8 desc[UR24][R154.64], R57 ;  /* 0x000000399a004986 */ /* 0x0003e2000c101118 */
[C---:B------:R-:W-:Y:S01]  /*1aff0*/  ISETP.LT.AND P4, PT, R231.reuse, UR5, !P0 ;  /* 0x00000005e7007c0c */ /* 0x040fe2000c781270 */
[----:B------:R-:W-:Y:S01]  /*1b000*/  IMAD R231, R231, UR4, RZ ;  /* 0x00000004e7e77c24 */ /* 0x000fe2000f8e02ff */
[----:B------:R-:W-:Y:S01]  /*1b010*/  ULDC UR5, c[0x0][0x22c] ;  /* 0x00008b0000057ab9 */ /* 0x000fe20000000800 */
[----:B------:R-:W-:Y:S01]  /*1b020*/  ULDC UR4, c[0x0][0x248] ;  /* 0x0000920000047ab9 */ /* 0x000fe20000000800 */
[----:B------:R-:W-:Y:S01]  /*1b030*/  PRMT R13, R59, 0x7773, RZ ;  /* 0x000077733b0d7816 */ /* 0x000fe200000000ff */
[----:B------:R-:W2:Y:S01]  /*1b040*/  LDC R159, c[0x0][0x248] ;  /* 0x00009200ff9f7b82 */ /* 0x000ea20000000800 */
[----:B-1----:R-:W-:-:S04]  /*1b050*/  IADD3 R56, P5, R234, R2, RZ ;  /* 0x00000002ea387210 */ /* 0x002fc80007fbe0ff */
[----:B------:R-:W-:-:S03]  /*1b060*/  LEA.HI.X.SX32 R57, R234, R0, 0x1, P5 ;  /* 0x00000000ea397211 */ /* 0x000fc600028f0eff */
[----:B------:R-:W1:Y:S02]  /*1b070*/  LDC R152, c[0x0][0x248] ;  /* 0x00009200ff987b82 */ /* 0x000e640000000800 */
[----:B------:R0:W-:Y:S01]  /*1b080*/  @P3 STG.E.U8 desc[UR24][R56.64], R58 ;  /* 0x0000003a38003986 */ /* 0x0001e2000c101118 */
[C---:B------:R-:W-:Y:S01]  /*1b090*/  ISETP.LT.AND P6, PT, R229.reuse, UR5, !P0 ;  /* 0x00000005e5007c0c */ /* 0x040fe2000c7c1270 */
[----:B------:R-:W-:Y:S01]  /*1b0a0*/  IMAD R229, R229, UR4, RZ ;  /* 0x00000004e5e57c24 */ /* 0x000fe2000f8e02ff */
[----:B------:R-:W-:Y:S01]  /*1b0b0*/  ULDC UR4, c[0x0][0x22c] ;  /* 0x00008b0000047ab9 */ /* 0x000fe20000000800 */
[----:B------:R-:W-:Y:S02]  /*1b0c0*/  ULDC UR5, c[0x0][0x22c] ;  /* 0x00008b0000057ab9 */ /* 0x000fe40000000800 */
[----:B------:R-:W1:Y:S01]  /*1b0d0*/  LDC R153, c[0x0][0x248] ;  /* 0x00009200ff997b82 */ /* 0x000e620000000800 */
[----:B0-----:R-:W-:-:S07]  /*1b0e0*/  IADD3 R58, P3, R231, R2, RZ ;  /* 0x00000002e73a7210 */ /* 0x001fce0007f7e0ff */
[----:B------:R-:W0:Y:S01]  /*1b0f0*/  LDC R154, c[0x0][0x248] ;  /* 0x00009200ff9a7b82 */ /* 0x000e220000000800 */
[----:B------:R-:W-:Y:S02]  /*1b100*/  LEA.HI.X.SX32 R59, R231, R0, 0x1, P3 ;  /* 0x00000000e73b7211 */ /* 0x000fe400018f0eff */
[----:B------:R-:W-:-:S03]  /*1b110*/  IADD3 R56, P5, R229, R2, RZ ;  /* 0x00000002e5387210 */ /* 0x000fc60007fbe0ff */
[----:B------:R1:W-:Y:S01]  /*1b120*/  @P4 STG.E.U8 desc[UR24][R58.64], R13 ;  /* 0x0000000d3a004986 */ /* 0x0003e2000c101118 */
[----:B------:R-:W-:Y:S01]  /*1b130*/  LEA.HI.X.SX32 R57, R229, R0, 0x1, P5 ;  /* 0x00000000e5397211 */ /* 0x000fe200028f0eff */
[----:B------:R-:W0:Y:S01]  /*1b140*/  LDC R155, c[0x0][0x248] ;  /* 0x00009200ff9b7b82 */ /* 0x000e220000000800 */
[----:B-1----:R-:W-:Y:S01]  /*1b150*/  IMAD R13, R158, 0x2, R229 ;  /* 0x000000029e0d7824 */ /* 0x002fe200078e02e5 */
[----:B------:R-:W-:-:S06]  /*1b160*/  PRMT R59, R64, 0x7770, RZ ;  /* 0x00007770403b7816 */ /* 0x000fcc00000000ff */
[----:B------:R-:W1:Y:S01]  /*1b170*/  LDC R158, c[0x0][0x248] ;  /* 0x00009200ff9e7b82 */ /* 0x000e620000000800 */
[C---:B------:R-:W-:Y:S01]  /*1b180*/  IADD3 R58, P4, R13.reuse, R2, RZ ;  /* 0x000000020d3a7210 */ /* 0x040fe20007f9e0ff */
[----:B------:R0:W-:Y:S01]  /*1b190*/  @P6 STG.E.U8 desc[UR24][R56.64], R59 ;  /* 0x0000003b38006986 */ /* 0x0001e2000c101118 */
[----:B------:R-:W-:Y:S01]  /*1b1a0*/  ISETP.LT.AND P3, PT, R228, UR4, !P0 ;  /* 0x00000004e4007c0c */ /* 0x000fe2000c761270 */
[----:B------:R-:W-:Y:S01]  /*1b1b0*/  ULDC UR4, c[0x0][0x22c] ;  /* 0x00008b0000047ab9 */ /* 0x000fe20000000800 */
[----:B0-----:R-:W-:Y:S01]  /*1b1c0*/  LEA.HI.X.SX32 R59, R13, R0, 0x1, P4 ;  /* 0x000000000d3b7211 */ /* 0x001fe200020f0eff */
[----:B------:R-:W-:Y:S01]  /*1b1d0*/  IMAD R13, R152, 0x2, R13 ;  /* 0x00000002980d7824 */ /* 0x000fe200078e020d */
[----:B------:R-:W-:-:S03]  /*1b1e0*/  PRMT R56, R65, 0x7770, RZ ;  /* 0x0000777041387816 */ /* 0x000fc600000000ff */
[----:B------:R-:W-:Y:S02]  /*1b1f0*/  IMAD R152, R153, 0x2, R13 ;  /* 0x0000000299987824 */ /* 0x000fe400078e020d */
[----:B------:R0:W-:Y:S01]  /*1b200*/  @P2 STG.E.U8 desc[UR24][R58.64], R56 ;  /* 0x000000383a002986 */ /* 0x0001e2000c101118 */
[----:B------:R-:W-:Y:S01]  /*1b210*/  ISETP.LT.AND P5, PT, R227, UR4, !P0 ;  /* 0x00000004e3007c0c */ /* 0x000fe2000c7a1270 */
[----:B------:R-:W-:Y:S01]  /*1b220*/  ULDC UR4, c[0x0][0x22c] ;  /* 0x00008b0000047ab9 */ /* 0x000fe20000000800 */
[----:B0-----:R-:W-:-:S04]  /*1b230*/  IADD3 R56, P2, R13, R2, RZ ;  /* 0x000000020d387210 */ /* 0x001fc80007f5e0ff */
[----:B------:R-:W-:Y:S02]  /*1b240*/  LEA.HI.X.SX32 R57, R13, R0, 0x1, P2 ;  /* 0x000000000d397211 */ /* 0x000fe400010f0eff */
[----:B------:R-:W-:-:S04]  /*1b250*/  IADD3 R58, P2, R152, R2, RZ ;  /* 0x00000002983a7210 */ /* 0x000fc80007f5e0ff */
[----:B------:R-:W-:Y:S01]  /*1b260*/  LEA.HI.X.SX32 R59, R152, R0, 0x1, P2 ;  /* 0x00000000983b7211 */ /* 0x000fe200010f0eff */
[----:B------:R-:W-:Y:S02]  /*1b270*/  IMAD R152, R154, 0x2, R152 ;  /* 0x000000029a987824 */ /* 0x000fe400078e0298 */
[----:B------:R-:W0:Y:S01]  /*1b280*/  LDC R154, c[0x0][0x248] ;  /* 0x00009200ff9a7b82 */ /* 0x000e220000000800 */
[----:B------:R-:W-:Y:S02]  /*1b290*/  PRMT R13, R66, 0x7770, RZ ;  /* 0x00007770420d7816 */ /* 0x000fe400000000ff */
[----:B------:R-:W-:Y:S02]  /*1b2a0*/  PRMT R153, R67, 0x7770, RZ ;  /* 0x0000777043997816 */ /* 0x000fe400000000ff */
[----:B------:R-:W-:Y:S01]  /*1b2b0*/  ISETP.LT.AND P4, PT, R225, UR4, !P0 ;  /* 0x00000004e1007c0c */ /* 0x000fe2000c781270 */
[----:B------:R1:W-:Y:S01]  /*1b2c0*/  @P3 STG.E.U8 desc[UR24][R56.64], R13 ;  /* 0x0000000d38003986 */ /* 0x0003e2000c101118 */
[----:B------:R-:W-:-:S03]  /*1b2d0*/  ULDC UR4, c[0x0][0x22c] ;  /* 0x00008b0000047ab9 */ /* 0x000fc60000000800 */
[----:B------:R1:W-:Y:S01]  /*1b2e0*/  @P5 STG.E.U8 desc[UR24][R58.64], R153 ;  /* 0x000000993a005986 */ /* 0x0003e2000c101118 */
[----:B------:R-:W-:Y:S01]  /*1b2f0*/  ISETP.LT.AND P6, PT, R223, UR4, !P0 ;  /* 0x00000004df007c0c */ /* 0x000fe2000c7c1270 */
[----:B------:R-:W-:Y:S01]  /*1b300*/  ULDC UR4, c[0x0][0x22c] ;  /* 0x00008b0000047ab9 */ /* 0x000fe20000000800 */
[----:B-1----:R-:W-:Y:S02]  /*1b310*/  IMAD R57, R155, 0x2, R152 ;  /* 0x000000029b397824 */ /* 0x002fe400078e0298 */
[----:B------:R-:W1:Y:S01]  /*1b320*/  LDC R155, c[0x0][0x248] ;  /* 0x00009200ff9b7b82 */ /* 0x000e620000000800 */
[----:B------:R-:W-:Y:S01]  /*1b330*/  IADD3 R58, P5, R152, R2, RZ ;  /* 0x00000002983a7210 */ /* 0x000fe20007fbe0ff */
[----:B------:R-:W-:Y:S01]  /*1b340*/  IMAD R13, R158, 0x2, R57 ;  /* 0x000000029e0d7824 */ /* 0x000fe200078e0239 */
[----:B------:R-:W-:Y:S02]  /*1b350*/  PRMT R153, R64, 0x7771, RZ ;  /* 0x0000777140997816 */ /* 0x000fe400000000ff */
[----:B------:R-:W-:-:S02]  /*1b360*/  LEA.HI.X.SX32 R59, R152, R0, 0x1, P5 ;  /* 0x00000000983b7211 */ /* 0x000fc400028f0eff */
[----:B------:R-:W-:Y:S01]  /*1b370*/  IADD3 R56, P5, R57, R2, RZ ;  /* 0x0000000239387210 */ /* 0x000fe20007fbe0ff */
[----:B------:R-:W3:Y:S01]  /*1b380*/  LDC R158, c[0x0][0x248] ;  /* 0x00009200ff9e7b82 */ /* 0x000ee20000000800 */
[----:B------:R-:W-:Y:S01]  /*1b390*/  ISETP.LT.AND P3, PT, R221, UR4, !P0 ;  /* 0x00000004dd007c0c */ /* 0x000fe2000c761270 */
[----:B------:R0:W-:Y:S01]  /*1b3a0*/  @P4 STG.E.U8 desc[UR24][R58.64], R153 ;  /* 0x000000993a004986 */ /* 0x0001e2000c101118 */
[----:B------:R-:W-:Y:S01]  /*1b3b0*/  LEA.HI.X.SX32 R57, R57, R0, 0x1, P5 ;  /* 0x0000000039397211 */ /* 0x000fe200028f0eff */
[----:B------:R-:W-:Y:S01]  /*1b3c0*/  ULDC UR4, c[0x0][0x22c] ;  /* 0x00008b0000047ab9 */ /* 0x000fe20000000800 */
[----:B------:R-:W-:Y:S02]  /*1b3d0*/  PRMT R152, R65, 0x7771, RZ ;  /* 0x0000777141987816 */ /* 0x000fe400000000ff */
[C---:B0-----:R-:W-:Y:S01]  /*1b3e0*/  IADD3 R58, P4, R13.reuse, R2, RZ ;  /* 0x000000020d3a7210 */ /* 0x041fe20007f9e0ff */
[----:B------:R-:W0:Y:S02]  /*1b3f0*/  LDC R153, c[0x0][0x248] ;  /* 0x00009200ff997b82 */ /* 0x000e240000000800 */
[----:B------:R1:W-:Y:S01]  /*1b400*/  @P6 STG.E.U8 desc[UR24][R56.64], R152 ;  /* 0x0000009838006986 */ /* 0x0003e2000c101118 */
[----:B------:R-:W-:Y:S01]  /*1b410*/  LEA.HI.X.SX32 R59, R13, R0, 0x1, P4 ;  /* 0x000000000d3b7211 */ /* 0x000fe200020f0eff */
[----:B------:R-:W-:-:S04]  /*1b420*/  IMAD R13, R154, 0x2, R13 ;  /* 0x000000029a0d7824 */ /* 0x000fc800078e020d */
[----:B------:R-:W2:Y:S01]  /*1b430*/  LDC R154, c[0x0][0x248] ;  /* 0x00009200ff9a7b82 */ /* 0x000ea20000000800 */
[----:B------:R-:W-:Y:S01]  /*1b440*/  ISETP.LT.AND P2, PT, R219, UR4, !P0 ;  /* 0x00000004db007c0c */ /* 0x000fe2000c741270 */
[----:B------:R-:W-:Y:S01]  /*1b450*/  ULDC UR4, c[0x0][0x22c] ;  /* 0x00008b0000047ab9 */ /* 0x000fe20000000800 */
[----:B-1----:R-:W-:Y:S01]  /*1b460*/  PRMT R56, R66, 0x7771, RZ ;  /* 0x0000777142387816 */ /* 0x002fe200000000ff */
[----:B------:R-:W-:Y:S01]  /*1b470*/  IMAD R152, R155, 0x2, R13 ;  /* 0x000000029b987824 */ /* 0x000fe200078e020d */
[----:B------:R-:W-:-:S03]  /*1b480*/  ISETP.LT.AND P5, PT, R217, UR4, !P0 ;  /* 0x00000004d9007c0c */ /* 0x000fc6000c7a1270 */
[----:B------:R-:W1:Y:S01]  /*1b490*/  LDC R155, c[0x0][0x248] ;  /* 0x00009200ff9b7b82 */ /* 0x000e620000000800 */
[----:B------:R-:W-:Y:S01]  /*1b4a0*/  ULDC UR4, c[0x0][0x22c] ;  /* 0x00008b0000047ab9 */ /* 0x000fe20000000800 */
[----:B------:R0:W-:Y:S02]  /*1b4b0*/  @P3 STG.E.U8 desc[UR24][R58.64], R56 ;  /* 0x000000383a003986 */ /* 0x0001e4000c101118 */
[----:B0-----:R-:W-:-:S04]  /*1b4c0*/  IADD3 R56, P3, R13, R2, RZ ;  /* 0x000000020d387210 */ /* 0x001fc80007f7e0ff */
[----:B------:R-:W-:Y:S02]  /*1b4d0*/  LEA.HI.X.SX32 R57, R13, R0, 0x1, P3 ;  /* 0x000000000d397211 */ /* 0x000fe400018f0eff */
[----:B------:R-:W-:Y:S02]  /*1b4e0*/  PRMT R13, R67, 0x7771, RZ ;  /* 0x00007771430d7816 */ /* 0x000fe400000000ff */
[----:B------:R-:W-:-:S03]  /*1b4f0*/  IADD3 R58, P4, R152, R2, RZ ;  /* 0x00000002983a7210 */ /* 0x000fc60007f9e0ff */
[----:B------:R0:W-:Y:S01]  /*1b500*/  @P2 STG.E.U8 desc[UR24][R56.64], R13 ;  /* 0x0000000d38002986 */ /* 0x0001e2000c101118 */
[----:B------:R-:W-:Y:S01]  /*1b510*/  LEA.HI.X.SX32 R59, R152, R0, 0x1, P4 ;  /* 0x00000000983b7211 */ /* 0x000fe200020f0eff */
[----:B------:R-:W-:Y:S01]  /*1b520*/  IMAD R152, R153, 0x2, R152 ;  /* 0x0000000299987824 */ /* 0x000fe200078e0298 */
[----:B------:R-:W-:Y:S01]  /*1b530*/  ISETP.LT.AND P6, PT, R215, UR4, !P0 ;  /* 0x00000004d7007c0c */ /* 0x000fe2000c7c1270 */
[----:B------:R-:W-:Y:S01]  /*1b540*/  ULDC UR4, c[0x0][0x22c] ;  /* 0x00008b0000047ab9 */ /* 0x000fe20000000800 */
[----:B0-----:R-:W-:-:S05]  /*1b550*/  PRMT R13, R64, 0x7772, RZ ;  /* 0x00007772400d7816 */ /* 0x001fca00000000ff */
[----:B------:R2:W-:Y:S01]  /*1b560*/  @P5 STG.E.U8 desc[UR24][R58.64], R13 ;  /* 0x0000000d3a005986 */ /* 0x0005e2000c101118 */
[C---:B------:R-:W-:Y:S02]  /*1b570*/  IADD3 R56, P5, R152.reuse, R2, RZ ;  /* 0x0000000298387210 */ /* 0x040fe40007fbe0ff */
[----:B------:R-:W-:Y:S01]  /*1b580*/  ISETP.LT.AND P3, PT, R213, UR4, !P0 ;  /* 0x00000004d5007c0c */ /* 0x000fe2000c761270 */
[----:B------:R-:W-:Y:S01]  /*1b590*/  ULDC UR4, c[0x0][0x22c] ;  /* 0x00008b0000047ab9 */ /* 0x000fe20000000800 */
[----:B------:R-:W-:Y:S01]  /*1b5a0*/  LEA.HI.X.SX32 R57, R152, R0, 0x1, P5 ;  /* 0x0000000098397211 */ /* 0x000fe200028f0eff */
[----:B--2---:R-:W-:Y:S02]  /*1b5b0*/  IMAD R59, R154, 0x2, R152 ;  /* 0x000000029a3b7824 */ /* 0x004fe400078e0298 */
[----:B------:R-:W0:Y:S01]  /*1b5c0*/  LDC R154, c[0x0][0x248] ;  /* 0x00009200ff9a7b82 */ /* 0x000e220000000800 */
[----:B------:R-:W-:Y:S01]  /*1b5d0*/  PRMT R153, R65, 0x7772, RZ ;  /* 0x0000777241997816 */ /* 0x000fe200000000ff */
[----:B------:R-:W-:Y:S01]  /*1b5e0*/  IMAD R13, R159, 0x2, R59 ;  /* 0x000000029f0d7824 */ /* 0x000fe200078e023b */
[----:B------:R-:W-:-:S02]  /*1b5f0*/  IADD3 R58, P5, R59, R2, RZ ;  /* 0x000000023b3a7210 */ /* 0x000fc40007fbe0ff */
[----:B------:R-:W-:Y:S01]  /*1b600*/  ISETP.LT.AND P2, PT, R210, UR4, !P0 ;  /* 0x00000004d2007c0c */ /* 0x000fe2000c741270 */
[----:B------:R2:W-:Y:S01]  /*1b610*/  @P6 STG.E.U8 desc[UR24][R56.64], R153 ;  /* 0x0000009938006986 */ /* 0x0005e2000c101118 */
[----:B------:R-:W-:Y:S01]  /*1b620*/  LEA.HI.X.SX32 R59, R59, R0, 0x1, P5 ;  /* 0x000000003b3b7211 */ /* 0x000fe200028f0eff */
[----:B------:R-:W-:Y:S01]  /*1b630*/  ULDC UR4, c[0x0][0x22c] ;  /* 0x00008b0000047ab9 */ /* 0x000fe20000000800 */
[----:B------:R-:W-:-:S05]  /*1b640*/  PRMT R152, R66, 0x7772, RZ ;  /* 0x0000777242987816 */ /* 0x000fca00000000ff */
[----:B------:R1:W-:Y:S01]  /*1b650*/  @P3 STG.E.U8 desc[UR24][R58.64], R152 ;  /* 0x000000983a003986 */ /* 0x0003e2000c101118 */
[C---:B--2---:R-:W-:Y:S01]  /*1b660*/  IADD3 R56, P6, R13.reuse, R2, RZ ;  /* 0x000000020d387210 */ /* 0x044fe20007fde0ff */
[----:B------:R-:W2:Y:S03]  /*1b670*/  LDC R153, c[0x0][0x248] ;  /* 0x00009200ff997b82 */ /* 0x000ea60000000800 */
[----:B------:R-:W-:Y:S01]  /*1b680*/  LEA.HI.X.SX32 R57, R13, R0, 0x1, P6 ;  /* 0x000000000d397211 */ /* 0x000fe200030f0eff */
[----:B-1----:R-:W-:Y:S01]  /*1b690*/  IMAD R59, R155, 0x2, R13 ;  /* 0x000000029b3b7824 */ /* 0x002fe200078e020d */
[----:B------:R-:W-:-:S03]  /*1b6a0*/  PRMT R13, R67, 0x7772, RZ ;  /* 0x00007772430d7816 */ /* 0x000fc600000000ff */
[----:B------:R-:W1:Y:S01]  /*1b6b0*/  LDC R155, c[0x0][0x248] ;  /* 0x00009200ff9b7b82 */ /* 0x000e620000000800 */
[----:B------:R-:W-:Y:S01]  /*1b6c0*/  ISETP.LT.AND P4, PT, R211, UR4, !P0 ;  /* 0x00000004d3007c0c */ /* 0x000fe2000c781270 */
[----:B------:R-:W-:Y:S01]  /*1b6d0*/  ULDC UR4, c[0x0][0x22c] ;  /* 0x00008b0000047ab9 */ /* 0x000fe20000000800 */
[----:B------:R-:W-:Y:S01]  /*1b6e0*/  IADD3 R58, P6, R59, R2, RZ ;  /* 0x000000023b3a7210 */ /* 0x000fe20007fde0ff */
[----:B------:R0:W-:Y:S01]  /*1b6f0*/  @P2 STG.E.U8 desc[UR24][R56.64], R13 ;  /* 0x0000000d38002986 */ /* 0x0001e2000c101118 */
[----:B------:R-:W-:Y:S01]  /*1b700*/  ISETP.LT.AND P5, PT, R207, UR4, !P0 ;  /* 0x00000004cf007c0c */ /* 0x000fe2000c7a1270 */
[----:B------:R-:W-:Y:S01]  /*1b710*/  ULDC UR4, c[0x0][0x22c] ;  /* 0x00008b0000047ab9 */ /* 0x000fe20000000800 */
[----:B------:R-:W-:Y:S01]  /*1b720*/  PRMT R64, R64, 0x7773, RZ ;  /* 0x0000777340407816 */ /* 0x000fe200000000ff */
[----:B------:R-:W4:Y:S01]  /*1b730*/  LDC R152, c[0x0][0x248] ;  /* 0x00009200ff987b82 */ /* 0x000f220000000800 */
[----:B0-----:R-:W-:-:S07]  /*1b740*/  IMAD R13, R154, 0x2, R59 ;  /* 0x000000029a0d7824 */ /* 0x001fce00078e023b */
[----:B------:R-:W0:Y:S01]  /*1b750*/  LDC R154, c[0x0][0x248] ;  /* 0x00009200ff9a7b82 */ /* 0x000e220000000800 */
[----:B------:R-:W-:Y:S02]  /*1b760*/  LEA.HI.X.SX32 R59, R59, R0, 0x1, P6 ;  /* 0x000000003b3b7211 */ /* 0x000fe400030f0eff */
[----:B------:R-:W-:Y:S02]  /*1b770*/  IADD3 R56, P6, R13, R2, RZ ;  /* 0x000000020d387210 */ /* 0x000fe40007fde0ff */
[----:B------:R-:W-:Y:S01]  /*1b780*/  PRMT R65, R65, 0x7773, RZ ;  /* 0x0000777341417816 */ /* 0x000fe200000000ff */
[----:B------:R3:W-:Y:S01]  /*1b790*/  @P4 STG.E.U8 desc[UR24][R58.64], R64 ;  /* 0x000000403a004986 */ /* 0x0007e2000c101118 */
[----:B------:R-:W-:Y:S02]  /*1b7a0*/  LEA.HI.X.SX32 R57, R13, R0, 0x1, P6 ;  /* 0x000000000d397211 */ /* 0x000fe400030f0eff */
[----:B------:R-:W-:Y:S01]  /*1b7b0*/  ISETP.LT.AND P3, PT, R205, UR4, !P0 ;  /* 0x00000004cd007c0c */ /* 0x000fe2000c761270 */
[----:B------:R-:W-:-:S02]  /*1b7c0*/  ULDC UR4, c[0x0][0x22c] ;  /* 0x00008b0000047ab9 */ /* 0x000fc40000000800 */
[----:B------:R2:W-:Y:S01]  /*1b7d0*/  @P5 STG.E.U8 desc[UR24][R56.64], R65 ;  /* 0x0000004138005986 */ /* 0x0005e2000c101118 */
[----:B---3--:R-:W-:Y:S01]  /*1b7e0*/  IMAD R58, R158, 0x2, R13 ;  /* 0x000000029e3a7824 */ /* 0x008fe200078e020d */
[----:B------:R-:W-:Y:S01]  /*1b7f0*/  PRMT R66, R66, 0x7773, RZ ;  /* 0x0000777342427816 */ /* 0x000fe200000000ff */
[----:B------:R-:W3:Y:S03]  /*1b800*/  LDC R64, c[0x0][0x248] ;  /* 0x00009200ff407b82 */ /* 0x000ee60000000800 */
[C---:B--2---:R-:W-:Y:S01]  /*1b810*/  IADD3 R56, P5, R58.reuse, R2, RZ ;  /* 0x000000023a387210 */ /* 0x044fe20007fbe0ff */
[----:B-1----:R-:W-:Y:S01]  /*1b820*/  IMAD R13, R155, 0x2, R58 ;  /* 0x000000029b0d7824 */ /* 0x002fe200078e023a */
[----:B------:R-:W-:Y:S01]  /*1b830*/  ISETP.LT.AND P2, PT, R203, UR4, !P0 ;  /* 0x00000004cb007c0c */ /* 0x000fe2000c741270 */
[----:B------:R-:W-:Y:S01]  /*1b840*/  ULDC UR4, c[0x0][0x22c] ;  /* 0x00008b0000047ab9 */ /* 0x000fe20000000800 */
[----:B------:R-:W-:Y:S01]  /*1b850*/  LEA.HI.X.SX32 R57, R58, R0, 0x1, P5 ;  /* 0x000000003a397211 */ /* 0x000fe200028f0eff */
[----:B------:R-:W1:Y:S01]  /*1b860*/  LDC R65, c[0x0][0x248] ;  /* 0x00009200ff417b82 */ /* 0x000e620000000800 */
[----:B------:R-:W-:-:S03]  /*1b870*/  IADD3 R58, P6, R13, R2, RZ ;  /* 0x000000020d3a7210 */ /* 0x000fc60007fde0ff */
[----:B------:R0:W-:Y:S01]  /*1b880*/  @P3 STG.E.U8 desc[UR24][R56.64], R66 ;  /* 0x0000004238003986 */ /* 0x0001e2000c101118 */
[----:B------:R-:W-:Y:S01]  /*1b890*/  ISETP.LT.AND P4, PT, R201, UR4, !P0 ;  /* 0x00000004c9007c0c */ /* 0x000fe2000c781270 */
[----:B------:R-:W-:Y:S01]  /*1b8a0*/  ULDC UR4, c[0x0][0x22c] ;  /* 0x00008b0000047ab9 */ /* 0x000fe20000000800 */
[----:B------:R-:W-:Y:S02]  /*1b8b0*/  PRMT R67, R67, 0x7773, RZ ;  /* 0x0000777343437816 */ /* 0x000fe400000000ff */
[----:B------:R-:W-:Y:S01]  /*1b8c0*/  LEA.HI.X.SX32 R59, R13, R0, 0x1, P6 ;  /* 0x000000000d3b7211 */ /* 0x000fe200030f0eff */
[----:B0-----:R-:W-:Y:S01]  /*1b8d0*/  IMAD R57, R154, 0x2, R13 ;  /* 0x000000029a397824 */ /* 0x001fe200078e020d */
[----:B------:R-:W-:-:S03]  /*1b8e0*/  ISETP.LT.AND P5, PT, R199, UR4, !P0 ;  /* 0x00000004c7007c0c */ /* 0x000fc6000c7a1270 */
[----:B------:R0:W-:Y:S01]  /*1b8f0*/  @P2 STG.E.U8 desc[UR24][R58.64], R67 ;  /* 0x000000433a002986 */ /* 0x0001e2000c101118 */
[----:B------:R-:W-:Y:S01]  /*1b900*/  ULDC UR4, c[0x0][0x22c] ;  /* 0x00008b0000047ab9 */ /* 0x000fe20000000800 */
[----:B----4-:R-:W-:Y:S01]  /*1b910*/  IMAD R13, R152, 0x2, R57 ;  /* 0x00000002980d7824 */ /* 0x010fe200078e0239 */
[C---:B------:R-:W-:Y:S01]  /*1b920*/  IADD3 R56, P6, R57.reuse, R2, RZ ;  /* 0x0000000239387210 */ /* 0x040fe20007fde0ff */
[----:B------:R-:W2:Y:S03]  /*1b930*/  LDC R66, c[0x0][0x248] ;  /* 0x00009200ff427b82 */ /* 0x000ea60000000800 */
[----:B------:R-:W-:Y:S02]  /*1b940*/  LEA.HI.X.SX32 R57, R57, R0, 0x1, P6 ;  /* 0x0000000039397211 */ /* 0x000fe400030f0eff */
[----:B0-----:R-:W-:-:S03]  /*1b950*/  PRMT R59, R72, 0x7770, RZ ;  /* 0x00007770483b7816 */ /* 0x001fc600000000ff */
[----:B------:R-:W0:Y:S01]  /*1b960*/  LDC R67, c[0x0][0x248] ;  /* 0x00009200ff437b82 */ /* 0x000e220000000800 */
[----:B------:R-:W-:Y:S01]  /*1b970*/  IADD3 R58, P6, R13, R2, RZ ;  /* 0x000000020d3a7210 */ /* 0x000fe20007fde0ff */
[----:B------:R4:W-:Y:S01]  /*1b980*/  @P4 STG.E.U8 desc[UR24][R56.64], R59 ;  /* 0x0000003b38004986 */ /* 0x0009e2000c101118 */
[----:B------:R-:W-:Y:S01]  /*1b990*/  ISETP.LT.AND P3, PT, R197, UR4, !P0 ;  /* 0x00000004c5007c0c */ /* 0x000fe2000c761270 */
[----:B------:R-:W-:-:S04]  /*1b9a0*/  ULDC UR4, c[0x0][0x22c] ;  /* 0x00008b0000047ab9 */ /* 0x000fc80000000800 */
[----:B------:R-:W2:Y:S01]  /*1b9b0*/  LDC R152, c[0x0][0x248] ;  /* 0x00009200ff987b82 */ /* 0x000ea20000000800 */
[----:B----4-:R-:W-:Y:S01]  /*1b9c0*/  IMAD R57, R153, 0x2, R13 ;  /* 0x0000000299397824 */ /* 0x010fe200078e020d */
[----:B------:R-:W-:-:S06]  /*1b9d0*/  LEA.HI.X.SX32 R59, R13, R0, 0x1, P6 ;  /* 0x000000000d3b7211 */ /* 0x000fcc00030f0eff */
[----:B------:R-:W4:Y:S01]  /*1b9e0*/  LDC R153, c[0x0][0x248] ;  /* 0x00009200ff997b82 */ /* 0x000f220000000800 */
[----:B------:R-:W-:Y:S02]  /*1b9f0*/  PRMT R13, R73, 0x7770, RZ ;  /* 0x00007770490d7816 */ /* 0x000fe400000000ff */
[----:B------:R-:W-:-:S03]  /*1ba00*/  IADD3 R56, P6, R57, R2, RZ ;  /* 0x0000000239387210 */ /* 0x000fc60007fde0ff */
[----:B------:R3:W-:Y:S01]  /*1ba10*/  @P5 STG.E.U8 desc[UR24][R58.64], R13 ;  /* 0x0000000d3a005986 */ /* 0x0007e2000c101118 */
[----:B------:R-:W-:Y:S01]  /*1ba20*/  ISETP.LT.AND P2, PT, R195, UR4, !P0 ;  /* 0x00000004c3007c0c */ /* 0x000fe2000c741270 */
[----:B------:R-:W-:Y:S01]  /*1ba30*/  ULDC UR4, c[0x0][0x22c] ;  /* 0x00008b0000047ab9 */ /* 0x000fe20000000800 */
[----:B---3--:R-:W-:Y:S01]  /*1ba40*/  IMAD R13, R64, 0x2, R57 ;  /* 0x00000002400d7824 */ /* 0x008fe200078e0239 */
[----:B------:R-:W-:Y:S01]  /*1ba50*/  LEA.HI.X.SX32 R57, R57, R0, 0x1, P6 ;  /* 0x0000000039397211 */ /* 0x000fe200030f0eff */
[----:B------:R-:W3:Y:S01]  /*1ba60*/  LDC R64, c[0x0][0x248] ;  /* 0x00009200ff407b82 */ /* 0x000ee20000000800 */
[----:B------:R-:W-:Y:S02]  /*1ba70*/  PRMT R59, R74, 0x7770, RZ ;  /* 0x000077704a3b7816 */ /* 0x000fe400000000ff */
[----:B------:R-:W-:-:S03]  /*1ba80*/  IADD3 R58, P6, R13, R2, RZ ;  /* 0x000000020d3a7210 */ /* 0x000fc60007fde0ff */
[----:B------:R1:W-:Y:S01]  /*1ba90*/  @P3 STG.E.U8 desc[UR24][R56.64], R59 ;  /* 0x0000003b38003986 */ /* 0x0003e2000c101118 */
[----:B------:R-:W-:Y:S01]  /*1baa0*/  ISETP.LT.AND P4, PT, R193, UR4, !P0 ;  /* 0x00000004c1007c0c */ /* 0x000fe2000c781270 */
[----:B------:R-:W-:Y:S02]  /*1bab0*/  ULDC UR4, c[0x0][0x22c] ;  /* 0x00008b0000047ab9 */ /* 0x000fe40000000800 */
[----:B------:R-:W-:Y:S01]  /*1bac0*/  ISETP.LT.AND P5, PT, R191, UR4, !P0 ;  /* 0x00000004bf007c0c */ /* 0x000fe2000c7a1270 */
[----:B------:R-:W-:Y:S01]  /*1bad0*/  ULDC UR4, c[0x0][0x22c] ;  /* 0x00008b0000047ab9 */ /* 0x000fe20000000800 */
[----:B-1----:R-:W-:Y:S01]  /*1bae0*/  IMAD R57, R65, 0x2, R13 ;  /* 0x0000000241397824 */ /* 0x002fe200078e020d */
[----:B------:R-:W-:Y:S01]  /*1baf0*/  LEA.HI.X.SX32 R59, R13, R0, 0x1, P6 ;  /* 0x000000000d3b7211 */ /* 0x000fe200030f0eff */
[----:B------:R-:W1:Y:S01]  /*1bb00*/  LDC R65, c[0x0][0x248] ;  /* 0x00009200ff417b82 */ /* 0x000e620000000800 */
[----:B------:R-:W-:Y:S02]  /*1bb10*/  PRMT R13, R75, 0x7770, RZ ;  /* 0x000077704b0d7816 */ /* 0x000fe400000000ff */
[----:B------:R-:W-:-:S03]  /*1bb20*/  IADD3 R56, P6, R57, R2, RZ ;  /* 0x0000000239387210 */ /* 0x000fc60007fde0ff */
[----:B------:R0:W-:Y:S02]  /*1bb30*/  @P2 STG.E.U8 desc[UR24][R58.64], R13 ;  /* 0x0000000d3a002986 */ /* 0x0001e4000c101118 */
[----:B0-----:R-:W-:Y:S01]  /*1bb40*/  IMAD R13, R67, 0x2, R57 ;  /* 0x00000002430d7824 */ /* 0x001fe200078e0239 */
[----:B------:R-:W-:Y:S01]  /*1bb50*/  LEA.HI.X.SX32 R57, R57, R0, 0x1, P6 ;  /* 0x0000000039397211 */ /* 0x000fe200030f0eff */
[----:B------:R-:W0:Y:S01]  /*1bb60*/  LDC R67, c[0x0][0x248] ;  /* 0x00009200ff437b82 */ /* 0x000e220000000800 */
[----:B------:R-:W-:Y:S02]  /*1bb70*/  PRMT R59, R72, 0x7771, RZ ;  /* 0x00007771483b7816 */ /* 0x000fe400000000ff */
[----:B------:R-:W-:-:S03]  /*1bb80*/  IADD3 R58, P6, R13, R2, RZ ;  /* 0x000000020d3a7210 */ /* 0x000fc60007fde0ff */
[----:B------:R2:W-:Y:S01]  /*1bb90*/  @P4 STG.E.U8 desc[UR24][R56.64], R59 ;  /* 0x0000003b38004986 */ /* 0x0005e2000c101118 */
[----:B------:R-:W-:Y:S01]  /*1bba0*/  ISETP.LT.AND P3, PT, R189, UR4, !P0 ;  /* 0x00000004bd007c0c */ /* 0x000fe2000c761270 */
[----:B------:R-:W-:Y:S01]  /*1bbb0*/  ULDC UR4, c[0x0][0x22c] ;  /* 0x00008b0000047ab9 */ /* 0x000fe20000000800 */
[----:B--2---:R-:W-:Y:S01]  /*1bbc0*/  LEA.HI.X.SX32 R59, R13, R0, 0x1, P6 ;  /* 0x000000000d3b7211 */ /* 0x004fe200030f0eff */
[----:B---3--:R-:W-:Y:S01]  /*1bbd0*/  IMAD R13, R64, 0x2, R13 ;  /* 0x00000002400d7824 */ /* 0x008fe200078e020d */
[----:B------:R-:W-:Y:S01]  /*1bbe0*/  PRMT R56, R73, 0x7771, RZ ;  /* 0x0000777149387816 */ /* 0x000fe200000000ff */
[----:B------:R-:W2:Y:S04]  /*1bbf0*/  LDC R64, c[0x0][0x248] ;  /* 0x00009200ff407b82 */ /* 0x000ea80000000800 */
[----:B------:R3:W-:Y:S01]  /*1bc00*/  @P5 STG.E.U8 desc[UR24][R58.64], R56 ;  /* 0x000000383a005986 */ /* 0x0007e2000c101118 */
[----:B------:R-:W-:Y:S01]  /*1bc10*/  ISETP.LT.AND P2, PT, R184, UR4, !P0 ;  /* 0x00000004b8007c0c */ /* 0x000fe2000c741270 */
[----:B------:R-:W-:Y:S01]  /*1bc20*/  ULDC UR4, c[0x0][0x22c] ;  /* 0x00008b0000047ab9 */ /* 0x000fe20000000800 */
[----:B---3--:R-:W-:Y:S01]  /*1bc30*/  IADD3 R56, P5, R13, R2, RZ ;  /* 0x000000020d387210 */ /* 0x008fe20007fbe0ff */
[----:B-1----:R-:W-:-:S02]  /*1bc40*/  IMAD R59, R65, 0x2, R13 ;  /* 0x00000002413b7824 */ /* 0x002fc400078e020d */
[----:B------:R-:W1:Y:S01]  /*1bc50*/  LDC R65, c[0x0][0x248] ;  /* 0x00009200ff417b82 */ /* 0x000e620000000800 */
[----:B------:R-:W-:Y:S02]  /*1bc60*/  LEA.HI.X.SX32 R57, R13, R0, 0x1, P5 ;  /* 0x000000000d397211 */ /* 0x000fe400028f0eff */
        /* <DEDUP_REMOVED lines=8> */
[----:B------:R-:W-:-:S05]  /*1bcf0*/  PRMT R56, R75, 0x7771, RZ ;  /* 0x000077714b387816 */ /* 0x000fca00000000ff */
[----:B------:R4:W-:Y:S01]  /*1bd00*/  @P2 STG.E.U8 desc[UR24][R58.64], R56 ;  /* 0x000000383a002986 */ /* 0x0009e2000c101118 */
[----:B------:R-:W-:Y:S01]  /*1bd10*/  ISETP.LT.AND P6, PT, R183, UR4, !P0 ;  /* 0x00000004b7007c0c */ /* 0x000fe2000c7c1270 */
[----:B------:R-:W-:Y:S01]  /*1bd20*/  ULDC UR4, c[0x0][0x22c] ;  /* 0x00008b0000047ab9 */ /* 0x000fe20000000800 */
[C---:B----4-:R-:W-:Y:S02]  /*1bd30*/  IADD3 R56, P2, R13.reuse, R2, RZ ;  /* 0x000000020d387210 */ /* 0x050fe40007f5e0ff */
[----:B------:R-:W-:Y:S02]  /*1bd40*/  PRMT R58, R72, 0x7772, RZ ;  /* 0x00007772483a7816 */ /* 0x000fe400000000ff */
[----:B------:R-:W-:Y:S01]  /*1bd50*/  LEA.HI.X.SX32 R57, R13, R0, 0x1, P2 ;  /* 0x000000000d397211 */ /* 0x000fe200010f0eff */
[----:B--2---:R-:W-:Y:S01]  /*1bd60*/  IMAD R13, R64, 0x2, R13 ;  /* 0x00000002400d7824 */ /* 0x004fe200078e020d */
[----:B------:R-:W-:Y:S01]  /*1bd70*/  ISETP.LT.AND P3, PT, R181, UR4, !P0 ;  /* 0x00000004b5007c0c */ /* 0x000fe2000c761270 */
[----:B------:R-:W-:-:S02]  /*1bd80*/  ULDC UR4, c[0x0][0x22c] ;  /* 0x00008b0000047ab9 */ /* 0x000fc40000000800 */
[----:B------:R2:W-:Y:S01]  /*1bd90*/  @P4 STG.E.U8 desc[UR24][R56.64], R58 ;  /* 0x0000003a38004986 */ /* 0x0005e2000c101118 */
[----:B-1----:R-:W-:Y:S01]  /*1bda0*/  IMAD R59, R65, 0x2, R13 ;  /* 0x00000002413b7824 */ /* 0x002fe200078e020d */
[----:B------:R-:W-:Y:S02]  /*1bdb0*/  PRMT R65, R73, 0x7772, RZ ;  /* 0x0000777249417816 */ /* 0x000fe400000000ff */
[----:B--2---:R-:W-:-:S04]  /*1bdc0*/  IADD3 R56, P4, R13, R2, RZ ;  /* 0x000000020d387210 */ /* 0x004fc80007f9e0ff */
[----:B------:R-:W-:Y:S02]  /*1bdd0*/  LEA.HI.X.SX32 R57, R13, R0, 0x1, P4 ;  /* 0x000000000d397211 */ /* 0x000fe400020f0eff */
[----:B------:R-:W-:Y:S01]  /*1bde0*/  IADD3 R58, P4, R59, R2, RZ ;  /* 0x000000023b3a7210 */ /* 0x000fe20007f9e0ff */
[----:B------:R-:W-:Y:S01]  /*1bdf0*/  IMAD R64, R153, 0x2, R59 ;  /* 0x0000000299407824 */ /* 0x000fe200078e023b */
[----:B------:R-:W-:Y:S02]  /*1be00*/  PRMT R13, R74, 0x7772, RZ ;  /* 0x000077724a0d7816 */ /* 0x000fe400000000ff */
[----:B------:R-:W-:Y:S02]  /*1be10*/  LEA.HI.X.SX32 R59, R59, R0, 0x1, P4 ;  /* 0x000000003b3b7211 */ /* 0x000fe400020f0eff */
[----:B------:R-:W-:Y:S01]  /*1be20*/  ISETP.LT.AND P2, PT, R178, UR4, !P0 ;  /* 0x00000004b2007c0c */ /* 0x000fe2000c741270 */
[----:B------:R1:W-:Y:S01]  /*1be30*/  @P6 STG.E.U8 desc[UR24][R56.64], R65 ;  /* 0x0000004138006986 */ /* 0x0003e2000c101118 */
[----:B------:R-:W-:-:S03]  /*1be40*/  ULDC UR4, c[0x0][0x22c] ;  /* 0x00008b0000047ab9 */ /* 0x000fc60000000800 */
[----:B------:R2:W-:Y:S01]  /*1be50*/  @P3 STG.E.U8 desc[UR24][R58.64], R13 ;  /* 0x0000000d3a003986 */ /* 0x0005e2000c101118 */
[----:B-1----:R-:W-:Y:S01]  /*1be60*/  IADD3 R56, P6, R64, R2, RZ ;  /* 0x0000000240387210 */ /* 0x002fe20007fde0ff */
[----:B--2---:R-:W-:Y:S01]  /*1be70*/  IMAD R59, R152, 0x2, R64 ;  /* 0x00000002983b7824 */ /* 0x004fe200078e0240 */
[----:B------:R-:W1:Y:S02]  /*1be80*/  LDC R13, c[0x0][0x248] ;  /* 0x00009200ff0d7b82 */ /* 0x000e640000000800 */
[----:B------:R-:W-:Y:S02]  /*1be90*/  LEA.HI.X.SX32 R57, R64, R0, 0x1, P6 ;  /* 0x0000000040397211 */ /* 0x000fe400030f0eff */
[----:B------:R-:W-:Y:S01]  /*1bea0*/  PRMT R64, R75, 0x7772, RZ ;  /* 0x000077724b407816 */ /* 0x000fe200000000ff */
[----:B---3--:R-:W-:Y:S01]  /*1beb0*/  IMAD R65, R66, 0x2, R59 ;  /* 0x0000000242417824 */ /* 0x008fe200078e023b */
[----:B------:R-:W-:-:S03]  /*1bec0*/  IADD3 R58, P6, R59, R2, RZ ;  /* 0x000000023b3a7210 */ /* 0x000fc60007fde0ff */
[----:B------:R2:W-:Y:S01]  /*1bed0*/  @P2 STG.E.U8 desc[UR24][R56.64], R64 ;  /* 0x0000004038002986 */ /* 0x0005e2000c101118 */
[----:B------:R-:W-:Y:S01]  /*1bee0*/  LEA.HI.X.SX32 R59, R59, R0, 0x1, P6 ;  /* 0x000000003b3b7211 */ /* 0x000fe200030f0eff */
[----:B0-----:R-:W-:Y:S01]  /*1bef0*/  IMAD R67, R67, 0x2, R65 ;  /* 0x0000000243437824 */ /* 0x001fe200078e0241 */
[----:B------:R-:W-:Y:S01]  /*1bf00*/  ISETP.LT.AND P5, PT, R179, UR5, !P0 ;  /* 0x00000005b3007c0c */ /* 0x000fe2000c7a1270 */
[----:B------:R-:W0:Y:S01]  /*1bf10*/  LDC R66, c[0x0][0x248] ;  /* 0x00009200ff427b82 */ /* 0x000e220000000800 */
[----:B------:R-:W-:Y:S01]  /*1bf20*/  ISETP.LT.AND P4, PT, R175, UR4, !P0 ;  /* 0x00000004af007c0c */ /* 0x000fe2000c781270 */
[----:B------:R-:W-:Y:S01]  /*1bf30*/  ULDC UR4, c[0x0][0x22c] ;  /* 0x00008b0000047ab9 */ /* 0x000fe20000000800 */
[----:B------:R-:W-:Y:S01]  /*1bf40*/  PRMT R155, R72, 0x7773, RZ ;  /* 0x00007773489b7816 */ /* 0x000fe200000000ff */
[----:B------:R-:W-:-:S04]  /*1bf50*/  ULDC UR5, c[0x0][0x22c] ;  /* 0x00008b0000057ab9 */ /* 0x000fc80000000800 */
[----:B--2---:R-:W2:Y:S01]  /*1bf60*/  LDC R64, c[0x0][0x248] ;  /* 0x00009200ff407b82 */ /* 0x004ea20000000800 */
[----:B------:R-:W-:-:S04]  /*1bf70*/  IADD3 R56, P6, R65, R2, RZ ;  /* 0x0000000241387210 */ /* 0x000fc80007fde0ff */
[----:B------:R-:W-:-:S03]  /*1bf80*/  LEA.HI.X.SX32 R57, R65, R0, 0x1, P6 ;  /* 0x0000000041397211 */ /* 0x000fc600030f0eff */
[----:B------:R-:W3:Y:S01]  /*1bf90*/  LDC R65, c[0x0][0x248] ;  /* 0x00009200ff417b82 */ /* 0x000ee20000000800 */
[----:B------:R-:W-:Y:S01]  /*1bfa0*/  PRMT R153, R73, 0x7773, RZ ;  /* 0x0000777349997816 */ /* 0x000fe200000000ff */
[----:B-1----:R-:W-:Y:S01]  /*1bfb0*/  IMAD R13, R13, 0x2, R67 ;  /* 0x000000020d0d7824 */ /* 0x002fe200078e0243 */
[----:B------:R-:W-:Y:S01]  /*1bfc0*/  ISETP.LT.AND P3, PT, R173, UR4, !P0 ;  /* 0x00000004ad007c0c */ /* 0x000fe2000c761270 */
[----:B------:R1:W-:Y:S01]  /*1bfd0*/  @P5 STG.E.U8 desc[UR24][R58.64], R155 ;  /* 0x0000009b3a005986 */ /* 0x0003e2000c101118 */
[----:B------:R-:W-:-:S03]  /*1bfe0*/  ULDC UR4, c[0x0][0x22c] ;  /* 0x00008b0000047ab9 */ /* 0x000fc60000000800 */
[----:B------:R4:W-:Y:S01]  /*1bff0*/  @P4 STG.E.U8 desc[UR24][R56.64], R153 ;  /* 0x0000009938004986 */ /* 0x0009e2000c101118 */
[----:B------:R-:W-:Y:S01]  /*1c000*/  ISETP.LT.AND P2, PT, R171, UR4, !P0 ;  /* 0x00000004ab007c0c */ /* 0x000fe2000c741270 */
[----:B------:R-:W-:Y:S01]  /*1c010*/  ULDC UR4, c[0x0][0x22c] ;  /* 0x00008b0000047ab9 */ /* 0x000fe20000000800 */
[----:B------:R-:W-:Y:S01]  /*1c020*/  PRMT R73, R74, 0x7773, RZ ;  /* 0x000077734a497816 */ /* 0x000fe200000000ff */
[----:B------:R-:W0:Y:S01]  /*1c030*/  LDC R72, c[0x0][0x248] ;  /* 0x00009200ff487b82 */ /* 0x000e220000000800 */
[-C--:B-1----:R-:W-:Y:S02]  /*1c040*/  IADD3 R58, P6, R13, R2.reuse, RZ ;  /* 0x000000020d3a7210 */ /* 0x082fe40007fde0ff */
[----:B----4-:R-:W-:-:S05]  /*1c050*/  IADD3 R56, P4, R67, R2, RZ ;  /* 0x0000000243387210 */ /* 0x010fca0007f9e0ff */
[----:B------:R-:W1:Y:S01]  /*1c060*/  LDC R74, c[0x0][0x248] ;  /* 0x00009200ff4a7b82 */ /* 0x000e620000000800 */
[-C--:B------:R-:W-:Y:S02]  /*1c070*/  LEA.HI.X.SX32 R59, R13, R0.reuse, 0x1, P6 ;  /* 0x000000000d3b7211 */ /* 0x080fe400030f0eff */
[----:B------:R-:W-:Y:S01]  /*1c080*/  LEA.HI.X.SX32 R57, R67, R0, 0x1, P4 ;  /* 0x0000000043397211 */ /* 0x000fe200020f0eff */
[----:B--2---:R-:W-:Y:S01]  /*1c090*/  IMAD R67, R64, 0x2, R13 ;  /* 0x0000000240437824 */ /* 0x004fe200078e020d */
[----:B------:R-:W-:-:S03]  /*1c0a0*/  PRMT R75, R75, 0x7773, RZ ;  /* 0x000077734b4b7816 */ /* 0x000fc600000000ff */
[----:B------:R-:W2:Y:S01]  /*1c0b0*/  LDC R13, c[0x0][0x248] ;  /* 0x00009200ff0d7b82 */ /* 0x000ea20000000800 */
[----:B------:R4:W-:Y:S01]  /*1c0c0*/  @P3 STG.E.U8 desc[UR24][R56.64], R73 ;  /* 0x0000004938003986 */ /* 0x0009e2000c101118 */
[----:B---3--:R-:W-:Y:S01]  /*1c0d0*/  IMAD R65, R65, 0x2, R67 ;  /* 0x0000000241417824 */ /* 0x008fe200078e0243 */
[----:B------:R-:W-:Y:S01]  /*1c0e0*/  ISETP.LT.AND P5, PT, R169, UR4, !P0 ;  /* 0x00000004a9007c0c */ /* 0x000fe2000c7a1270 */
[----:B------:R-:W-:-:S04]  /*1c0f0*/  ULDC UR4, c[0x0][0x22c] ;  /* 0x00008b0000047ab9 */ /* 0x000fc80000000800 */
[----:B------:R-:W3:Y:S01]  /*1c100*/  LDC R64, c[0x0][0x248] ;  /* 0x00009200ff407b82 */ /* 0x000ee20000000800 */
[----:B------:R0:W-:Y:S01]  /*1c110*/  @P2 STG.E.U8 desc[UR24][R58.64], R75 ;  /* 0x0000004b3a002986 */ /* 0x0001e2000c101118 */
[----:B----4-:R-:W-:-:S04]  /*1c120*/  IADD3 R56, P6, R67, R2, RZ ;  /* 0x0000000243387210 */ /* 0x010fc80007fde0ff */
[----:B------:R-:W-:Y:S02]  /*1c130*/  LEA.HI.X.SX32 R57, R67, R0, 0x1, P6 ;  /* 0x0000000043397211 */ /* 0x000fe400030f0eff */
[C---:B0-----:R-:W-:Y:S01]  /*1c140*/  IADD3 R58, P6, R65.reuse, R2, RZ ;  /* 0x00000002413a7210 */ /* 0x041fe20007fde0ff */
[----:B------:R-:W-:Y:S01]  /*1c150*/  IMAD R67, R66, 0x2, R65 ;  /* 0x0000000242437824 */ /* 0x000fe200078e0241 */
[----:B------:R-:W-:Y:S01]  /*1c160*/  PRMT R73, R84, 0x7770, RZ ;  /* 0x0000777054497816 */ /* 0x000fe200000000ff */
[----:B------:R-:W0:Y:S01]  /*1c170*/  LDC R66, c[0x0][0x248] ;  /* 0x00009200ff427b82 */ /* 0x000e220000000800 */
[----:B------:R-:W-:Y:S02]  /*1c180*/  LEA.HI.X.SX32 R59, R65, R0, 0x1, P6 ;  /* 0x00000000413b7211 */ /* 0x000fe400030f0eff */
[----:B------:R-:W-:Y:S01]  /*1c190*/  ISETP.LT.AND P4, PT, R167, UR4, !P0 ;  /* 0x00000004a7007c0c */ /* 0x000fe2000c781270 */
[----:B------:R-:W-:-:S04]  /*1c1a0*/  ULDC UR4, c[0x0][0x22c] ;  /* 0x00008b0000047ab9 */ /* 0x000fc80000000800 */
[----:B------:R-:W4:Y:S01]  /*1c1b0*/  LDC R65, c[0x0][0x248] ;  /* 0x00009200ff417b82 */ /* 0x000f220000000800 */
[----:B------:R1:W-:Y:S01]  /*1c1c0*/  @P5 STG.E.U8 desc[UR24][R56.64], R73 ;  /* 0x0000004938005986 */ /* 0x0003e2000c101118 */
[----:B------:R-:W-:Y:S01]  /*1c1d0*/  ISETP.LT.AND P3, PT, R165, UR4, !P0 ;  /* 0x00000004a5007c0c */ /* 0x000fe2000c761270 */
[----:B--2---:R-:W-:Y:S01]  /*1c1e0*/  IMAD R13, R13, 0x2, R67 ;  /* 0x000000020d0d7824 */ /* 0x004fe200078e0243 */
[----:B------:R-:W-:Y:S01]  /*1c1f0*/  PRMT R75, R85, 0x7770, RZ ;  /* 0x00007770554b7816 */ /* 0x000fe200000000ff */
[----:B------:R-:W-:Y:S02]  /*1c200*/  ULDC UR4, c[0x0][0x22c] ;  /* 0x00008b0000047ab9 */ /* 0x000fe40000000800 */
[----:B------:R-:W-:Y:S01]  /*1c210*/  ISETP.LT.AND P2, PT, R164, UR4, !P0 ;  /* 0x00000004a4007c0c */ /* 0x000fe2000c741270 */
[----:B------:R-:W-:Y:S01]  /*1c220*/  ULDC UR4, c[0x0][0x22c] ;  /* 0x00008b0000047ab9 */ /* 0x000fe20000000800 */
[----:B-1----:R-:W-:-:S04]  /*1c230*/  IADD3 R56, P6, R67, R2, RZ ;  /* 0x0000000243387210 */ /* 0x002fc80007fde0ff */
[----:B------:R-:W-:Y:S01]  /*1c240*/  LEA.HI.X.SX32 R57, R67, R0, 0x1, P6 ;  /* 0x0000000043397211 */ /* 0x000fe200030f0eff */
[----:B---3--:R-:W-:Y:S02]  /*1c250*/  IMAD R67, R64, 0x2, R13 ;  /* 0x0000000240437824 */ /* 0x008fe400078e020d */
[----:B------:R-:W1:Y:S01]  /*1c260*/  LDC R64, c[0x0][0x248] ;  /* 0x00009200ff407b82 */ /* 0x000e620000000800 */
[----:B------:R2:W-:Y:S01]  /*1c270*/  @P4 STG.E.U8 desc[UR24][R58.64], R75 ;  /* 0x0000004b3a004986 */ /* 0x0005e2000c101118 */
[----:B------:R-:W-:Y:S02]  /*1c280*/  PRMT R73, R86, 0x7770, RZ ;  /* 0x0000777056497816 */ /* 0x000fe400000000ff */
[----:B------:R-:W-:Y:S01]  /*1c290*/  ISETP.LT.AND P5, PT, R161, UR4, !P0 ;  /* 0x00000004a1007c0c */ /* 0x000fe2000c7a1270 */
[----:B------:R-:W-:Y:S01]  /*1c2a0*/  ULDC UR4, c[0x0][0x22c] ;  /* 0x00008b0000047ab9 */ /* 0x000fe20000000800 */
[----:B----4-:R-:W-:Y:S01]  /*1c2b0*/  IMAD R65, R65, 0x2, R67 ;  /* 0x0000000241417824 */ /* 0x010fe200078e0243 */
[----:B------:R3:W-:Y:S01]  /*1c2c0*/  @P3 STG.E.U8 desc[UR24][R56.64], R73 ;  /* 0x0000004938003986 */ /* 0x0007e2000c101118 */
[----:B--2---:R-:W-:-:S04]  /*1c2d0*/  IADD3 R58, P6, R13, R2, RZ ;  /* 0x000000020d3a7210 */ /* 0x004fc80007fde0ff */
[----:B------:R-:W-:Y:S02]  /*1c2e0*/  LEA.HI.X.SX32 R59, R13, R0, 0x1, P6 ;  /* 0x000000000d3b7211 */ /* 0x000fe400030f0eff */
[----:B------:R-:W-:Y:S02]  /*1c2f0*/  PRMT R13, R87, 0x7770, RZ ;  /* 0x00007770570d7816 */ /* 0x000fe400000000ff */
[----:B---3--:R-:W-:Y:S02]  /*1c300*/  IADD3 R56, P6, R67, R2, RZ ;  /* 0x0000000243387210 */ /* 0x008fe40007fde0ff */
[----:B------:R-:W-:Y:S01]  /*1c310*/  ISETP.LT.AND P4, PT, R163, UR4, !P0 ;  /* 0x00000004a3007c0c */ /* 0x000fe2000c781270 */
[----:B------:R2:W-:Y:S01]  /*1c320*/  @P2 STG.E.U8 desc[UR24][R58.64], R13 ;  /* 0x0000000d3a002986 */ /* 0x0005e2000c101118 */
[----:B------:R-:W-:Y:S01]  /*1c330*/  LEA.HI.X.SX32 R57, R67, R0, 0x1, P6 ;  /* 0x0000000043397211 */ /* 0x000fe200030f0eff */
[----:B------:R-:W-:Y:S01]  /*1c340*/  ULDC UR4, c[0x0][0x22c] ;  /* 0x00008b0000047ab9 */ /* 0x000fe20000000800 */
[----:B------:R-:W-:-:S02]  /*1c350*/  PRMT R67, R84, 0x7771, RZ ;  /* 0x0000777154437816 */ /* 0x000fc400000000ff */
[----:B------:R-:W-:Y:S02]  /*1c360*/  PRMT R73, R85, 0x7771, RZ ;  /* 0x0000777155497816 */ /* 0x000fe400000000ff */
[----:B--2---:R-:W-:-:S04]  /*1c370*/  IADD3 R58, P6, R65, R2, RZ ;  /* 0x00000002413a7210 */ /* 0x004fc80007fde0ff */
[----:B------:R-:W-:Y:S01]  /*1c380*/  LEA.HI.X.SX32 R59, R65, R0, 0x1, P6 ;  /* 0x00000000413b7211 */ /* 0x000fe200030f0eff */
[----:B0-----:R-:W-:Y:S01]  /*1c390*/  IMAD R65, R66, 0x2, R65 ;  /* 0x0000000242417824 */ /* 0x001fe200078e0241 */
[----:B------:R0:W-:Y:S01]  /*1c3a0*/  @P5 STG.E.U8 desc[UR24][R56.64], R67 ;  /* 0x0000004338005986 */ /* 0x0001e2000c101118 */
[----:B------:R-:W2:Y:S01]  /*1c3b0*/  LDC R66, c[0x0][0x248] ;  /* 0x00009200ff427b82 */ /* 0x000ea20000000800 */
[----:B------:R-:W-:Y:S01]  /*1c3c0*/  ISETP.LT.AND P3, PT, R160, UR4, !P0 ;  /* 0x00000004a0007c0c */ /* 0x000fe2000c761270 */
[----:B------:R-:W-:Y:S01]  /*1c3d0*/  ULDC UR4, c[0x0][0x22c] ;  /* 0x00008b0000047ab9 */ /* 0x000fe20000000800 */
[----:B------:R3:W-:Y:S01]  /*1c3e0*/  @P4 STG.E.U8 desc[UR24][R58.64], R73 ;  /* 0x000000493a004986 */ /* 0x0007e2000c101118 */
[----:B-1----:R-:W-:Y:S01]  /*1c3f0*/  IMAD R13, R64, 0x2, R65 ;  /* 0x00000002400d7824 */ /* 0x002fe200078e0241 */
[----:B------:R-:W-:Y:S01]  /*1c400*/  ISETP.LT.AND P2, PT, R162, UR4, !P0 ;  /* 0x00000004a2007c0c */ /* 0x000fe2000c741270 */
[----:B------:R-:W-:Y:S02]  /*1c410*/  ULDC UR4, c[0x0][0x22c] ;  /* 0x00008b0000047ab9 */ /* 0x000fe40000000800 */
[----:B------:R-:W1:Y:S01]  /*1c420*/  LDC R64, c[0x0][0x248] ;  /* 0x00009200ff407b82 */ /* 0x000e620000000800 */
[----:B0-----:R-:W-:-:S04]  /*1c430*/  IADD3 R56, P4, R65, R2, RZ ;  /* 0x0000000241387210 */ /* 0x001fc80007f9e0ff */
[----:B------:R-:W-:Y:S02]  /*1c440*/  LEA.HI.X.SX32 R57, R65, R0, 0x1, P4 ;  /* 0x0000000041397211 */ /* 0x000fe400020f0eff */
[C---:B---3--:R-:W-:Y:S01]  /*1c450*/  IADD3 R58, P4, R13.reuse, R2, RZ ;  /* 0x000000020d3a7210 */ /* 0x048fe20007f9e0ff */
[----:B------:R-:W-:Y:S01]  /*1c460*/  IMAD R65, R72, 0x2, R13 ;  /* 0x0000000248417824 */ /* 0x000fe200078e020d */
[----:B------:R-:W-:Y:S01]  /*1c470*/  PRMT R67, R86, 0x7771, RZ ;  /* 0x0000777156437816 */ /* 0x000fe200000000ff */
[----:B------:R-:W0:Y:S01]  /*1c480*/  LDC R72, c[0x0][0x248] ;  /* 0x00009200ff487b82 */ /* 0x000e220000000800 */
[----:B------:R-:W-:Y:S02]  /*1c490*/  LEA.HI.X.SX32 R59, R13, R0, 0x1, P4 ;  /* 0x000000000d3b7211 */ /* 0x000fe400020f0eff */
[----:B------:R-:W-:Y:S01]  /*1c4a0*/  PRMT R13, R87, 0x7771, RZ ;  /* 0x00007771570d7816 */ /* 0x000fe200000000ff */
[----:B------:R3:W-:Y:S04]  /*1c4b0*/  @P3 STG.E.U8 desc[UR24][R56.64], R67 ;  /* 0x0000004338003986 */ /* 0x0007e8000c101118 */
[----:B------:R1:W-:Y:S01]  /*1c4c0*/  @P2 STG.E.U8 desc[UR24][R58.64], R13 ;  /* 0x0000000d3a002986 */ /* 0x0003e2000c101118 */
[----:B------:R-:W-:Y:S01]  /*1c4d0*/  ISETP.LT.AND P5, PT, R150, UR4, !P0 ;  /* 0x0000000496007c0c */ /* 0x000fe2000c7a1270 */
[----:B------:R-:W-:Y:S01]  /*1c4e0*/  ULDC UR4, c[0x0][0x22c] ;  /* 0x00008b0000047ab9 */ /* 0x000fe20000000800 */
[----:B---3--:R-:W-:-:S04]  /*1c4f0*/  IADD3 R56, P2, R65, R2, RZ ;  /* 0x0000000241387210 */ /* 0x008fc80007f5e0ff */
[----:B------:R-:W-:Y:S01]  /*1c500*/  LEA.HI.X.SX32 R57, R65, R0, 0x1, P2 ;  /* 0x0000000041397211 */ /* 0x000fe200010f0eff */
[----:B--2---:R-:W-:Y:S01]  /*1c510*/  IMAD R65, R66, 0x2, R65 ;  /* 0x0000000242417824 */ /* 0x004fe200078e0241 */
[----:B------:R-:W-:Y:S01]  /*1c520*/  PRMT R73, R84, 0x7772, RZ ;  /* 0x0000777254497816 */ /* 0x000fe200000000ff */
[----:B------:R-:W2:Y:S02]  /*1c530*/  LDC R66, c[0x0][0x248] ;  /* 0x00009200ff427b82 */ /* 0x000ea40000000800 */
[----:B-1----:R-:W-:Y:S01]  /*1c540*/  IMAD R13, R64, 0x2, R65 ;  /* 0x00000002400d7824 */ /* 0x002fe200078e0241 */
[----:B------:R-:W-:Y:S01]  /*1c550*/  ISETP.LT.AND P6, PT, R149, UR4, !P0 ;  /* 0x0000000495007c0c */ /* 0x000fe2000c7c1270 */
[----:B------:R-:W-:-:S04]  /*1c560*/  ULDC UR4, c[0x0][0x22c] ;  /* 0x00008b0000047ab9 */ /* 0x000fc80000000800 */
[----:B------:R-:W1:Y:S01]  /*1c570*/  LDC R64, c[0x0][0x248] ;  /* 0x00009200ff407b82 */ /* 0x000e620000000800 */
[----:B------:R3:W-:Y:S01]  /*1c580*/  @P5 STG.E.U8 desc[UR24][R56.64], R73 ;  /* 0x0000004938005986 */ /* 0x0007e2000c101118 */
[----:B------:R-:W-:Y:S01]  /*1c590*/  ISETP.LT.AND P3, PT, R140, UR4, !P0 ;  /* 0x000000048c007c0c */ /* 0x000fe2000c761270 */
[----:B------:R-:W-:Y:S01]  /*1c5a0*/  ULDC UR4, c[0x0][0x22c] ;  /* 0x00008b0000047ab9 */ /* 0x000fe20000000800 */
[----:B------:R-:W-:Y:S02]  /*1c5b0*/  PRMT R75, R85, 0x7772, RZ ;  /* 0x00007772554b7816 */ /* 0x000fe400000000ff */
[----:B---3--:R-:W-:-:S04]  /*1c5c0*/  IADD3 R56, P5, R65, R2, RZ ;  /* 0x0000000241387210 */ /* 0x008fc80007fbe0ff */
[----:B------:R-:W-:Y:S01]  /*1c5d0*/  LEA.HI.X.SX32 R57, R65, R0, 0x1, P5 ;  /* 0x0000000041397211 */ /* 0x000fe200028f0eff */
[----:B0-----:R-:W-:Y:S01]  /*1c5e0*/  IMAD R65, R72, 0x2, R13 ;  /* 0x0000000248417824 */ /* 0x001fe200078e020d */
[C---:B------:R-:W-:Y:S01]  /*1c5f0*/  IADD3 R58, P5, R13.reuse, R2, RZ ;  /* 0x000000020d3a7210 */ /* 0x040fe20007fbe0ff */
[----:B------:R-:W0:Y:S01]  /*1c600*/  LDC R72, c[0x0][0x248] ;  /* 0x00009200ff487b82 */ /* 0x000e220000000800 */
[----:B------:R-:W-:Y:S01]  /*1c610*/  PRMT R67, R86, 0x7772, RZ ;  /* 0x0000777256437816 */ /* 0x000fe200000000ff */
[----:B------:R3:W-:Y:S01]  /*1c620*/  @P6 STG.E.U8 desc[UR24][R56.64], R75 ;  /* 0x0000004b38006986 */ /* 0x0007e2000c101118 */
[----:B------:R-:W-:Y:S01]  /*1c630*/  LEA.HI.X.SX32 R59, R13, R0, 0x1, P5 ;  /* 0x000000000d3b7211 */ /* 0x000fe200028f0eff */
[----:B------:R-:W-:Y:S01]  /*1c640*/  IMAD R13, R74, 0x2, R65 ;  /* 0x000000024a0d7824 */ /* 0x000fe200078e0241 */
[----:B------:R-:W-:Y:S01]  /*1c650*/  ISETP.LT.AND P2, PT, R157, UR4, !P0 ;  /* 0x000000049d007c0c */ /* 0x000fe2000c741270 */
[----:B------:R-:W-:Y:S02]  /*1c660*/  ULDC UR4, c[0x0][0x22c] ;  /* 0x00008b0000047ab9 */ /* 0x000fe40000000800 */
[----:B------:R4:W-:Y:S01]  /*1c670*/  @P3 STG.E.U8 desc[UR24][R58.64], R67 ;  /* 0x000000433a003986 */ /* 0x0009e2000c101118 */
[C---:B---3--:R-:W-:Y:S01]  /*1c680*/  IADD3 R56, P6, R65.reuse, R2, RZ ;  /* 0x0000000241387210 */ /* 0x048fe20007fde0ff */
[----:B------:R-:W3:Y:S03]  /*1c690*/  LDC R74, c[0x0][0x248] ;  /* 0x00009200ff4a7b82 */ /* 0x000ee60000000800 */
[----:B------:R-:W-:Y:S01]  /*1c6a0*/  LEA.HI.X.SX32 R57, R65, R0, 0x1, P6 ;  /* 0x0000000041397211 */ /* 0x000fe200030f0eff */
[----:B-1----:R-:W-:Y:S01]  /*1c6b0*/  IMAD R65, R64, 0x2, R13 ;  /* 0x0000000240417824 */ /* 0x002fe200078e020d */
[----:B----4-:R-:W-:-:S03]  /*1c6c0*/  IADD3 R58, P6, R13, R2, RZ ;  /* 0x000000020d3a7210 */ /* 0x010fc60007fde0ff */
[----:B------:R-:W1:Y:S01]  /*1c6d0*/  LDC R64, c[0x0][0x248] ;  /* 0x00009200ff407b82 */ /* 0x000e620000000800 */
[----:B------:R-:W-:Y:S02]  /*1c6e0*/  PRMT R73, R87, 0x7772, RZ ;  /* 0x0000777257497816 */ /* 0x000fe400000000ff */
[----:B------:R-:W-:Y:S01]  /*1c6f0*/  LEA.HI.X.SX32 R59, R13, R0, 0x1, P6 ;  /* 0x000000000d3b7211 */ /* 0x000fe200030f0eff */
[----:B--2---:R-:W-:Y:S01]  /*1c700*/  IMAD R13, R66, 0x2, R65 ;  /* 0x00000002420d7824 */ /* 0x004fe200078e0241 */
[----:B------:R-:W-:Y:S02]  /*1c710*/  ISETP.LT.AND P4, PT, R156, UR5, !P0 ;  /* 0x000000059c007c0c */ /* 0x000fe4000c781270 */
[----:B------:R-:W-:Y:S01]  /*1c720*/  ISETP.LT.AND P5, PT, R151, UR4, !P0 ;  /* 0x0000000497007c0c */ /* 0x000fe2000c7a1270 */
[----:B------:R-:W2:Y:S01]  /*1c730*/  LDC R66, c[0x0][0x248] ;  /* 0x00009200ff427b82 */ /* 0x000ea20000000800 */
[----:B------:R4:W-:Y:S01]  /*1c740*/  @P2 STG.E.U8 desc[UR24][R56.64], R73 ;  /* 0x0000004938002986 */ /* 0x0009e2000c101118 */
[----:B------:R-:W-:Y:S01]  /*1c750*/  PRMT R67, R84, 0x7773, RZ ;  /* 0x0000777354437816 */ /* 0x000fe200000000ff */
[----:B------:R-:W-:Y:S01]  /*1c760*/  ULDC UR4, c[0x0][0x22c] ;  /* 0x00008b0000047ab9 */ /* 0x000fe20000000800 */
[----:B------:R-:W-:Y:S01]  /*1c770*/  PRMT R85, R85, 0x7773, RZ ;  /* 0x0000777355557816 */ /* 0x000fe200000000ff */
[----:B------:R-:W-:Y:S01]  /*1c780*/  ULDC UR5, c[0x0][0x22c] ;  /* 0x00008b0000057ab9 */ /* 0x000fe20000000800 */
[----:B----4-:R-:W-:-:S04]  /*1c790*/  IADD3 R56, P6, R65, R2, RZ ;  /* 0x0000000241387210 */ /* 0x010fc80007fde0ff */
[----:B------:R-:W-:Y:S01]  /*1c7a0*/  LEA.HI.X.SX32 R57, R65, R0, 0x1, P6 ;  /* 0x0000000041397211 */ /* 0x000fe200030f0eff */
[----:B------:R0:W-:Y:S04]  /*1c7b0*/  @P4 STG.E.U8 desc[UR24][R58.64], R67 ;  /* 0x000000433a004986 */ /* 0x0001e8000c101118 */
[----:B------:R4:W-:Y:S01]  /*1c7c0*/  @P5 STG.E.U8 desc[UR24][R56.64], R85 ;  /* 0x0000005538005986 */ /* 0x0009e2000c101118 */
[----:B------:R-:W-:Y:S01]  /*1c7d0*/  ISETP.LT.AND P3, PT, R145, UR4, !P0 ;  /* 0x0000000491007c0c */ /* 0x000fe2000c761270 */
[----:B------:R-:W-:Y:S01]  /*1c7e0*/  ULDC UR4, c[0x0][0x22c] ;  /* 0x00008b0000047ab9 */ /* 0x000fe20000000800 */
[----:B0-----:R-:W-:Y:S01]  /*1c7f0*/  IMAD R59, R72, 0x2, R13 ;  /* 0x00000002483b7824 */ /* 0x001fe200078e020d */
[C---:B----4-:R-:W-:Y:S01]  /*1c800*/  IADD3 R56, P5, R13.reuse, R2, RZ ;  /* 0x000000020d387210 */ /* 0x050fe20007fbe0ff */
[----:B------:R-:W0:Y:S03]  /*1c810*/  LDC R72, c[0x0][0x248] ;  /* 0x00009200ff487b82 */ /* 0x000e260000000800 */
[----:B------:R-:W-:Y:S01]  /*1c820*/  LEA.HI.X.SX32 R57, R13, R0, 0x1, P5 ;  /* 0x000000000d397211 */ /* 0x000fe200028f0eff */
[----:B-1----:R-:W-:-:S04]  /*1c830*/  IMAD R13, R64, 0x2, R59 ;  /* 0x00000002400d7824 */ /* 0x002fc800078e023b */
[----:B------:R-:W1:Y:S01]  /*1c840*/  LDC R64, c[0x0][0x248] ;  /* 0x00009200ff407b82 */ /* 0x000e620000000800 */
[----:B--2---:R-:W-:Y:S01]  /*1c850*/  IMAD R65, R66, 0x2, R13 ;  /* 0x0000000242417824 */ /* 0x004fe200078e020d */
[----:B------:R-:W-:Y:S01]  /*1c860*/  ISETP.LT.AND P2, PT, R148, UR4, !P0 ;  /* 0x0000000494007c0c */ /* 0x000fe2000c741270 */
[----:B------:R-:W-:Y:S01]  /*1c870*/  ULDC UR4, c[0x0][0x22c] ;  /* 0x00008b0000047ab9 */ /* 0x000fe20000000800 */
[----:B------:R-:W-:-:S04]  /*1c880*/  PRMT R67, R86, 0x7773, RZ ;  /* 0x0000777356437816 */ /* 0x000fc800000000ff */
[----:B------:R-:W2:Y:S01]  /*1c890*/  LDC R66, c[0x0][0x248] ;  /* 0x00009200ff427b82 */ /* 0x000ea20000000800 */
[----:B------:R-:W-:Y:S02]  /*1c8a0*/  IADD3 R58, P6, R59, R2, RZ ;  /* 0x000000023b3a7210 */ /* 0x000fe40007fde0ff */
[----:B------:R-:W-:Y:S01]  /*1c8b0*/  ISETP.LT.AND P4, PT, R146, UR4, !P0 ;  /* 0x0000000492007c0c */ /* 0x000fe2000c781270 */
[----:B------:R4:W-:Y:S01]  /*1c8c0*/  @P3 STG.E.U8 desc[UR24][R56.64], R67 ;  /* 0x0000004338003986 */ /* 0x0009e2000c101118 */
[----:B------:R-:W-:Y:S01]  /*1c8d0*/  PRMT R87, R87, 0x7773, RZ ;  /* 0x0000777357577816 */ /* 0x000fe200000000ff */
[----:B------:R-:W-:Y:S01]  /*1c8e0*/  ULDC UR4, c[0x0][0x22c] ;  /* 0x00008b0000047ab9 */ /* 0x000fe20000000800 */
[----:B------:R-:W-:Y:S02]  /*1c8f0*/  LEA.HI.X.SX32 R59, R59, R0, 0x1, P6 ;  /* 0x000000003b3b7211 */ /* 0x000fe400030f0eff */
[----:B------:R-:W-:Y:S01]  /*1c900*/  ISETP.LT.AND P5, PT, R147, UR4, !P0 ;  /* 0x0000000493007c0c */ /* 0x000fe2000c7a1270 */
[----:B------:R-:W-:-:S02]  /*1c910*/  ULDC UR4, c[0x0][0x22c] ;  /* 0x00008b0000047ab9 */ /* 0x000fc40000000800 */
[----:B------:R3:W-:Y:S01]  /*1c920*/  @P2 STG.E.U8 desc[UR24][R58.64], R87 ;  /* 0x000000573a002986 */ /* 0x0007e2000c101118 */
[C---:B----4-:R-:W-:Y:S02]  /*1c930*/  IADD3 R56, P6, R13.reuse, R2, RZ ;  /* 0x000000020d387210 */ /* 0x050fe40007fde0ff */
[----:B------:R-:W-:Y:S02]  /*1c940*/  PRMT R67, R92, 0x7770, RZ ;  /* 0x000077705c437816 */ /* 0x000fe400000000ff */
[----:B------:R-:W-:Y:S01]  /*1c950*/  LEA.HI.X.SX32 R57, R13, R0, 0x1, P6 ;  /* 0x000000000d397211 */ /* 0x000fe200030f0eff */
[----:B---3--:R-:W-:Y:S01]  /*1c960*/  IMAD R13, R74, 0x2, R65 ;  /* 0x000000024a0d7824 */ /* 0x008fe200078e0241 */
[----:B------:R-:W-:Y:S01]  /*1c970*/  ISETP.LT.AND P3, PT, R144, UR4, !P0 ;  /* 0x0000000490007c0c */ /* 0x000fe2000c761270 */
[----:B------:R-:W-:Y:S01]  /*1c980*/  ULDC UR4, c[0x0][0x22c] ;  /* 0x00008b0000047ab9 */ /* 0x000fe20000000800 */
[----:B------:R-:W-:Y:S01]  /*1c990*/  IADD3 R58, P6, R65, R2, RZ ;  /* 0x00000002413a7210 */ /* 0x000fe20007fde0ff */
[----:B------:R3:W-:Y:S01]  /*1c9a0*/  @P4 STG.E.U8 desc[UR24][R56.64], R67 ;  /* 0x0000004338004986 */ /* 0x0007e2000c101118 */
[----:B------:R-:W-:Y:S01]  /*1c9b0*/  PRMT R73, R93, 0x7770, RZ ;  /* 0x000077705d497816 */ /* 0x000fe200000000ff */
[----:B------:R-:W4:Y:S01]  /*1c9c0*/  LDC R74, c[0x0][0x248] ;  /* 0x00009200ff4a7b82 */ /* 0x000f220000000800 */
[----:B------:R-:W-:Y:S01]  /*1c9d0*/  LEA.HI.X.SX32 R59, R65, R0, 0x1, P6 ;  /* 0x00000000413b7211 */ /* 0x000fe200030f0eff */
[----:B-1----:R-:W-:Y:S01]  /*1c9e0*/  IMAD R65, R64, 0x2, R13 ;  /* 0x0000000240417824 */ /* 0x002fe200078e020d */
[----:B------:R-:W-:Y:S01]  /*1c9f0*/  ISETP.LT.AND P2, PT, R143, UR4, !P0 ;  /* 0x000000048f007c0c */ /* 0x000fe2000c741270 */
[----:B------:R-:W-:-:S04]  /*1ca00*/  ULDC UR4, c[0x0][0x22c] ;  /* 0x00008b0000047ab9 */ /* 0x000fc80000000800 */
[----:B------:R-:W1:Y:S01]  /*1ca10*/  LDC R64, c[0x0][0x248] ;  /* 0x00009200ff407b82 */ /* 0x000e620000000800 */
[----:B---3--:R-:W-:-:S04]  /*1ca20*/  IADD3 R56, P6, R13, R2, RZ ;  /* 0x000000020d387210 */ /* 0x008fc80007fde0ff */
[----:B------:R-:W-:Y:S01]  /*1ca30*/  LEA.HI.X.SX32 R57, R13, R0, 0x1, P6 ;  /* 0x000000000d397211 */ /* 0x000fe200030f0eff */
[----:B--2---:R-:W-:Y:S02]  /*1ca40*/  IMAD R13, R66, 0x2, R65 ;  /* 0x00000002420d7824 */ /* 0x004fe400078e0241 */
[----:B------:R-:W2:Y:S01]  /*1ca50*/  LDC R66, c[0x0][0x248] ;  /* 0x00009200ff427b82 */ /* 0x000ea20000000800 */
[----:B------:R3:W-:Y:S01]  /*1ca60*/  @P5 STG.E.U8 desc[UR24][R58.64], R73 ;  /* 0x000000493a005986 */ /* 0x0007e2000c101118 */
[----:B------:R-:W-:Y:S02]  /*1ca70*/  PRMT R67, R94, 0x7770, RZ ;  /* 0x000077705e437816 */ /* 0x000fe400000000ff */
[----:B------:R-:W-:Y:S01]  /*1ca80*/  ISETP.LT.AND P4, PT, R139, UR4, !P0 ;  /* 0x000000048b007c0c */ /* 0x000fe2000c781270 */
[----:B------:R-:W-:Y:S01]  /*1ca90*/  ULDC UR4, c[0x0][0x22c] ;  /* 0x00008b0000047ab9 */ /* 0x000fe20000000800 */
[----:B------:R-:W-:Y:S01]  /*1caa0*/  PRMT R75, R95, 0x7770, RZ ;  /* 0x000077705f4b7816 */ /* 0x000fe200000000ff */
[----:B------:R0:W-:Y:S01]  /*1cab0*/  @P3 STG.E.U8 desc[UR24][R56.64], R67 ;  /* 0x0000004338003986 */ /* 0x0001e2000c101118 */
[----:B---3--:R-:W-:-:S02]  /*1cac0*/  IADD3 R58, P6, R65, R2, RZ ;  /* 0x00000002413a7210 */ /* 0x008fc40007fde0ff */
[----:B------:R-:W-:Y:S01]  /*1cad0*/  ISETP.LT.AND P5, PT, R142, UR4, !P0 ;  /* 0x000000048e007c0c */ /* 0x000fe2000c7a1270 */
[----:B------:R-:W-:Y:S01]  /*1cae0*/  ULDC UR4, c[0x0][0x22c] ;  /* 0x00008b0000047ab9 */ /* 0x000fe20000000800 */
[----:B------:R-:W-:Y:S01]  /*1caf0*/  LEA.HI.X.SX32 R59, R65, R0, 0x1, P6 ;  /* 0x00000000413b7211 */ /* 0x000fe200030f0eff */
[----:B0-----:R-:W-:Y:S01]  /*1cb00*/  IMAD R65, R72, 0x2, R13 ;  /* 0x0000000248417824 */ /* 0x001fe200078e020d */
[C---:B------:R-:W-:Y:S01]  /*1cb10*/  IADD3 R56, P6, R13.reuse, R2, RZ ;  /* 0x000000020d387210 */ /* 0x040fe20007fde0ff */
[----:B------:R-:W0:Y:S02]  /*1cb20*/  LDC R72, c[0x0][0x248] ;  /* 0x00009200ff487b82 */ /* 0x000e240000000800 */
[----:B------:R3:W-:Y:S01]  /*1cb30*/  @P2 STG.E.U8 desc[UR24][R58.64], R75 ;  /* 0x0000004b3a002986 */ /* 0x0007e2000c101118 */
[----:B------:R-:W-:Y:S02]  /*1cb40*/  LEA.HI.X.SX32 R57, R13, R0, 0x1, P6 ;  /* 0x000000000d397211 */ /* 0x000fe400030f0eff */
[----:B------:R-:W-:-:S02]  /*1cb50*/  PRMT R67, R92, 0x7771, RZ ;  /* 0x000077715c437816 */ /* 0x000fc400000000ff */
[----:B------:R-:W-:Y:S02]  /*1cb60*/  PRMT R73, R93, 0x7771, RZ ;  /* 0x000077715d497816 */ /* 0x000fe400000000ff */
[----:B---3--:R-:W-:-:S04]  /*1cb70*/  IADD3 R58, P6, R65, R2, RZ ;  /* 0x00000002413a7210 */ /* 0x008fc80007fde0ff */
[----:B------:R-:W-:Y:S01]  /*1cb80*/  LEA.HI.X.SX32 R59, R65, R0, 0x1, P6 ;  /* 0x00000000413b7211 */ /* 0x000fe200030f0eff */
[----:B-1----:R-:W-:Y:S01]  /*1cb90*/  IMAD R65, R64, 0x2, R65 ;  /* 0x0000000240417824 */ /* 0x002fe200078e0241 */
[----:B------:R1:W-:Y:S01]  /*1cba0*/  @P4 STG.E.U8 desc[UR24][R56.64], R67 ;  /* 0x0000004338004986 */ /* 0x0003e2000c101118 */
[----:B------:R-:W3:Y:S01]  /*1cbb0*/  LDC R64, c[0x0][0x248] ;  /* 0x00009200ff407b82 */ /* 0x000ee20000000800 */
[----:B------:R-:W-:Y:S01]  /*1cbc0*/  ISETP.LT.AND P3, PT, R138, UR4, !P0 ;  /* 0x000000048a007c0c */ /* 0x000fe2000c761270 */
[----:B------:R-:W-:Y:S01]  /*1cbd0*/  ULDC UR4, c[0x0][0x22c] ;  /* 0x00008b0000047ab9 */ /* 0x000fe20000000800 */
[----:B------:R4:W-:Y:S01]  /*1cbe0*/  @P5 STG.E.U8 desc[UR24][R58.64], R73 ;  /* 0x000000493a005986 */ /* 0x0009e2000c101118 */
[----:B--2---:R-:W-:Y:S01]  /*1cbf0*/  IMAD R13, R66, 0x2, R65 ;  /* 0x00000002420d7824 */ /* 0x004fe200078e0241 */
[----:B------:R-:W-:Y:S01]  /*1cc00*/  ISETP.LT.AND P2, PT, R141, UR4, !P0 ;  /* 0x000000048d007c0c */ /* 0x000fe2000c741270 */
[----:B------:R-:W-:Y:S02]  /*1cc10*/  ULDC UR4, c[0x0][0x22c] ;  /* 0x00008b0000047ab9 */ /* 0x000fe40000000800 */
[----:B------:R-:W2:Y:S01]  /*1cc20*/  LDC R66, c[0x0][0x248] ;  /* 0x00009200ff427b82 */ /* 0x000ea20000000800 */
[----:B-1----:R-:W-:-:S04]  /*1cc30*/  IADD3 R56, P5, R65, R2, RZ ;  /* 0x0000000241387210 */ /* 0x002fc80007fbe0ff */
[----:B------:R-:W-:Y:S02]  /*1cc40*/  LEA.HI.X.SX32 R57, R65, R0, 0x1, P5 ;  /* 0x0000000041397211 */ /* 0x000fe400028f0eff */
[C---:B----4-:R-:W-:Y:S01]  /*1cc50*/  IADD3 R58, P5, R13.reuse, R2, RZ ;  /* 0x000000020d3a7210 */ /* 0x050fe20007fbe0ff */
[----:B------:R-:W-:Y:S01]  /*1cc60*/  IMAD R65, R74, 0x2, R13 ;  /* 0x000000024a417824 */ /* 0x000fe200078e020d */
[----:B------:R-:W-:Y:S01]  /*1cc70*/  PRMT R67, R94, 0x7771, RZ ;  /* 0x000077715e437816 */ /* 0x000fe200000000ff */
[----:B------:R-:W1:Y:S01]  /*1cc80*/  LDC R74, c[0x0][0x248] ;  /* 0x00009200ff4a7b82 */ /* 0x000e620000000800 */
[----:B------:R-:W-:Y:S02]  /*1cc90*/  LEA.HI.X.SX32 R59, R13, R0, 0x1, P5 ;  /* 0x000000000d3b7211 */ /* 0x000fe400028f0eff */
[----:B------:R-:W-:Y:S01]  /*1cca0*/  PRMT R13, R95, 0x7771, RZ ;  /* 0x000077715f0d7816 */ /* 0x000fe200000000ff */
[----:B------:R4:W-:Y:S01]  /*1ccb0*/  @P3 STG.E.U8 desc[UR24][R56.64], R67 ;  /* 0x0000004338003986 */ /* 0x0009e2000c101118 */
[----:B------:R-:W-:Y:S01]  /*1ccc0*/  ISETP.LT.AND P4, PT, R134, UR4, !P0 ;  /* 0x0000000486007c0c */ /* 0x000fe2000c781270 */
[----:B------:R-:W-:-:S02]  /*1ccd0*/  ULDC UR4, c[0x0][0x22c] ;  /* 0x00008b0000047ab9 */ /* 0x000fc40000000800 */
[----:B------:R2:W-:Y:S01]  /*1cce0*/  @P2 STG.E.U8 desc[UR24][R58.64], R13 ;  /* 0x0000000d3a002986 */ /* 0x0005e2000c101118 */
[----:B----4-:R-:W-:-:S04]  /*1ccf0*/  IADD3 R56, P2, R65, R2, RZ ;  /* 0x0000000241387210 */ /* 0x010fc80007f5e0ff */
[----:B------:R-:W-:Y:S01]  /*1cd00*/  LEA.HI.X.SX32 R57, R65, R0, 0x1, P2 ;  /* 0x0000000041397211 */ /* 0x000fe200010f0eff */
[----:B---3--:R-:W-:Y:S02]  /*1cd10*/  IMAD R65, R64, 0x2, R65 ;  /* 0x0000000240417824 */ /* 0x008fe400078e0241 */
[----:B------:R-:W3:Y:S01]  /*1cd20*/  LDC R64, c[0x0][0x248] ;  /* 0x00009200ff407b82 */ /* 0x000ee20000000800 */
[----:B------:R-:W-:Y:S01]  /*1cd30*/  PRMT R73, R92, 0x7772, RZ ;  /* 0x000077725c497816 */ /* 0x000fe200000000ff */
[----:B--2---:R-:W-:Y:S01]  /*1cd40*/  IMAD R13, R66, 0x2, R65 ;  /* 0x00000002420d7824 */ /* 0x004fe200078e0241 */
[----:B------:R-:W-:Y:S01]  /*1cd50*/  ISETP.LT.AND P6, PT, R133, UR4, !P0 ;  /* 0x0000000485007c0c */ /* 0x000fe2000c7c1270 */
[----:B------:R-:W-:-:S04]  /*1cd60*/  ULDC UR4, c[0x0][0x22c] ;  /* 0x00008b0000047ab9 */ /* 0x000fc80000000800 */
[----:B------:R-:W2:Y:S01]  /*1cd70*/  LDC R66, c[0x0][0x248] ;  /* 0x00009200ff427b82 */ /* 0x000ea20000000800 */
[----:B------:R4:W-:Y:S01]  /*1cd80*/  @P4 STG.E.U8 desc[UR24][R56.64], R73 ;  /* 0x0000004938004986 */ /* 0x0009e2000c101118 */
[----:B------:R-:W-:Y:S01]  /*1cd90*/  ISETP.LT.AND P3, PT, R124, UR4, !P0 ;  /* 0x000000047c007c0c */ /* 0x000fe2000c761270 */
[----:B------:R-:W-:Y:S01]  /*1cda0*/  ULDC UR4, c[0x0][0x22c] ;  /* 0x00008b0000047ab9 */ /* 0x000fe20000000800 */
[----:B------:R-:W-:Y:S02]  /*1cdb0*/  PRMT R75, R93, 0x7772, RZ ;  /* 0x000077725d4b7816 */ /* 0x000fe400000000ff */
[----:B----4-:R-:W-:-:S04]  /*1cdc0*/  IADD3 R56, P4, R65, R2, RZ ;  /* 0x0000000241387210 */ /* 0x010fc80007f9e0ff */
[----:B------:R-:W-:Y:S01]  /*1cdd0*/  LEA.HI.X.SX32 R57, R65, R0, 0x1, P4 ;  /* 0x0000000041397211 */ /* 0x000fe200020f0eff */
[----:B0-----:R-:W-:Y:S01]  /*1cde0*/  IMAD R65, R72, 0x2, R13 ;  /* 0x0000000248417824 */ /* 0x001fe200078e020d */
[C---:B------:R-:W-:Y:S01]  /*1cdf0*/  IADD3 R58, P4, R13.reuse, R2, RZ ;  /* 0x000000020d3a7210 */ /* 0x040fe20007f9e0ff */
[----:B------:R-:W0:Y:S01]  /*1ce00*/  LDC R72, c[0x0][0x248] ;  /* 0x00009200ff487b82 */ /* 0x000e220000000800 */
[----:B------:R-:W-:Y:S01]  /*1ce10*/  PRMT R67, R94, 0x7772, RZ ;  /* 0x000077725e437816 */ /* 0x000fe200000000ff */
[----:B------:R4:W-:Y:S01]  /*1ce20*/  @P6 STG.E.U8 desc[UR24][R56.64], R75 ;  /* 0x0000004b38006986 */ /* 0x0009e2000c101118 */
[----:B------:R-:W-:Y:S01]  /*1ce30*/  LEA.HI.X.SX32 R59, R13, R0, 0x1, P4 ;  /* 0x000000000d3b7211 */ /* 0x000fe200020f0eff */
[----:B-1----:R-:W-:Y:S01]  /*1ce40*/  IMAD R13, R74, 0x2, R65 ;  /* 0x000000024a0d7824 */ /* 0x002fe200078e0241 */
[----:B------:R-:W-:Y:S01]  /*1ce50*/  ISETP.LT.AND P2, PT, R137, UR4, !P0 ;  /* 0x0000000489007c0c */ /* 0x000fe2000c741270 */
[----:B------:R-:W-:Y:S02]  /*1ce60*/  ULDC UR4, c[0x0][0x22c] ;  /* 0x00008b0000047ab9 */ /* 0x000fe40000000800 */
[----:B------:R1:W-:Y:S01]  /*1ce70*/  @P3 STG.E.U8 desc[UR24][R58.64], R67 ;  /* 0x000000433a003986 */ /* 0x0003e2000c101118 */
[C---:B----4-:R-:W-:Y:S01]  /*1ce80*/  IADD3 R56, P6, R65.reuse, R2, RZ ;  /* 0x0000000241387210 */ /* 0x050fe20007fde0ff */
[----:B------:R-:W4:Y:S03]  /*1ce90*/  LDC R74, c[0x0][0x248] ;  /* 0x00009200ff4a7b82 */ /* 0x000f260000000800 */
[----:B------:R-:W-:Y:S01]  /*1cea0*/  LEA.HI.X.SX32 R57, R65, R0, 0x1, P6 ;  /* 0x0000000041397211 */ /* 0x000fe200030f0eff */
[----:B---3--:R-:W-:Y:S01]  /*1ceb0*/  IMAD R65, R64, 0x2, R13 ;  /* 0x0000000240417824 */ /* 0x008fe200078e020d */
[----:B-1----:R-:W-:-:S03]  /*1cec0*/  IADD3 R58, P6, R13, R2, RZ ;  /* 0x000000020d3a7210 */ /* 0x002fc60007fde0ff */
        /* <DEDUP_REMOVED lines=12> */
[----:B---3--:R-:W-:-:S04]  /*1cf90*/  IADD3 R56, P6, R65, R2, RZ ;  /* 0x0000000241387210 */ /* 0x008fc80007fde0ff */
[----:B------:R-:W-:Y:S01]  /*1cfa0*/  LEA.HI.X.SX32 R57, R65, R0, 0x1, P6 ;  /* 0x0000000041397211 */ /* 0x000fe200030f0eff */
[----:B------:R0:W-:Y:S04]  /*1cfb0*/  @P5 STG.E.U8 desc[UR24][R58.64], R67 ;  /* 0x000000433a005986 */ /* 0x0001e8000c101118 */
[----:B------:R3:W-:Y:S01]  /*1cfc0*/  @P4 STG.E.U8 desc[UR24][R56.64], R93 ;  /* 0x0000005d38004986 */ /* 0x0007e2000c101118 */
[----:B------:R-:W-:Y:S01]  /*1cfd0*/  ISETP.LT.AND P3, PT, R129, UR4, !P0 ;  /* 0x0000000481007c0c */ /* 0x000fe2000c761270 */
[----:B------:R-:W-:Y:S01]  /*1cfe0*/  ULDC UR4, c[0x0][0x22c] ;  /* 0x00008b0000047ab9 */ /* 0x000fe20000000800 */
[----:B0-----:R-:W-:Y:S01]  /*1cff0*/  IMAD R59, R72, 0x2, R13 ;  /* 0x00000002483b7824 */ /* 0x001fe200078e020d */
[C---:B---3--:R-:W-:Y:S01]  /*1d000*/  IADD3 R56, P4, R13.reuse, R2, RZ ;  /* 0x000000020d387210 */ /* 0x048fe20007f9e0ff */
        /* <DEDUP_REMOVED lines=18> */
[C---:B---3--:R-:W-:Y:S02]  /*1d130*/  IADD3 R56, P6, R13.reuse, R2, RZ ;  /* 0x000000020d387210 */ /* 0x048fe40007fde0ff */
[----:B------:R-:W-:Y:S02]  /*1d140*/  PRMT R67, R100, 0x7770, RZ ;  /* 0x0000777064437816 */ /* 0x000fe400000000ff */
[----:B------:R-:W-:Y:S01]  /*1d150*/  LEA.HI.X.SX32 R57, R13, R0, 0x1, P6 ;  /* 0x000000000d397211 */ /* 0x000fe200030f0eff */
[----:B----4-:R-:W-:Y:S01]  /*1d160*/  IMAD R13, R74, 0x2, R65 ;  /* 0x000000024a0d7824 */ /* 0x010fe200078e0241 */
        /* <DEDUP_REMOVED lines=115> */
[C---:B------:R-:W-:Y:S02]  /*1d8a0*/  IADD3 R58, P6, R59.reuse, R2, RZ ;  /* 0x000000023b3a7210 */ /* 0x040fe40007fde0ff */
[----:B------:R-:W-:Y:S01]  /*1d8b0*/  ISETP.LT.AND P4, PT, R114, UR4, !P0 ;  /* 0x0000000472007c0c */ /* 0x000fe2000c781270 */
[----:B------:R-:W-:Y:S01]  /*1d8c0*/  ULDC UR4, c[0x0][0x22c] ;  /* 0x00008b0000047ab9 */ /* 0x000fe20000000800 */
[----:B------:R3:W-:Y:S01]  /*1d8d0*/  @P3 STG.E.U8 desc[UR24][R56.64], R67 ;  /* 0x0000004338003986 */ /* 0x0007e2000c101118 */
[----:B------:R-:W-:Y:S02]  /*1d8e0*/  LEA.HI.X.SX32 R59, R59, R0, 0x1, P6 ;  /* 0x000000003b3b7211 */ /* 0x000fe400030f0eff */
[----:B------:R-:W-:Y:S02]  /*1d8f0*/  PRMT R103, R103, 0x7773, RZ ;  /* 0x0000777367677816 */ /* 0x000fe400000000ff */
[----:B------:R-:W-:Y:S01]  /*1d900*/  ISETP.LT.AND P5, PT, R115, UR4, !P0 ;  /* 0x0000000473007c0c */ /* 0x000fe2000c7a1270 */
[----:B------:R-:W-:-:S02]  /*1d910*/  ULDC UR4, c[0x0][0x22c] ;  /* 0x00008b0000047ab9 */ /* 0x000fc40000000800 */
[----:B------:R-:W-:Y:S02]  /*1d920*/  ISETP.LT.AND P3, PT, R112, UR4, !P0 ;  /* 0x0000000470007c0c */ /* 0x000fe4000c761270 */
[C---:B---3--:R-:W-:Y:S01]  /*1d930*/  IADD3 R56, P6, R13.reuse, R2, RZ ;  /* 0x000000020d387210 */ /* 0x048fe20007fde0ff */
[----:B------:R3:W-:Y:S01]  /*1d940*/  @P2 STG.E.U8 desc[UR24][R58.64], R103 ;  /* 0x000000673a002986 */ /* 0x0007e2000c101118 */
[----:B------:R-:W-:Y:S01]  /*1d950*/  PRMT R67, R104, 0x7770, RZ ;  /* 0x0000777068437816 */ /* 0x000fe200000000ff */
[----:B------:R-:W-:Y:S01]  /*1d960*/  ULDC UR4, c[0x0][0x22c] ;  /* 0x00008b0000047ab9 */ /* 0x000fe20000000800 */
[----:B------:R-:W-:Y:S01]  /*1d970*/  LEA.HI.X.SX32 R57, R13, R0, 0x1, P6 ;  /* 0x000000000d397211 */ /* 0x000fe200030f0eff */
[----:B----4-:R-:W-:Y:S01]  /*1d980*/  IMAD R13, R74, 0x2, R65 ;  /* 0x000000024a0d7824 */ /* 0x010fe200078e0241 */
[----:B------:R-:W-:Y:S01]  /*1d990*/  ISETP.LT.AND P2, PT, R111, UR4, !P0 ;  /* 0x000000046f007c0c */ /* 0x000fe2000c741270 */
[----:B------:R-:W-:Y:S01]  /*1d9a0*/  ULDC UR4, c[0x0][0x22c] ;  /* 0x00008b0000047ab9 */ /* 0x000fe20000000800 */
[----:B------:R-:W4:Y:S01]  /*1d9b0*/  LDC R74, c[0x0][0x248] ;  /* 0x00009200ff4a7b82 */ /* 0x000f220000000800 */
[----:B------:R0:W-:Y:S01]  /*1d9c0*/  @P4 STG.E.U8 desc[UR24][R56.64], R67 ;  /* 0x0000004338004986 */ /* 0x0001e2000c101118 */
[----:B---3--:R-:W-:-:S02]  /*1d9d0*/  IADD3 R58, P6, R65, R2, RZ ;  /* 0x00000002413a7210 */ /* 0x008fc40007fde0ff */
[----:B------:R-:W-:Y:S01]  /*1d9e0*/  ISETP.LT.AND P4, PT, R51, UR4, !P0 ;  /* 0x0000000433007c0c */ /* 0x000fe2000c781270 */
[----:B-1----:R-:W-:Y:S01]  /*1d9f0*/  IMAD R51, R64, 0x2, R13 ;  /* 0x0000000240337824 */ /* 0x002fe200078e020d */
[----:B------:R-:W-:Y:S02]  /*1da00*/  LEA.HI.X.SX32 R59, R65, R0, 0x1, P6 ;  /* 0x00000000413b7211 */ /* 0x000fe400030f0eff */
[----:B------:R-:W1:Y:S01]  /*1da10*/  LDC R64, c[0x0][0x248] ;  /* 0x00009200ff407b82 */ /* 0x000e620000000800 */
[----:B------:R-:W-:Y:S01]  /*1da20*/  ULDC UR4, c[0x0][0x22c] ;  /* 0x00008b0000047ab9 */ /* 0x000fe20000000800 */
[----:B0-----:R-:W-:Y:S02]  /*1da30*/  IADD3 R56, P6, R13, R2, RZ ;  /* 0x000000020d387210 */ /* 0x001fe40007fde0ff */
[----:B------:R-:W-:Y:S02]  /*1da40*/  PRMT R65, R105, 0x7770, RZ ;  /* 0x0000777069417816 */ /* 0x000fe400000000ff */
[----:B------:R-:W-:Y:S01]  /*1da50*/  LEA.HI.X.SX32 R57, R13, R0, 0x1, P6 ;  /* 0x000000000d397211 */ /* 0x000fe200030f0eff */
[----:B--2---:R-:W-:-:S02]  /*1da60*/  IMAD R13, R66, 0x2, R51 ;  /* 0x00000002420d7824 */ /* 0x004fc400078e0233 */
[----:B------:R-:W0:Y:S01]  /*1da70*/  LDC R66, c[0x0][0x248] ;  /* 0x00009200ff427b82 */ /* 0x000e220000000800 */
[----:B------:R-:W-:Y:S01]  /*1da80*/  PRMT R67, R106, 0x7770, RZ ;  /* 0x000077706a437816 */ /* 0x000fe200000000ff */
[----:B------:R2:W-:Y:S01]  /*1da90*/  @P5 STG.E.U8 desc[UR24][R58.64], R65 ;  /* 0x000000413a005986 */ /* 0x0005e2000c101118 */
[----:B------:R-:W-:Y:S01]  /*1daa0*/  ISETP.LT.AND P5, PT, R110, UR4, !P0 ;  /* 0x000000046e007c0c */ /* 0x000fe2000c7a1270 */
[----:B------:R-:W-:Y:S02]  /*1dab0*/  ULDC UR4, c[0x0][0x22c] ;  /* 0x00008b0000047ab9 */ /* 0x000fe40000000800 */
[----:B------:R3:W-:Y:S01]  /*1dac0*/  @P3 STG.E.U8 desc[UR24][R56.64], R67 ;  /* 0x0000004338003986 */ /* 0x0007e2000c101118 */
[----:B------:R-:W-:Y:S01]  /*1dad0*/  ISETP.LT.AND P3, PT, R50, UR4, !P0 ;  /* 0x0000000432007c0c */ /* 0x000fe2000c761270 */
[----:B------:R-:W-:Y:S01]  /*1dae0*/  ULDC UR4, c[0x0][0x22c] ;  /* 0x00008b0000047ab9 */ /* 0x000fe20000000800 */
[----:B--2---:R-:W-:Y:S01]  /*1daf0*/  IADD3 R58, P6, R51, R2, RZ ;  /* 0x00000002333a7210 */ /* 0x004fe20007fde0ff */
[----:B------:R-:W-:-:S03]  /*1db00*/  IMAD R65, R72, 0x2, R13 ;  /* 0x0000000248417824 */ /* 0x000fc600078e020d */
[----:B------:R-:W-:Y:S02]  /*1db10*/  LEA.HI.X.SX32 R59, R51, R0, 0x1, P6 ;  /* 0x00000000333b7211 */ /* 0x000fe400030f0eff */
[----:B------:R-:W-:Y:S02]  /*1db20*/  IADD3 R50, P6, R13, R2, RZ ;  /* 0x000000020d327210 */ /* 0x000fe40007fde0ff */
[----:B------:R-:W-:Y:S02]  /*1db30*/  PRMT R75, R107, 0x7770, RZ ;  /* 0x000077706b4b7816 */ /* 0x000fe400000000ff */
[----:B------:R-:W-:Y:S02]  /*1db40*/  LEA.HI.X.SX32 R51, R13, R0, 0x1, P6 ;  /* 0x000000000d337211 */ /* 0x000fe400030f0eff */
[----:B------:R-:W-:Y:S02]  /*1db50*/  PRMT R73, R104, 0x7771, RZ ;  /* 0x0000777168497816 */ /* 0x000fe400000000ff */
[----:B---3--:R-:W-:Y:S01]  /*1db60*/  IADD3 R56, P6, R65, R2, RZ ;  /* 0x0000000241387210 */ /* 0x008fe20007fde0ff */
[----:B------:R-:W-:Y:S01]  /*1db70*/  @P2 STG.E.U8 desc[UR24][R58.64], R75 ;  /* 0x0000004b3a002986 */ /* 0x000fe2000c101118 */
[----:B------:R-:W-:Y:S01]  /*1db80*/  ISETP.LT.AND P2, PT, R109, UR4, !P0 ;  /* 0x000000046d007c0c */ /* 0x000fe2000c741270 */
[----:B------:R-:W-:Y:S01]  /*1db90*/  ULDC UR4, c[0x0][0x22c] ;  /* 0x00008b0000047ab9 */ /* 0x000fe20000000800 */
[----:B------:R-:W-:Y:S01]  /*1dba0*/  LEA.HI.X.SX32 R57, R65, R0, 0x1, P6 ;  /* 0x0000000041397211 */ /* 0x000fe200030f0eff */
[----:B------:R2:W-:Y:S01]  /*1dbb0*/  @P4 STG.E.U8 desc[UR24][R50.64], R73 ;  /* 0x0000004932004986 */ /* 0x0005e2000c101118 */
[----:B------:R-:W-:Y:S01]  /*1dbc0*/  PRMT R67, R105, 0x7771, RZ ;  /* 0x0000777169437816 */ /* 0x000fe200000000ff */
[----:B-1----:R-:W-:Y:S01]  /*1dbd0*/  IMAD R65, R64, 0x2, R65 ;  /* 0x0000000240417824 */ /* 0x002fe200078e0241 */
[----:B------:R-:W-:Y:S01]  /*1dbe0*/  ISETP.LT.AND P4, PT, R46, UR4, !P0 ;  /* 0x000000042e007c0c */ /* 0x000fe2000c781270 */
[----:B------:R-:W-:Y:S01]  /*1dbf0*/  ULDC UR4, c[0x0][0x22c] ;  /* 0x00008b0000047ab9 */ /* 0x000fe20000000800 */
[----:B------:R-:W1:Y:S01]  /*1dc00*/  LDC R46, c[0x0][0x248] ;  /* 0x00009200ff2e7b82 */ /* 0x000e620000000800 */
[----:B------:R3:W-:Y:S01]  /*1dc10*/  @P5 STG.E.U8 desc[UR24][R56.64], R67 ;  /* 0x0000004338005986 */ /* 0x0007e2000c101118 */
[----:B0-----:R-:W-:Y:S01]  /*1dc20*/  IMAD R13, R66, 0x2, R65 ;  /* 0x00000002420d7824 */ /* 0x001fe200078e0241 */
[----:B--2---:R-:W-:-:S05]  /*1dc30*/  IADD3 R50, P5, R65, R2, RZ ;  /* 0x0000000241327210 */ /* 0x004fca0007fbe0ff */
[----:B------:R-:W0:Y:S01]  /*1dc40*/  LDC R58, c[0x0][0x248] ;  /* 0x00009200ff3a7b82 */ /* 0x000e220000000800 */
[----:B------:R-:W-:Y:S02]  /*1dc50*/  PRMT R59, R106, 0x7771, RZ ;  /* 0x000077716a3b7816 */ /* 0x000fe400000000ff */
[----:B------:R-:W-:Y:S02]  /*1dc60*/  LEA.HI.X.SX32 R51, R65, R0, 0x1, P5 ;  /* 0x0000000041337211 */ /* 0x000fe400028f0eff */
[----:B---3--:R-:W-:Y:S02]  /*1dc70*/  IADD3 R56, P5, R13, R2, RZ ;  /* 0x000000020d387210 */ /* 0x008fe40007fbe0ff */
[----:B------:R-:W-:Y:S01]  /*1dc80*/  ISETP.LT.AND P6, PT, R45, UR4, !P0 ;  /* 0x000000042d007c0c */ /* 0x000fe2000c7c1270 */
[----:B------:R-:W2:Y:S01]  /*1dc90*/  LDC R64, c[0x0][0x248] ;  /* 0x00009200ff407b82 */ /* 0x000ea20000000800 */
[----:B----4-:R-:W-:Y:S01]  /*1dca0*/  IMAD R45, R74, 0x2, R13 ;  /* 0x000000024a2d7824 */ /* 0x010fe200078e020d */
[----:B------:R-:W-:Y:S01]  /*1dcb0*/  LEA.HI.X.SX32 R57, R13, R0, 0x1, P5 ;  /* 0x000000000d397211 */ /* 0x000fe200028f0eff */
[----:B------:R-:W-:Y:S01]  /*1dcc0*/  ULDC UR4, c[0x0][0x22c] ;  /* 0x00008b0000047ab9 */ /* 0x000fe20000000800 */
[----:B------:R3:W-:Y:S01]  /*1dcd0*/  @P3 STG.E.U8 desc[UR24][R50.64], R59 ;  /* 0x0000003b32003986 */ /* 0x0007e2000c101118 */
[----:B------:R-:W-:-:S02]  /*1dce0*/  PRMT R13, R107, 0x7771, RZ ;  /* 0x000077716b0d7816 */ /* 0x000fc400000000ff */
[----:B------:R-:W-:Y:S01]  /*1dcf0*/  ISETP.LT.AND P3, PT, R36, UR4, !P0 ;  /* 0x0000000424007c0c */ /* 0x000fe2000c761270 */
[----:B------:R-:W-:Y:S01]  /*1dd00*/  ULDC UR4, c[0x0][0x22c] ;  /* 0x00008b0000047ab9 */ /* 0x000fe20000000800 */
[----:B------:R-:W4:Y:S01]  /*1dd10*/  LDC R36, c[0x0][0x248] ;  /* 0x00009200ff247b82 */ /* 0x000f220000000800 */
[----:B------:R1:W-:Y:S01]  /*1dd20*/  @P2 STG.E.U8 desc[UR24][R56.64], R13 ;  /* 0x0000000d38002986 */ /* 0x0003e2000c101118 */
[----:B------:R-:W-:Y:S02]  /*1dd30*/  PRMT R67, R104, 0x7772, RZ ;  /* 0x0000777268437816 */ /* 0x000fe400000000ff */
[----:B---3--:R-:W-:-:S04]  /*1dd40*/  IADD3 R50, P2, R45, R2, RZ ;  /* 0x000000022d327210 */ /* 0x008fc80007f5e0ff */
[----:B------:R-:W-:Y:S01]  /*1dd50*/  LEA.HI.X.SX32 R51, R45, R0, 0x1, P2 ;  /* 0x000000002d337211 */ /* 0x000fe200010f0eff */
[----:B-1----:R-:W1:Y:S01]  /*1dd60*/  LDC R56, c[0x0][0x248] ;  /* 0x00009200ff387b82 */ /* 0x002e620000000800 */
[----:B------:R-:W-:Y:S01]  /*1dd70*/  IMAD R45, R46, 0x2, R45 ;  /* 0x000000022e2d7824 */ /* 0x000fe200078e022d */
[----:B------:R-:W-:Y:S02]  /*1dd80*/  ISETP.LT.AND P5, PT, R48, UR5, !P0 ;  /* 0x0000000530007c0c */ /* 0x000fe4000c7a1270 */
[----:B------:R3:W-:Y:S01]  /*1dd90*/  @P4 STG.E.U8 desc[UR24][R50.64], R67 ;  /* 0x0000004332004986 */ /* 0x0007e2000c101118 */
[----:B------:R-:W-:Y:S01]  /*1dda0*/  ISETP.LT.AND P2, PT, R49, UR4, !P0 ;  /* 0x0000000431007c0c */ /* 0x000fe2000c741270 */
[----:B0-----:R-:W-:Y:S01]  /*1ddb0*/  IMAD R13, R58, 0x2, R45 ;  /* 0x000000023a0d7824 */ /* 0x001fe200078e022d */
[----:B------:R-:W-:Y:S01]  /*1ddc0*/  IADD3 R48, P4, R45, R2, RZ ;  /* 0x000000022d307210 */ /* 0x000fe20007f9e0ff */
[----:B------:R-:W-:Y:S01]  /*1ddd0*/  ULDC UR4, c[0x0][0x22c] ;  /* 0x00008b0000047ab9 */ /* 0x000fe20000000800 */
[----:B------:R-:W0:Y:S01]  /*1dde0*/  LDC R58, c[0x0][0x248] ;  /* 0x00009200ff3a7b82 */ /* 0x000e220000000800 */
[----:B------:R-:W-:Y:S01]  /*1ddf0*/  PRMT R65, R105, 0x7772, RZ ;  /* 0x0000777269417816 */ /* 0x000fe200000000ff */
[----:B------:R-:W-:Y:S01]  /*1de00*/  ULDC UR5, c[0x0][0x22c] ;  /* 0x00008b0000057ab9 */ /* 0x000fe20000000800 */
[----:B------:R-:W-:Y:S01]  /*1de10*/  LEA.HI.X.SX32 R49, R45, R0, 0x1, P4 ;  /* 0x000000002d317211 */ /* 0x000fe200020f0eff */
[----:B--2---:R-:W-:Y:S01]  /*1de20*/  IMAD R45, R64, 0x2, R13 ;  /* 0x00000002402d7824 */ /* 0x004fe200078e020d */
[----:B---3--:R-:W-:-:S03]  /*1de30*/  IADD3 R50, P4, R13, R2, RZ ;  /* 0x000000020d327210 */ /* 0x008fc60007f9e0ff */
[----:B------:R2:W-:Y:S01]  /*1de40*/  @P6 STG.E.U8 desc[UR24][R48.64], R65 ;  /* 0x0000004130006986 */ /* 0x0005e2000c101118 */
[----:B------:R-:W-:Y:S02]  /*1de50*/  PRMT R59, R106, 0x7772, RZ ;  /* 0x000077726a3b7816 */ /* 0x000fe400000000ff */
[----:B------:R-:W-:Y:S01]  /*1de60*/  LEA.HI.X.SX32 R51, R13, R0, 0x1, P4 ;  /* 0x000000000d337211 */ /* 0x000fe200020f0eff */
[----:B----4-:R-:W-:Y:S01]  /*1de70*/  IMAD R13, R36, 0x2, R45 ;  /* 0x00000002240d7824 */ /* 0x010fe200078e022d */
[----:B------:R-:W-:Y:S01]  /*1de80*/  IADD3 R46, P6, R45, R2, RZ ;  /* 0x000000022d2e7210 */ /* 0x000fe20007fde0ff */
[----:B------:R-:W3:Y:S01]  /*1de90*/  LDC R36, c[0x0][0x248] ;  /* 0x00009200ff247b82 */ /* 0x000ee20000000800 */
[----:B------:R-:W-:Y:S01]  /*1dea0*/  ISETP.LT.AND P4, PT, R47, UR4, !P0 ;  /* 0x000000042f007c0c */ /* 0x000fe2000c781270 */
[----:B------:R-:W-:Y:S01]  /*1deb0*/  ULDC UR4, c[0x0][0x22c] ;  /* 0x00008b0000047ab9 */ /* 0x000fe20000000800 */
[----:B------:R4:W-:Y:S01]  /*1dec0*/  @P3 STG.E.U8 desc[UR24][R50.64], R59 ;  /* 0x0000003b32003986 */ /* 0x0009e2000c101118 */
[----:B------:R-:W-:-:S02]  /*1ded0*/  LEA.HI.X.SX32 R47, R45, R0, 0x1, P6 ;  /* 0x000000002d2f7211 */ /* 0x000fc400030f0eff */
[----:B------:R-:W-:Y:S02]  /*1dee0*/  PRMT R57, R107, 0x7772, RZ ;  /* 0x000077726b397816 */ /* 0x000fe400000000ff */
[----:B------:R-:W-:Y:S01]  /*1def0*/  ISETP.LT.AND P3, PT, R41, UR4, !P0 ;  /* 0x0000000429007c0c */ /* 0x000fe2000c761270 */
[----:B-1----:R-:W-:Y:S01]  /*1df00*/  IMAD R41, R56, 0x2, R13 ;  /* 0x0000000238297824 */ /* 0x002fe200078e020d */
[C---:B--2---:R-:W-:Y:S01]  /*1df10*/  IADD3 R48, P6, R13.reuse, R2, RZ ;  /* 0x000000020d307210 */ /* 0x044fe20007fde0ff */
[----:B------:R-:W-:Y:S01]  /*1df20*/  ULDC UR4, c[0x0][0x22c] ;  /* 0x00008b0000047ab9 */ /* 0x000fe20000000800 */
[----:B------:R1:W-:Y:S01]  /*1df30*/  @P2 STG.E.U8 desc[UR24][R46.64], R57 ;  /* 0x000000392e002986 */ /* 0x0003e2000c101118 */
[----:B----4-:R-:W2:Y:S01]  /*1df40*/  LDC R50, c[0x0][0x248] ;  /* 0x00009200ff327b82 */ /* 0x010ea20000000800 */
[----:B------:R-:W-:Y:S02]  /*1df50*/  LEA.HI.X.SX32 R49, R13, R0, 0x1, P6 ;  /* 0x000000000d317211 */ /* 0x000fe400030f0eff */
[----:B------:R-:W-:-:S02]  /*1df60*/  ISETP.LT.AND P2, PT, R44, UR4, !P0 ;  /* 0x000000042c007c0c */ /* 0x000fc4000c741270 */
[----:B------:R-:W-:Y:S02]  /*1df70*/  PRMT R51, R104, 0x7773, RZ ;  /* 0x0000777368337816 */ /* 0x000fe400000000ff */
[----:B------:R-:W-:Y:S01]  /*1df80*/  PRMT R105, R105, 0x7773, RZ ;  /* 0x0000777369697816 */ /* 0x000fe200000000ff */
[----:B------:R-:W4:Y:S01]  /*1df90*/  LDC R56, c[0x0][0x248] ;  /* 0x00009200ff387b82 */ /* 0x000f220000000800 */
[----:B------:R-:W-:Y:S01]  /*1dfa0*/  IADD3 R44, P6, R41, R2, RZ ;  /* 0x00000002292c7210 */ /* 0x000fe20007fde0ff */
[----:B0-----:R-:W-:Y:S01]  /*1dfb0*/  IMAD R13, R58, 0x2, R41 ;  /* 0x000000023a0d7824 */ /* 0x001fe200078e0229 */
[----:B------:R-:W-:-:S05]  /*1dfc0*/  ULDC UR4, c[0x0][0x22c] ;  /* 0x00008b0000047ab9 */ /* 0x000fca0000000800 */
[----:B-1----:R-:W0:Y:S01]  /*1dfd0*/  LDC R46, c[0x0][0x248] ;  /* 0x00009200ff2e7b82 */ /* 0x002e220000000800 */
[----:B------:R-:W-:Y:S01]  /*1dfe0*/  LEA.HI.X.SX32 R45, R41, R0, 0x1, P6 ;  /* 0x00000000292d7211 */ /* 0x000fe200030f0eff */
[----:B------:R1:W-:Y:S04]  /*1dff0*/  @P5 STG.E.U8 desc[UR24][R48.64], R51 ;  /* 0x0000003330005986 */ /* 0x0003e8000c101118 */
[----:B------:R1:W-:Y:S01]  /*1e000*/  @P4 STG.E.U8 desc[UR24][R44.64], R105 ;  /* 0x000000692c004986 */ /* 0x0003e2000c101118 */
[----:B---3--:R-:W-:Y:S02]  /*1e010*/  IMAD R41, R36, 0x2, R13 ;  /* 0x0000000224297824 */ /* 0x008fe400078e020d */
[----:B------:R-:W3:Y:S01]  /*1e020*/  LDC R36, c[0x0][0x248] ;  /* 0x00009200ff247b82 */ /* 0x000ee20000000800 */
[----:B------:R-:W-:Y:S01]  /*1e030*/  ISETP.LT.AND P5, PT, R42, UR4, !P0 ;  /* 0x000000042a007c0c */ /* 0x000fe2000c7a1270 */
[----:B------:R-:W-:Y:S01]  /*1e040*/  ULDC UR4, c[0x0][0x22c] ;  /* 0x00008b0000047ab9 */ /* 0x000fe20000000800 */
[----:B-1----:R-:W-:-:S02]  /*1e050*/  PRMT R49, R106, 0x7773, RZ ;  /* 0x000077736a317816 */ /* 0x002fc400000000ff */
[----:B------:R-:W-:-:S03]  /*1e060*/  PRMT R107, R107, 0x7773, RZ ;  /* 0x000077736b6b7816 */ /* 0x000fc600000000ff */
[----:B------:R-:W1:Y:S01]  /*1e070*/  LDC R48, c[0x0][0x248] ;  /* 0x00009200ff307b82 */ /* 0x000e620000000800 */
[----:B------:R-:W-:-:S04]  /*1e080*/  IADD3 R44, P4, R13, R2, RZ ;  /* 0x000000020d2c7210 */ /* 0x000fc80007f9e0ff */
[----:B------:R-:W-:Y:S01]  /*1e090*/  LEA.HI.X.SX32 R45, R13, R0, 0x1, P4 ;  /* 0x000000000d2d7211 */ /* 0x000fe200020f0eff */
[----:B--2---:R-:W-:Y:S01]  /*1e0a0*/  IMAD R13, R50, 0x2, R41 ;  /* 0x00000002320d7824 */ /* 0x004fe200078e0229 */
[----:B------:R-:W-:Y:S02]  /*1e0b0*/  IADD3 R42, P6, R41, R2, RZ ;  /* 0x00000002292a7210 */ /* 0x000fe40007fde0ff */
[----:B------:R-:W-:Y:S01]  /*1e0c0*/  ISETP.LT.AND P4, PT, R43, UR4, !P0 ;  /* 0x000000042b007c0c */ /* 0x000fe2000c781270 */
[----:B------:R2:W-:Y:S01]  /*1e0d0*/  @P3 STG.E.U8 desc[UR24][R44.64], R49 ;  /* 0x000000312c003986 */ /* 0x0005e2000c101118 */
[----:B------:R-:W-:Y:S01]  /*1e0e0*/  ULDC UR4, c[0x0][0x22c] ;  /* 0x00008b0000047ab9 */ /* 0x000fe20000000800 */
[----:B------:R-:W-:Y:S01]  /*1e0f0*/  LEA.HI.X.SX32 R43, R41, R0, 0x1, P6 ;  /* 0x00000000292b7211 */ /* 0x000fe200030f0eff */
[----:B0-----:R-:W-:Y:S01]  /*1e100*/  IMAD R47, R46, 0x2, R13 ;  /* 0x000000022e2f7824 */ /* 0x001fe200078e020d */
[----:B------:R-:W-:Y:S01]  /*1e110*/  ISETP.LT.AND P3, PT, R40, UR4, !P0 ;  /* 0x0000000428007c0c */ /* 0x000fe2000c761270 */
[----:B------:R-:W0:Y:S01]  /*1e120*/  LDC R46, c[0x0][0x248] ;  /* 0x00009200ff2e7b82 */ /* 0x000e220000000800 */
[----:B------:R-:W-:-:S07]  /*1e130*/  IADD3 R40, P6, R13, R2, RZ ;  /* 0x000000020d287210 */ /* 0x000fce0007fde0ff */
[----:B--2---:R-:W2:Y:S01]  /*1e140*/  LDC R44, c[0x0][0x248] ;  /* 0x00009200ff2c7b82 */ /* 0x004ea20000000800 */
[----:B------:R3:W-:Y:S01]  /*1e150*/  @P2 STG.E.U8 desc[UR24][R42.64], R107 ;  /* 0x0000006b2a002986 */ /* 0x0007e2000c101118 */
[----:B------:R-:W-:Y:S01]  /*1e160*/  LEA.HI.X.SX32 R41, R13, R0, 0x1, P6 ;  /* 0x000000000d297211 */ /* 0x000fe200030f0eff */
[----:B------:R-:W-:Y:S01]  /*1e170*/  ULDC UR4, c[0x0][0x22c] ;  /* 0x00008b0000047ab9 */ /* 0x000fe20000000800 */
[----:B------:R-:W-:Y:S01]  /*1e180*/  PRMT R45, R96, 0x7770, RZ ;  /* 0x00007770602d7816 */ /* 0x000fe200000000ff */
[----:B----4-:R-:W-:Y:S01]  /*1e190*/  IMAD R13, R56, 0x2, R47 ;  /* 0x00000002380d7824 */ /* 0x010fe200078e022f */
[----:B------:R-:W-:Y:S01]  /*1e1a0*/  ISETP.LT.AND P2, PT, R39, UR4, !P0 ;  /* 0x0000000427007c0c */ /* 0x000fe2000c741270 */
[----:B------:R-:W-:Y:S01]  /*1e1b0*/  ULDC UR4, c[0x0][0x22c] ;  /* 0x00008b0000047ab9 */ /* 0x000fe20000000800 */
[----:B---3--:R-:W-:-:S04]  /*1e1c0*/  IADD3 R42, P6, R47, R2, RZ ;  /* 0x000000022f2a7210 */ /* 0x008fc80007fde0ff */
[----:B------:R-:W-:Y:S02]  /*1e1d0*/  LEA.HI.X.SX32 R43, R47, R0, 0x1, P6 ;  /* 0x000000002f2b7211 */ /* 0x000fe400030f0eff */
[----:B------:R-:W-:Y:S01]  /*1e1e0*/  PRMT R47, R97, 0x7770, RZ ;  /* 0x00007770612f7816 */ /* 0x000fe200000000ff */
[----:B------:R3:W-:Y:S01]  /*1e1f0*/  @P5 STG.E.U8 desc[UR24][R40.64], R45 ;  /* 0x0000002d28005986 */ /* 0x0007e2000c101118 */
[----:B------:R-:W-:Y:S01]  /*1e200*/  ISETP.LT.AND P5, PT, R35, UR4, !P0 ;  /* 0x0000000423007c0c */ /* 0x000fe2000c7a1270 */
[----:B------:R-:W-:Y:S01]  /*1e210*/  IMAD R35, R36, 0x2, R13 ;  /* 0x0000000224237824 */ /* 0x000fe200078e020d */
[----:B------:R-:W-:Y:S01]  /*1e220*/  ULDC UR4, c[0x0][0x22c] ;  /* 0x00008b0000047ab9 */ /* 0x000fe20000000800 */
[----:B------:R4:W-:Y:S01]  /*1e230*/  @P4 STG.E.U8 desc[UR24][R42.64], R47 ;  /* 0x0000002f2a004986 */ /* 0x0009e2000c101118 */
[----:B------:R-:W-:Y:S01]  /*1e240*/  ISETP.LT.AND P4, PT, R38, UR4, !P0 ;  /* 0x0000000426007c0c */ /* 0x000fe2000c781270 */
[----:B------:R-:W-:Y:S01]  /*1e250*/  ULDC UR4, c[0x0][0x22c] ;  /* 0x00008b0000047ab9 */ /* 0x000fe20000000800 */
[----:B---3--:R-:W-:-:S02]  /*1e260*/  IADD3 R40, P6, R13, R2, RZ ;  /* 0x000000020d287210 */ /* 0x008fc40007fde0ff */
[----:B------:R-:W-:Y:S01]  /*1e270*/  PRMT R45, R98, 0x7770, RZ ;  /* 0x00007770622d7816 */ /* 0x000fe200000000ff */
[----:B----4-:R-:W3:Y:S01]  /*1e280*/  LDC R42, c[0x0][0x248] ;  /* 0x00009200ff2a7b82 */ /* 0x010ee20000000800 */
[----:B------:R-:W-:Y:S01]  /*1e290*/  LEA.HI.X.SX32 R41, R13, R0, 0x1, P6 ;  /* 0x000000000d297211 */ /* 0x000fe200030f0eff */
[----:B--2---:R-:W-:Y:S01]  /*1e2a0*/  IMAD R13, R44, 0x2, R35 ;  /* 0x000000022c0d7824 */ /* 0x004fe200078e0223 */
[----:B------:R-:W-:-:S03]  /*1e2b0*/  IADD3 R38, P6, R35, R2, RZ ;  /* 0x0000000223267210 */ /* 0x000fc60007fde0ff */
[----:B------:R2:W-:Y:S01]  /*1e2c0*/  @P3 STG.E.U8 desc[UR24][R40.64], R45 ;  /* 0x0000002d28003986 */ /* 0x0005e2000c101118 */
[----:B------:R-:W-:Y:S01]  /*1e2d0*/  LEA.HI.X.SX32 R39, R35, R0, 0x1, P6 ;  /* 0x0000000023277211 */ /* 0x000fe200030f0eff */
[----:B------:R-:W4:Y:S01]  /*1e2e0*/  LDC R44, c[0x0][0x248] ;  /* 0x00009200ff2c7b82 */ /* 0x000f220000000800 */
[----:B------:R-:W-:Y:S01]  /*1e2f0*/  ISETP.LT.AND P3, PT, R34, UR4, !P0 ;  /* 0x0000000422007c0c */ /* 0x000fe2000c761270 */
[----:B0-----:R-:W-:Y:S01]  /*1e300*/  IMAD R43, R46, 0x2, R13 ;  /* 0x000000022e2b7824 */ /* 0x001fe200078e020d */
[----:B------:R-:W-:Y:S01]  /*1e310*/  IADD3 R34, P6, R13, R2, RZ ;  /* 0x000000020d227210 */ /* 0x000fe20007fde0ff */
[----:B------:R-:W-:Y:S01]  /*1e320*/  ULDC UR4, c[0x0][0x22c] ;  /* 0x00008b0000047ab9 */ /* 0x000fe20000000800 */
[----:B------:R-:W-:Y:S02]  /*1e330*/  PRMT R47, R99, 0x7770, RZ ;  /* 0x00007770632f7816 */ /* 0x000fe400000000ff */
[----:B------:R-:W-:Y:S02]  /*1e340*/  LEA.HI.X.SX32 R35, R13, R0, 0x1, P6 ;  /* 0x000000000d237211 */ /* 0x000fe400030f0eff */
[----:B------:R-:W-:-:S02]  /*1e350*/  IADD3 R36, P6, R43, R2, RZ ;  /* 0x000000022b247210 */ /* 0x000fc40007fde0ff */
[----:B--2---:R-:W-:Y:S01]  /*1e360*/  PRMT R45, R96, 0x7771, RZ ;  /* 0x00007771602d7816 */ /* 0x004fe200000000ff */
        /* <DEDUP_REMOVED lines=11> */
[----:B---3--:R-:W-:Y:S01]  /*1e420*/  IMAD R13, R42, 0x2, R43 ;  /* 0x000000022a0d7824 */ /* 0x008fe200078e022b */
[----:B0-----:R-:W-:-:S05]  /*1e430*/  IADD3 R34, P4, R43, R2, RZ ;  /* 0x000000022b227210 */ /* 0x001fca0007f9e0ff */
[----:B------:R-:W0:Y:S01]  /*1e440*/  LDC R38, c[0x0][0x248] ;  /* 0x00009200ff267b82 */ /* 0x000e220000000800 */
[----:B------:R-:W-:Y:S02]  /*1e450*/  LEA.HI.X.SX32 R35, R43, R0, 0x1, P4 ;  /* 0x000000002b237211 */ /* 0x000fe400020f0eff */
[----:B--2---:R-:W-:Y:S02]  /*1e460*/  IADD3 R36, P4, R13, R2, RZ ;  /* 0x000000020d247210 */ /* 0x004fe40007f9e0ff */
[----:B------:R-:W-:-:S03]  /*1e470*/  ISETP.LT.AND P6, PT, R29, UR4, !P0 ;  /* 0x000000041d007c0c */ /* 0x000fc6000c7c1270 */
[----:B------:R-:W2:Y:S01]  /*1e480*/  LDC R40, c[0x0][0x248] ;  /* 0x00009200ff287b82 */ /* 0x000ea20000000800 */
[----:B------:R-:W-:Y:S01]  /*1e490*/  PRMT R39, R98, 0x7771, RZ ;  /* 0x0000777162277816 */ /* 0x000fe200000000ff */
[----:B----4-:R-:W-:Y:S01]  /*1e4a0*/  IMAD R29, R44, 0x2, R13 ;  /* 0x000000022c1d7824 */ /* 0x010fe200078e020d */
[----:B------:R-:W-:Y:S01]  /*1e4b0*/  LEA.HI.X.SX32 R37, R13, R0, 0x1, P4 ;  /* 0x000000000d257211 */ /* 0x000fe200020f0eff */
[----:B------:R-:W-:Y:S01]  /*1e4c0*/  ULDC UR4, c[0x0][0x22c] ;  /* 0x00008b0000047ab9 */ /* 0x000fe20000000800 */
[----:B------:R-:W-:Y:S02]  /*1e4d0*/  PRMT R13, R99, 0x7771, RZ ;  /* 0x00007771630d7816 */ /* 0x000fe400000000ff */
[----:B------:R-:W-:Y:S01]  /*1e4e0*/  ISETP.LT.AND P4, PT, R20, UR4, !P0 ;  /* 0x0000000414007c0c */ /* 0x000fe2000c781270 */
[----:B------:R3:W-:Y:S01]  /*1e4f0*/  @P3 STG.E.U8 desc[UR24][R34.64], R39 ;  /* 0x0000002722003986 */ /* 0x0007e2000c101118 */
[----:B------:R-:W4:Y:S01]  /*1e500*/  LDC R20, c[0x0][0x248] ;  /* 0x00009200ff147b82 */ /* 0x000f220000000800 */
[----:B------:R-:W-:Y:S01]  /*1e510*/  PRMT R43, R96, 0x7772, RZ ;  /* 0x00007772602b7816 */ /* 0x000fe200000000ff */
[----:B------:R-:W-:Y:S01]  /*1e520*/  ULDC UR4, c[0x0][0x22c] ;  /* 0x00008b0000047ab9 */ /* 0x000fe20000000800 */
[----:B------:R1:W-:Y:S01]  /*1e530*/  @P2 STG.E.U8 desc[UR24][R36.64], R13 ;  /* 0x0000000d24002986 */ /* 0x0003e2000c101118 */
[----:B---3--:R-:W-:-:S04]  /*1e540*/  IADD3 R34, P2, R29, R2, RZ ;  /* 0x000000021d227210 */ /* 0x008fc80007f5e0ff */
[----:B------:R-:W-:Y:S01]  /*1e550*/  LEA.HI.X.SX32 R35, R29, R0, 0x1, P2 ;  /* 0x000000001d237211 */ /* 0x000fe200010f0eff */
[----:B-1----:R-:W-:Y:S01]  /*1e560*/  IMAD R29, R30, 0x2, R29 ;  /* 0x000000021e1d7824 */ /* 0x002fe200078e021d */
[----:B------:R-:W1:Y:S01]  /*1e570*/  LDC R36, c[0x0][0x248] ;  /* 0x00009200ff247b82 */ /* 0x000e620000000800 */
[----:B------:R-:W-:Y:S01]  /*1e580*/  ISETP.LT.AND P3, PT, R32, UR5, !P0 ;  /* 0x0000000520007c0c */ /* 0x000fe2000c761270 */
[----:B------:R-:W-:Y:S01]  /*1e590*/  ULDC UR5, c[0x0][0x22c] ;  /* 0x00008b0000057ab9 */ /* 0x000fe20000000800 */
[----:B------:R3:W-:Y:S01]  /*1e5a0*/  @P5 STG.E.U8 desc[UR24][R34.64], R43 ;  /* 0x0000002b22005986 */ /* 0x0007e2000c101118 */
[----:B------:R-:W-:Y:S01]  /*1e5b0*/  IADD3 R32, P5, R29, R2, RZ ;  /* 0x000000021d207210 */ /* 0x000fe20007fbe0ff */
[----:B0-----:R-:W-:Y:S01]  /*1e5c0*/  IMAD R13, R38, 0x2, R29 ;  /* 0x00000002260d7824 */ /* 0x001fe200078e021d */
[----:B------:R-:W-:Y:S01]  /*1e5d0*/  ISETP.LT.AND P2, PT, R33, UR4, !P0 ;  /* 0x0000000421007c0c */ /* 0x000fe2000c741270 */
[----:B------:R-:W-:Y:S01]  /*1e5e0*/  ULDC UR4, c[0x0][0x22c] ;  /* 0x00008b0000047ab9 */ /* 0x000fe20000000800 */
[----:B------:R-:W-:Y:S01]  /*1e5f0*/  LEA.HI.X.SX32 R33, R29, R0, 0x1, P5 ;  /* 0x000000001d217211 */ /* 0x000fe200028f0eff */
[----:B--2---:R-:W-:Y:S01]  /*1e600*/  IMAD R29, R40, 0x2, R13 ;  /* 0x00000002281d7824 */ /* 0x004fe200078e020d */
[----:B------:R-:W-:Y:S01]  /*1e610*/  PRMT R41, R97, 0x7772, RZ ;  /* 0x0000777261297816 */ /* 0x000fe200000000ff */
[----:B------:R-:W0:Y:S01]  /*1e620*/  LDC R38, c[0x0][0x248] ;  /* 0x00009200ff267b82 */ /* 0x000e220000000800 */
        /* <DEDUP_REMOVED lines=8> */
[----:B------:R4:W-:Y:S01]  /*1e6b0*/  @P4 STG.E.U8 desc[UR24][R34.64], R39 ;  /* 0x0000002722004986 */ /* 0x0009e2000c101118 */
[----:B------:R-:W-:Y:S01]  /*1e6c0*/  LEA.HI.X.SX32 R31, R29, R0, 0x1, P6 ;  /* 0x000000001d1f7211 */ /* 0x000fe200030f0eff */
[----:B------:R-:W-:Y:S01]  /*1e6d0*/  ULDC UR4, c[0x0][0x22c] ;  /* 0x00008b0000047ab9 */ /* 0x000fe20000000800 */
[----:B------:R-:W-:-:S02]  /*1e6e0*/  PRMT R37, R99, 0x7772, RZ ;  /* 0x0000777263257816 */ /* 0x000fc400000000ff */
[----:B------:R-:W-:Y:S01]  /*1e6f0*/  ISETP.LT.AND P4, PT, R25, UR4, !P0 ;  /* 0x0000000419007c0c */ /* 0x000fe2000c781270 */
[----:B-1----:R-:W-:Y:S01]  /*1e700*/  IMAD R25, R36, 0x2, R13 ;  /* 0x0000000224197824 */ /* 0x002fe200078e020d */
[----:B--2---:R-:W-:Y:S01]  /*1e710*/  IADD3 R32, P6, R13, R2, RZ ;  /* 0x000000020d207210 */ /* 0x004fe20007fde0ff */
[----:B------:R1:W-:Y:S01]  /*1e720*/  @P2 STG.E.U8 desc[UR24][R30.64], R37 ;  /* 0x000000251e002986 */ /* 0x0003e2000c101118 */
[----:B------:R-:W-:Y:S01]  /*1e730*/  ULDC UR4, c[0x0][0x22c] ;  /* 0x00008b0000047ab9 */ /* 0x000fe20000000800 */
[----:B------:R-:W-:Y:S01]  /*1e740*/  PRMT R97, R97, 0x7773, RZ ;  /* 0x0000777361617816 */ /* 0x000fe200000000ff */
[----:B------:R-:W2:Y:S08]  /*1e750*/  LDC R36, c[0x0][0x248] ;  /* 0x00009200ff247b82 */ /* 0x000eb00000000800 */
[----:B----4-:R-:W4:Y:S01]  /*1e760*/  LDC R34, c[0x0][0x248] ;  /* 0x00009200ff227b82 */ /* 0x010f220000000800 */
[----:B------:R-:W-:-:S02]  /*1e770*/  LEA.HI.X.SX32 R33, R13, R0, 0x1, P6 ;  /* 0x000000000d217211 */ /* 0x000fc400030f0eff */
[----:B------:R-:W-:-:S05]  /*1e780*/  ISETP.LT.AND P2, PT, R28, UR4, !P0 ;  /* 0x000000041c007c0c */ /* 0x000fca000c741270 */
[----:B-1----:R-:W1:Y:S01]  /*1e790*/  LDC R30, c[0x0][0x248] ;  /* 0x00009200ff1e7b82 */ /* 0x002e620000000800 */
[C---:B------:R-:W-:Y:S02]  /*1e7a0*/  IADD3 R28, P6, R25.reuse, R2, RZ ;  /* 0x00000002191c7210 */ /* 0x040fe40007fde0ff */
[----:B------:R-:W-:Y:S01]  /*1e7b0*/  PRMT R35, R96, 0x7773, RZ ;  /* 0x0000777360237816 */ /* 0x000fe200000000ff */
[----:B0-----:R-:W-:Y:S01]  /*1e7c0*/  IMAD R13, R38, 0x2, R25 ;  /* 0x00000002260d7824 */ /* 0x001fe200078e0219 */
[----:B------:R-:W-:Y:S01]  /*1e7d0*/  LEA.HI.X.SX32 R29, R25, R0, 0x1, P6 ;  /* 0x00000000191d7211 */ /* 0x000fe200030f0eff */
[----:B------:R-:W-:Y:S02]  /*1e7e0*/  ULDC UR4, c[0x0][0x22c] ;  /* 0x00008b0000047ab9 */ /* 0x000fe40000000800 */
[----:B------:R0:W-:Y:S01]  /*1e7f0*/  @P3 STG.E.U8 desc[UR24][R32.64], R35 ;  /* 0x0000002320003986 */ /* 0x0001e2000c101118 */
[----:B---3--:R-:W-:Y:S02]  /*1e800*/  IMAD R25, R20, 0x2, R13 ;  /* 0x0000000214197824 */ /* 0x008fe400078e020d */
[----:B------:R-:W3:Y:S01]  /*1e810*/  LDC R20, c[0x0][0x248] ;  /* 0x00009200ff147b82 */ /* 0x000ee20000000800 */
[----:B------:R2:W-:Y:S01]  /*1e820*/  @P5 STG.E.U8 desc[UR24][R28.64], R97 ;  /* 0x000000611c005986 */ /* 0x0005e2000c101118 */
[----:B------:R-:W-:Y:S01]  /*1e830*/  ISETP.LT.AND P3, PT, R26, UR4, !P0 ;  /* 0x000000041a007c0c */ /* 0x000fe2000c761270 */
[----:B------:R-:W-:Y:S01]  /*1e840*/  ULDC UR4, c[0x0][0x22c] ;  /* 0x00008b0000047ab9 */ /* 0x000fe20000000800 */
[----:B0-----:R-:W-:-:S04]  /*1e850*/  PRMT R33, R98, 0x7773, RZ ;  /* 0x0000777362217816 */ /* 0x001fc800000000ff */
[----:B------:R-:W0:Y:S01]  /*1e860*/  LDC R32, c[0x0][0x248] ;  /* 0x00009200ff207b82 */ /* 0x000e220000000800 */
[----:B--2---:R-:W-:-:S04]  /*1e870*/  IADD3 R28, P5, R13, R2, RZ ;  /* 0x000000020d1c7210 */ /* 0x004fc80007fbe0ff */
[----:B------:R-:W-:Y:S01]  /*1e880*/  LEA.HI.X.SX32 R29, R13, R0, 0x1, P5 ;  /* 0x000000000d1d7211 */ /* 0x000fe200028f0eff */
[----:B----4-:R-:W-:Y:S01]  /*1e890*/  IMAD R13, R34, 0x2, R25 ;  /* 0x00000002220d7824 */ /* 0x010fe200078e0219 */
[----:B------:R-:W-:-:S03]  /*1e8a0*/  IADD3 R26, P6, R25, R2, RZ ;  /* 0x00000002191a7210 */ /* 0x000fc60007fde0ff */
[----:B-1----:R-:W-:Y:S01]  /*1e8b0*/  IMAD R31, R30, 0x2, R13 ;  /* 0x000000021e1f7824 */ /* 0x002fe200078e020d */
[----:B------:R-:W-:Y:S01]  /*1e8c0*/  ISETP.LT.AND P5, PT, R27, UR4, !P0 ;  /* 0x000000041b007c0c */ /* 0x000fe2000c7a1270 */
[----:B------:R-:W1:Y:S01]  /*1e8d0*/  LDC R30, c[0x0][0x248] ;  /* 0x00009200ff1e7b82 */ /* 0x000e620000000800 */
[----:B------:R-:W-:Y:S01]  /*1e8e0*/  ULDC UR4, c[0x0][0x22c] ;  /* 0x00008b0000047ab9 */ /* 0x000fe20000000800 */
[----:B------:R2:W-:Y:S01]  /*1e8f0*/  @P4 STG.E.U8 desc[UR24][R28.64], R33 ;  /* 0x000000211c004986 */ /* 0x0005e2000c101118 */
[----:B------:R-:W-:Y:S02]  /*1e900*/  LEA.HI.X.SX32 R27, R25, R0, 0x1, P6 ;  /* 0x00000000191b7211 */ /* 0x000fe400030f0eff */
[----:B------:R-:W-:Y:S01]  /*1e910*/  ISETP.LT.AND P4, PT, R24, UR4, !P0 ;  /* 0x0000000418007c0c */ /* 0x000fe2000c781270 */
[----:B------:R-:W-:Y:S01]  /*1e920*/  ULDC UR4, c[0x0][0x22c] ;  /* 0x00008b0000047ab9 */ /* 0x000fe20000000800 */
[----:B------:R-:W-:Y:S02]  /*1e930*/  IADD3 R24, P6, R13, R2, RZ ;  /* 0x000000020d187210 */ /* 0x000fe40007fde0ff */
[----:B------:R-:W-:-:S02]  /*1e940*/  PRMT R99, R99, 0x7773, RZ ;  /* 0x0000777363637816 */ /* 0x000fc400000000ff */
[----:B------:R-:W-:Y:S02]  /*1e950*/  LEA.HI.X.SX32 R25, R13, R0, 0x1, P6 ;  /* 0x000000000d197211 */ /* 0x000fe400030f0eff */
[----:B--2---:R-:W-:Y:S02]  /*1e960*/  PRMT R33, R88, 0x7770, RZ ;  /* 0x0000777058217816 */ /* 0x004fe400000000ff */
[----:B------:R-:W-:Y:S01]  /*1e970*/  IADD3 R28, P6, R31, R2, RZ ;  /* 0x000000021f1c7210 */ /* 0x000fe20007fde0ff */
[----:B------:R2:W-:Y:S01]  /*1e980*/  @P2 STG.E.U8 desc[UR24][R26.64], R99 ;  /* 0x000000631a002986 */ /* 0x0005e2000c101118 */
[----:B------:R-:W-:Y:S01]  /*1e990*/  IMAD R13, R36, 0x2, R31 ;  /* 0x00000002240d7824 */ /* 0x000fe200078e021f */
[----:B------:R-:W-:Y:S01]  /*1e9a0*/  ISETP.LT.AND P2, PT, R23, UR4, !P0 ;  /* 0x0000000417007c0c */ /* 0x000fe2000c741270 */
[----:B------:R-:W-:Y:S01]  /*1e9b0*/  ULDC UR4, c[0x0][0x22c] ;  /* 0x00008b0000047ab9 */ /* 0x000fe20000000800 */
[----:B------:R4:W-:Y:S01]  /*1e9c0*/  @P3 STG.E.U8 desc[UR24][R24.64], R33 ;  /* 0x0000002118003986 */ /* 0x0009e2000c101118 */
[----:B------:R-:W-:-:S02]  /*1e9d0*/  LEA.HI.X.SX32 R29, R31, R0, 0x1, P6 ;  /* 0x000000001f1d7211 */ /* 0x000fc400030f0eff */
[----:B------:R-:W-:Y:S02]  /*1e9e0*/  PRMT R31, R89, 0x7770, RZ ;  /* 0x00007770591f7816 */ /* 0x000fe400000000ff */
[----:B------:R-:W-:Y:S01]  /*1e9f0*/  ISETP.LT.AND P3, PT, R19, UR4, !P0 ;  /* 0x0000000413007c0c */ /* 0x000fe2000c761270 */
[----:B---3--:R-:W-:Y:S01]  /*1ea00*/  IMAD R19, R20, 0x2, R13 ;  /* 0x0000000214137824 */ /* 0x008fe200078e020d */
[----:B------:R-:W-:Y:S01]  /*1ea10*/  ULDC UR4, c[0x0][0x22c] ;  /* 0x00008b0000047ab9 */ /* 0x000fe20000000800 */
[C---:B--2---:R-:W-:Y:S01]  /*1ea20*/  IADD3 R26, P6, R13.reuse, R2, RZ ;  /* 0x000000020d1a7210 */ /* 0x044fe20007fde0ff */
[----:B----4-:R-:W2:Y:S01]  /*1ea30*/  LDC R24, c[0x0][0x248] ;  /* 0x00009200ff187b82 */ /* 0x010ea20000000800 */
[----:B------:R3:W-:Y:S02]  /*1ea40*/  @P5 STG.E.U8 desc[UR24][R28.64], R31 ;  /* 0x0000001f1c005986 */ /* 0x0007e4000c101118 */
[----:B------:R-:W-:Y:S02]  /*1ea50*/  LEA.HI.X.SX32 R27, R13, R0, 0x1, P6 ;  /* 0x000000000d1b7211 */ /* 0x000fe400030f0eff */
[----:B------:R-:W-:Y:S01]  /*1ea60*/  PRMT R33, R90, 0x7770, RZ ;  /* 0x000077705a217816 */ /* 0x000fe200000000ff */
[----:B-1----:R-:W-:Y:S01]  /*1ea70*/  IMAD R13, R30, 0x2, R19 ;  /* 0x000000021e0d7824 */ /* 0x002fe200078e0213 */
[----:B------:R-:W-:Y:S01]  /*1ea80*/  ISETP.LT.AND P5, PT, R22, UR4, !P0 ;  /* 0x0000000416007c0c */ /* 0x000fe2000c7a1270 */
[----:B------:R-:W-:Y:S01]  /*1ea90*/  ULDC UR4, c[0x0][0x22c] ;  /* 0x00008b0000047ab9 */ /* 0x000fe20000000800 */
[C---:B------:R-:W-:Y:S01]  /*1eaa0*/  IADD3 R22, P6, R19.reuse, R2, RZ ;  /* 0x0000000213167210 */ /* 0x040fe20007fde0ff */
[----:B---3--:R-:W1:Y:S01]  /*1eab0*/  LDC R28, c[0x0][0x248] ;  /* 0x00009200ff1c7b82 */ /* 0x008e620000000800 */
[----:B------:R3:W-:Y:S02]  /*1eac0*/  @P4 STG.E.U8 desc[UR24][R26.64], R33 ;  /* 0x000000211a004986 */ /* 0x0007e4000c101118 */
[----:B------:R-:W-:Y:S01]  /*1ead0*/  LEA.HI.X.SX32 R23, R19, R0, 0x1, P6 ;  /* 0x0000000013177211 */ /* 0x000fe200030f0eff */
[----:B0-----:R-:W-:Y:S01]  /*1eae0*/  IMAD R25, R32, 0x2, R13 ;  /* 0x0000000220197824 */ /* 0x001fe200078e020d */
[----:B------:R-:W-:Y:S01]  /*1eaf0*/  ISETP.LT.AND P4, PT, R18, UR4, !P0 ;  /* 0x0000000412007c0c */ /* 0x000fe2000c781270 */
[----:B------:R-:W-:Y:S01]  /*1eb00*/  ULDC UR4, c[0x0][0x22c] ;  /* 0x00008b0000047ab9 */ /* 0x000fe20000000800 */
[----:B------:R-:W-:Y:S01]  /*1eb10*/  IADD3 R18, P6, R13, R2, RZ ;  /* 0x000000020d127210 */ /* 0x000fe20007fde0ff */
[----:B------:R-:W0:Y:S01]  /*1eb20*/  LDC R30, c[0x0][0x248] ;  /* 0x00009200ff1e7b82 */ /* 0x000e220000000800 */
[----:B------:R-:W-:-:S02]  /*1eb30*/  PRMT R31, R91, 0x7770, RZ ;  /* 0x000077705b1f7816 */ /* 0x000fc400000000ff */
[----:B------:R-:W-:Y:S02]  /*1eb40*/  LEA.HI.X.SX32 R19, R13, R0, 0x1, P6 ;  /* 0x000000000d137211 */ /* 0x000fe400030f0eff */
[----:B---3--:R-:W-:Y:S02]  /*1eb50*/  PRMT R27, R88, 0x7771, RZ ;  /* 0x00007771581b7816 */ /* 0x008fe400000000ff */
[----:B------:R-:W-:Y:S01]  /*1eb60*/  IADD3 R20, P6, R25, R2, RZ ;  /* 0x0000000219147210 */ /* 0x000fe20007fde0ff */
[----:B------:R3:W-:Y:S01]  /*1eb70*/  @P2 STG.E.U8 desc[UR24][R22.64], R31 ;  /* 0x0000001f16002986 */ /* 0x0007e2000c101118 */
[----:B------:R-:W-:Y:S01]  /*1eb80*/  ISETP.LT.AND P2, PT, R21, UR4, !P0 ;  /* 0x0000000415007c0c */ /* 0x000fe2000c741270 */
[----:B------:R-:W-:Y:S01]  /*1eb90*/  ULDC UR4, c[0x0][0x22c] ;  /* 0x00008b0000047ab9 */ /* 0x000fe20000000800 */
[----:B------:R-:W-:Y:S01]  /*1eba0*/  LEA.HI.X.SX32 R21, R25, R0, 0x1, P6 ;  /* 0x0000000019157211 */ /* 0x000fe200030f0eff */
[----:B------:R4:W-:Y:S01]  /*1ebb0*/  @P3 STG.E.U8 desc[UR24][R18.64], R27 ;  /* 0x0000001b12003986 */ /* 0x0009e2000c101118 */
[----:B------:R-:W-:Y:S01]  /*1ebc0*/  PRMT R29, R89, 0x7771, RZ ;  /* 0x00007771591d7816 */ /* 0x000fe200000000ff */
[----:B--2---:R-:W-:Y:S01]  /*1ebd0*/  IMAD R25, R24, 0x2, R25 ;  /* 0x0000000218197824 */ /* 0x004fe200078e0219 */
[----:B------:R-:W-:Y:S01]  /*1ebe0*/  ISETP.LT.AND P3, PT, R14, UR4, !P0 ;  /* 0x000000040e007c0c */ /* 0x000fe2000c761270 */
[----:B------:R-:W-:Y:S01]  /*1ebf0*/  ULDC UR4, c[0x0][0x22c] ;  /* 0x00008b0000047ab9 */ /* 0x000fe20000000800 */
[----:B------:R-:W2:Y:S01]  /*1ec00*/  LDC R14, c[0x0][0x248] ;  /* 0x00009200ff0e7b82 */ /* 0x000ea20000000800 */
[----:B------:R0:W-:Y:S01]  /*1ec10*/  @P5 STG.E.U8 desc[UR24][R20.64], R29 ;  /* 0x0000001d14005986 */ /* 0x0001e2000c101118 */
[----:B-1----:R-:W-:Y:S01]  /*1ec20*/  IMAD R13, R28, 0x2, R25 ;  /* 0x000000021c0d7824 */ /* 0x002fe200078e0219 */
[----:B---3--:R-:W-:-:S04]  /*1ec30*/  IADD3 R22, P5, R25, R2, RZ ;  /* 0x0000000219167210 */ /* 0x008fc80007fbe0ff */
[----:B------:R-:W-:Y:S01]  /*1ec40*/  LEA.HI.X.SX32 R23, R25, R0, 0x1, P5 ;  /* 0x0000000019177211 */ /* 0x000fe200028f0eff */
[----:B------:R-:W1:Y:S01]  /*1ec50*/  LDC R24, c[0x0][0x248] ;  /* 0x00009200ff187b82 */ /* 0x000e620000000800 */
[----:B------:R-:W-:Y:S01]  /*1ec60*/  ISETP.LT.AND P5, PT, R12, UR4, !P0 ;  /* 0x000000040c007c0c */ /* 0x000fe2000c7a1270 */
[----:B------:R-:W-:Y:S01]  /*1ec70*/  ULDC UR4, c[0x0][0x22c] ;  /* 0x00008b0000047ab9 */ /* 0x000fe20000000800 */
[C---:B------:R-:W-:Y:S02]  /*1ec80*/  IADD3 R12, P6, R13.reuse, R2, RZ ;  /* 0x000000020d0c7210 */ /* 0x040fe40007fde0ff */
[----:B----4-:R-:W-:Y:S01]  /*1ec90*/  PRMT R27, R90, 0x7771, RZ ;  /* 0x000077715a1b7816 */ /* 0x010fe200000000ff */
[----:B0-----:R-:W-:Y:S02]  /*1eca0*/  IMAD R21, R30, 0x2, R13 ;  /* 0x000000021e157824 */ /* 0x001fe400078e020d */
[----:B------:R-:W0:Y:S01]  /*1ecb0*/  LDC R20, c[0x0][0x248] ;  /* 0x00009200ff147b82 */ /* 0x000e220000000800 */
[----:B------:R-:W-:-:S02]  /*1ecc0*/  LEA.HI.X.SX32 R13, R13, R0, 0x1, P6 ;  /* 0x000000000d0d7211 */ /* 0x000fc400030f0eff */
[----:B------:R-:W-:Y:S01]  /*1ecd0*/  PRMT R25, R91, 0x7771, RZ ;  /* 0x000077715b197816 */ /* 0x000fe200000000ff */
[----:B------:R3:W-:Y:S01]  /*1ece0*/  @P4 STG.E.U8 desc[UR24][R22.64], R27 ;  /* 0x0000001b16004986 */ /* 0x0007e2000c101118 */
[----:B------:R-:W-:Y:S01]  /*1ecf0*/  ISETP.LT.AND P4, PT, R4, UR4, !P0 ;  /* 0x0000000404007c0c */ /* 0x000fe2000c781270 */
[----:B------:R-:W-:Y:S02]  /*1ed00*/  ULDC UR4, c[0x0][0x22c] ;  /* 0x00008b0000047ab9 */ /* 0x000fe40000000800 */
[----:B------:R-:W4:Y:S01]  /*1ed10*/  LDC R4, c[0x0][0x248] ;  /* 0x00009200ff047b82 */ /* 0x000f220000000800 */
[----:B------:R1:W-:Y:S01]  /*1ed20*/  @P2 STG.E.U8 desc[UR24][R12.64], R25 ;  /* 0x000000190c002986 */ /* 0x0003e2000c101118 */
[----:B------:R-:W-:-:S04]  /*1ed30*/  IADD3 R18, P2, R21, R2, RZ ;  /* 0x0000000215127210 */ /* 0x000fc80007f5e0ff */
[----:B------:R-:W-:Y:S01]  /*1ed40*/  LEA.HI.X.SX32 R19, R21, R0, 0x1, P2 ;  /* 0x0000000015137211 */ /* 0x000fe200010f0eff */
[----:B--2---:R-:W-:Y:S01]  /*1ed50*/  IMAD R21, R14, 0x2, R21 ;  /* 0x000000020e157824 */ /* 0x004fe200078e0215 */
[----:B---3--:R-:W-:Y:S01]  /*1ed60*/  PRMT R27, R88, 0x7772, RZ ;  /* 0x00007772581b7816 */ /* 0x008fe200000000ff */
[----:B------:R-:W2:Y:S01]  /*1ed70*/  LDC R22, c[0x0][0x248] ;  /* 0x00009200ff167b82 */ /* 0x000ea20000000800 */
[----:B------:R-:W-:Y:S01]  /*1ed80*/  ISETP.LT.AND P6, PT, R17, UR4, !P0 ;  /* 0x0000000411007c0c */ /* 0x000fe2000c7c1270 */
[----:B-1----:R-:W-:Y:S01]  /*1ed90*/  IMAD R17, R24, 0x2, R21 ;  /* 0x0000000218117824 */ /* 0x002fe200078e0215 */
[----:B------:R-:W-:Y:S01]  /*1eda0*/  PRMT R25, R89, 0x7772, RZ ;  /* 0x0000777259197816 */ /* 0x000fe200000000ff */
[----:B------:R4:W-:Y:S01]  /*1edb0*/  @P3 STG.E.U8 desc[UR24][R18.64], R27 ;  /* 0x0000001b12003986 */ /* 0x0009e2000c101118 */
[C---:B------:R-:W-:Y:S01]  /*1edc0*/  IADD3 R12, P3, R21.reuse, R2, RZ ;  /* 0x00000002150c7210 */ /* 0x040fe20007f7e0ff */
[----:B------:R-:W-:Y:S02]  /*1edd0*/  ULDC UR4, c[0x0][0x22c] ;  /* 0x00008b0000047ab9 */ /* 0x000fe40000000800 */
[----:B------:R-:W1:Y:S01]  /*1ede0*/  LDC R24, c[0x0][0x248] ;  /* 0x00009200ff187b82 */ /* 0x000e620000000800 */
[----:B------:R-:W-:Y:S01]  /*1edf0*/  LEA.HI.X.SX32 R13, R21, R0, 0x1, P3 ;  /* 0x00000000150d7211 */ /* 0x000fe200018f0eff */
[----:B0-----:R-:W-:Y:S01]  /*1ee00*/  IMAD R21, R20, 0x2, R17 ;  /* 0x0000000214157824 */ /* 0x001fe200078e0211 */
[----:B------:R-:W-:Y:S01]  /*1ee10*/  ISETP.LT.AND P2, PT, R16, UR5, !P0 ;  /* 0x0000000510007c0c */ /* 0x000fe2000c741270 */
[----:B------:R-:W-:Y:S01]  /*1ee20*/  ULDC UR5, c[0x0][0x22c] ;  /* 0x00008b0000057ab9 */ /* 0x000fe20000000800 */
[-C--:B------:R-:W-:Y:S01]  /*1ee30*/  IADD3 R16, P3, R17, R2.reuse, RZ ;  /* 0x0000000211107210 */ /* 0x080fe20007f7e0ff */
[----:B------:R2:W-:Y:S01]  /*1ee40*/  @P5 STG.E.U8 desc[UR24][R12.64], R25 ;  /* 0x000000190c005986 */ /* 0x0005e2000c101118 */
[----:B------:R-:W-:Y:S01]  /*1ee50*/  IADD3 R14, P5, R21, R2, RZ ;  /* 0x00000002150e7210 */ /* 0x000fe20007fbe0ff */
[----:B----4-:R-:W-:Y:S01]  /*1ee60*/  IMAD R19, R4, 0x2, R21 ;  /* 0x0000000204137824 */ /* 0x010fe200078e0215 */
[----:B------:R-:W-:Y:S01]  /*1ee70*/  PRMT R23, R90, 0x7772, RZ ;  /* 0x000077725a177816 */ /* 0x000fe200000000ff */
[----:B------:R-:W0:Y:S01]  /*1ee80*/  LDC R4, c[0x0][0x248] ;  /* 0x00009200ff047b82 */ /* 0x000e220000000800 */
[----:B------:R-:W-:-:S02]  /*1ee90*/  LEA.HI.X.SX32 R17, R17, R0, 0x1, P3 ;  /* 0x0000000011117211 */ /* 0x000fc400018f0eff */
[----:B------:R-:W-:Y:S01]  /*1eea0*/  ISETP.LT.AND P3, PT, R15, UR4, !P0 ;  /* 0x000000040f007c0c */ /* 0x000fe2000c761270 */
[----:B------:R-:W-:Y:S01]  /*1eeb0*/  ULDC UR4, c[0x0][0x22c] ;  /* 0x00008b0000047ab9 */ /* 0x000fe20000000800 */
[----:B------:R-:W-:Y:S01]  /*1eec0*/  LEA.HI.X.SX32 R15, R21, R0, 0x1, P5 ;  /* 0x00000000150f7211 */ /* 0x000fe200028f0eff */
[----:B------:R3:W-:Y:S01]  /*1eed0*/  @P4 STG.E.U8 desc[UR24][R16.64], R23 ;  /* 0x0000001710004986 */ /* 0x0007e2000c101118 */
[----:B------:R-:W-:Y:S01]  /*1eee0*/  PRMT R21, R91, 0x7772, RZ ;  /* 0x000077725b157816 */ /* 0x000fe200000000ff */
[----:B--2---:R-:W-:Y:S01]  /*1eef0*/  IMAD R13, R22, 0x2, R19 ;  /* 0x00000002160d7824 */ /* 0x004fe200078e0213 */
[-C--:B------:R-:W-:Y:S01]  /*1ef00*/  IADD3 R18, P5, R19, R2.reuse, RZ ;  /* 0x0000000213127210 */ /* 0x080fe20007fbe0ff */
[----:B------:R-:W2:Y:S02]  /*1ef10*/  LDC R20, c[0x0][0x248] ;  /* 0x00009200ff147b82 */ /* 0x000ea40000000800 */
[----:B------:R4:W-:Y:S06]  /*1ef20*/  @P6 STG.E.U8 desc[UR24][R14.64], R21 ;  /* 0x000000150e006986 */ /* 0x0009ec000c101118 */
[----:B---3--:R-:W3:Y:S01]  /*1ef30*/  LDC R16, c[0x0][0x248] ;  /* 0x00009200ff107b82 */ /* 0x008ee20000000800 */
[----:B------:R-:W-:Y:S01]  /*1ef40*/  ISETP.LT.AND P4, PT, R8, UR4, !P0 ;  /* 0x0000000408007c0c */ /* 0x000fe2000c781270 */
[----:B------:R-:W-:Y:S01]  /*1ef50*/  ULDC UR4, c[0x0][0x22c] ;  /* 0x00008b0000047ab9 */ /* 0x000fe20000000800 */
[----:B------:R-:W-:-:S05]  /*1ef60*/  IADD3 R12, P6, R13, R2, RZ ;  /* 0x000000020d0c7210 */ /* 0x000fca0007fde0ff */
[----:B----4-:R-:W4:Y:S01]  /*1ef70*/  LDC R14, c[0x0][0x248] ;  /* 0x00009200ff0e7b82 */ /* 0x010f220000000800 */
[-C--:B------:R-:W-:Y:S02]  /*1ef80*/  LEA.HI.X.SX32 R19, R19, R0.reuse, 0x1, P5 ;  /* 0x0000000013137211 */ /* 0x080fe400028f0eff */
[----:B------:R-:W-:Y:S01]  /*1ef90*/  ISETP.LT.AND P5, PT, R11, UR4, !P0 ;  /* 0x000000040b007c0c */ /* 0x000fe2000c7a1270 */
[----:B-1----:R-:W-:Y:S01]  /*1efa0*/  IMAD R11, R24, 0x2, R13 ;  /* 0x00000002180b7824 */ /* 0x002fe200078e020d */
[----:B------:R-:W-:Y:S01]  /*1efb0*/  PRMT R17, R88, 0x7773, RZ ;  /* 0x0000777358117816 */ /* 0x000fe200000000ff */
[----:B------:R-:W-:Y:S01]  /*1efc0*/  ULDC UR4, c[0x0][0x22c] ;  /* 0x00008b0000047ab9 */ /* 0x000fe20000000800 */
[----:B------:R-:W-:Y:S02]  /*1efd0*/  LEA.HI.X.SX32 R13, R13, R0, 0x1, P6 ;  /* 0x000000000d0d7211 */ /* 0x000fe400030f0eff */
[----:B------:R-:W-:Y:S01]  /*1efe0*/  PRMT R89, R89, 0x7773, RZ ;  /* 0x0000777359597816 */ /* 0x000fe200000000ff */
[----:B------:R1:W-:Y:S01]  /*1eff0*/  @P2 STG.E.U8 desc[UR24][R18.64], R17 ;  /* 0x0000001112002986 */ /* 0x0003e2000c101118 */
[----:B------:R-:W-:Y:S01]  /*1f000*/  PRMT R91, R91, 0x7773, RZ ;  /* 0x000077735b5b7816 */ /* 0x000fe200000000ff */
[----:B------:R-:W2:Y:S02]  /*1f010*/  LDC R22, c[0x0][0x248] ;  /* 0x00009200ff167b82 */ /* 0x000ea40000000800 */
[----:B------:R3:W-:Y:S01]  /*1f020*/  @P3 STG.E.U8 desc[UR24][R12.64], R89 ;  /* 0x000000590c003986 */ /* 0x0007e2000c101118 */
[----:B------:R-:W-:Y:S01]  /*1f030*/  IADD3 R8, P3, R11, R2, RZ ;  /* 0x000000020b087210 */ /* 0x000fe20007f7e0ff */
[----:B0-----:R-:W-:Y:S01]  /*1f040*/  IMAD R15, R4, 0x2, R11 ;  /* 0x00000002040f7824 */ /* 0x001fe200078e020b */
[----:B------:R-:W-:Y:S01]  /*1f050*/  ISETP.LT.AND P2, PT, R9, UR4, !P0 ;  /* 0x0000000409007c0c */ /* 0x000fe2000c741270 */
[----:B------:R-:W-:Y:S01]  /*1f060*/  ULDC UR4, c[0x0][0x22c] ;  /* 0x00008b0000047ab9 */ /* 0x000fe20000000800 */
[----:B------:R-:W-:Y:S01]  /*1f070*/  LEA.HI.X.SX32 R9, R11, R0, 0x1, P3 ;  /* 0x000000000b097211 */ /* 0x000fe200018f0eff */
[----:B------:R-:W0:Y:S01]  /*1f080*/  S2R R21, SR_TID.X ;  /* 0x0000000000157919 */ /* 0x000e220000002100 */
[----:B------:R-:W0:Y:S01]  /*1f090*/  LDC R24, c[0x0][0x248] ;  /* 0x00009200ff187b82 */ /* 0x000e220000000800 */
[----:B-1----:R-:W-:-:S02]  /*1f0a0*/  PRMT R17, R90, 0x7773, RZ ;  /* 0x000077735a117816 */ /* 0x002fc400000000ff */
[----:B------:R-:W-:Y:S01]  /*1f0b0*/  ISETP.LT.AND P3, PT, R10, UR4, !P0 ;  /* 0x000000040a007c0c */ /* 0x000fe2000c761270 */
[----:B------:R-:W-:Y:S01]  /*1f0c0*/  ULDC UR4, c[0x0][0x22c] ;  /* 0x00008b0000047ab9 */ /* 0x000fe20000000800 */
[----:B---3--:R-:W-:Y:S01]  /*1f0d0*/  IMAD R13, R16, 0x2, R15 ;  /* 0x00000002100d7824 */ /* 0x008fe200078e020f */
[----:B------:R1:W-:Y:S02]  /*1f0e0*/  @P4 STG.E.U8 desc[UR24][R8.64], R17 ;  /* 0x0000001108004986 */ /* 0x0003e4000c101118 */
[----:B------:R-:W3:Y:S01]  /*1f0f0*/  LDC R16, c[0x0][0x248] ;  /* 0x00009200ff107b82 */ /* 0x000ee20000000800 */
[----:B------:R-:W-:Y:S01]  /*1f100*/  ISETP.LT.AND P4, PT, R7, UR4, !P0 ;  /* 0x0000000407007c0c */ /* 0x000fe2000c781270 */
[----:B----4-:R-:W-:Y:S01]  /*1f110*/  IMAD R7, R14, 0x2, R13 ;  /* 0x000000020e077824 */ /* 0x010fe200078e020d */
[----:B------:R-:W-:Y:S01]  /*1f120*/  IADD3 R10, P6, R15, R2, RZ ;  /* 0x000000020f0a7210 */ /* 0x000fe20007fde0ff */
[----:B------:R-:W-:-:S04]  /*1f130*/  ULDC UR4, c[0x0][0x22c] ;  /* 0x00008b0000047ab9 */ /* 0x000fc80000000800 */
[----:B------:R-:W4:Y:S01]  /*1f140*/  LDC R14, c[0x0][0x248] ;  /* 0x00009200ff0e7b82 */ /* 0x000f220000000800 */
[----:B------:R-:W-:Y:S02]  /*1f150*/  LEA.HI.X.SX32 R11, R15, R0, 0x1, P6 ;  /* 0x000000000f0b7211 */ /* 0x000fe400030f0eff */
[----:B------:R-:W-:Y:S02]  /*1f160*/  IADD3 R12, P6, R13, R2, RZ ;  /* 0x000000020d0c7210 */ /* 0x000fe40007fde0ff */
[----:B-1----:R-:W-:-:S03]  /*1f170*/  PRMT R17, R80, 0x7770, RZ ;  /* 0x0000777050117816 */ /* 0x002fc600000000ff */
[----:B------:R-:W1:Y:S01]  /*1f180*/  LDC R18, c[0x0][0x248] ;  /* 0x00009200ff127b82 */ /* 0x000e620000000800 */
[----:B------:R-:W-:Y:S01]  /*1f190*/  LEA.HI.X.SX32 R13, R13, R0, 0x1, P6 ;  /* 0x000000000d0d7211 */ /* 0x000fe200030f0eff */
[----:B------:R-:W-:Y:S01]  /*1f1a0*/  @P5 STG.E.U8 desc[UR24][R10.64], R91 ;  /* 0x0000005b0a005986 */ /* 0x000fe2000c101118 */
[----:B------:R-:W-:Y:S01]  /*1f1b0*/  ISETP.LT.AND P5, PT, R5, UR4, !P0 ;  /* 0x0000000405007c0c */ /* 0x000fe2000c7a1270 */
[----:B--2---:R-:W-:Y:S01]  /*1f1c0*/  IMAD R9, R20, 0x2, R7 ;  /* 0x0000000214097824 */ /* 0x004fe200078e0207 */
[----:B------:R-:W-:Y:S01]  /*1f1d0*/  ULDC UR4, c[0x0][0x22c] ;  /* 0x00008b0000047ab9 */ /* 0x000fe20000000800 */
[----:B------:R2:W-:Y:S01]  /*1f1e0*/  @P2 STG.E.U8 desc[UR24][R12.64], R17 ;  /* 0x000000110c002986 */ /* 0x0005e2000c101118 */
[----:B------:R-:W-:Y:S01]  /*1f1f0*/  IADD3 R4, P6, R7, R2, RZ ;  /* 0x0000000207047210 */ /* 0x000fe20007fde0ff */
[----:B------:R-:W0:Y:S01]  /*1f200*/  LDC R20, c[0x0][0x248] ;  /* 0x00009200ff147b82 */ /* 0x000e220000000800 */
[----:B------:R-:W-:Y:S01]  /*1f210*/  ISETP.LT.AND P2, PT, R3, UR4, !P0 ;  /* 0x0000000403007c0c */ /* 0x000fe2000c741270 */
[----:B---3--:R-:W-:Y:S01]  /*1f220*/  IMAD R3, R16, 0x2, R9 ;  /* 0x0000000210037824 */ /* 0x008fe200078e0209 */
[----:B------:R-:W-:Y:S01]  /*1f230*/  LEA.HI.X.SX32 R5, R7, R0, 0x1, P6 ;  /* 0x0000000007057211 */ /* 0x000fe200030f0eff */
[----:B------:R-:W-:Y:S01]  /*1f240*/  ULDC UR4, c[0x0][0x22c] ;  /* 0x00008b0000047ab9 */ /* 0x000fe20000000800 */
[----:B------:R-:W-:-:S03]  /*1f250*/  IADD3 R8, P6, R9, R2, RZ ;  /* 0x0000000209087210 */ /* 0x000fc60007fde0ff */
[----:B--2---:R-:W2:Y:S01]  /*1f260*/  LDC R12, c[0x0][0x248] ;  /* 0x00009200ff0c7b82 */ /* 0x004ea20000000800 */
[----:B----4-:R-:W-:Y:S01]  /*1f270*/  IMAD R7, R14, 0x2, R3 ;  /* 0x000000020e077824 */ /* 0x010fe200078e0203 */
[----:B------:R-:W-:Y:S02]  /*1f280*/  PRMT R15, R81, 0x7770, RZ ;  /* 0x00007770510f7816 */ /* 0x000fe400000000ff */
[----:B------:R-:W-:-:S04]  /*1f290*/  LEA.HI.X.SX32 R9, R9, R0, 0x1, P6 ;  /* 0x0000000009097211 */ /* 0x000fc800030f0eff */
[----:B------:R-:W3:Y:S01]  /*1f2a0*/  LDC R14, c[0x0][0x248] ;  /* 0x00009200ff0e7b82 */ /* 0x000ee20000000800 */
[C---:B------:R-:W-:Y:S01]  /*1f2b0*/  IADD3 R10, P6, R3.reuse, R2, RZ ;  /* 0x00000002030a7210 */ /* 0x040fe20007fde0ff */
[----:B------:R4:W-:Y:S01]  /*1f2c0*/  @P3 STG.E.U8 desc[UR24][R4.64], R15 ;  /* 0x0000000f04003986 */ /* 0x0009e2000c101118 */
[----:B------:R-:W-:Y:S02]  /*1f2d0*/  PRMT R13, R82, 0x7770, RZ ;  /* 0x00007770520d7816 */ /* 0x000fe400000000ff */
[----:B------:R-:W-:Y:S01]  /*1f2e0*/  LEA.HI.X.SX32 R11, R3, R0, 0x1, P6 ;  /* 0x00000000030b7211 */ /* 0x000fe200030f0eff */
[----:B-1----:R-:W-:Y:S02]  /*1f2f0*/  IMAD R3, R18, 0x2, R7 ;  /* 0x0000000212037824 */ /* 0x002fe400078e0207 */
[----:B------:R-:W1:Y:S01]  /*1f300*/  LDC R16, c[0x0][0x248] ;  /* 0x00009200ff107b82 */ /* 0x000e620000000800 */
[----:B------:R-:W-:Y:S01]  /*1f310*/  ISETP.LT.AND P3, PT, R166, UR4, !P0 ;  /* 0x00000004a6007c0c */ /* 0x000fe2000c761270 */
[----:B------:R0:W-:Y:S01]  /*1f320*/  @P4 STG.E.U8 desc[UR24][R8.64], R13 ;  /* 0x0000000d08004986 */ /* 0x0001e2000c101118 */
[----:B------:R-:W-:Y:S01]  /*1f330*/  PRMT R17, R83, 0x7770, RZ ;  /* 0x0000777053117816 */ /* 0x000fe200000000ff */
[----:B------:R-:W-:Y:S01]  /*1f340*/  ULDC UR4, c[0x0][0x22c] ;  /* 0x00008b0000047ab9 */ /* 0x000fe20000000800 */
[----:B----4-:R-:W-:-:S02]  /*1f350*/  IADD3 R4, P6, R7, R2, RZ ;  /* 0x0000000207047210 */ /* 0x010fc40007fde0ff */
[----:B------:R-:W-:Y:S01]  /*1f360*/  PRMT R15, R81, 0x7771, RZ ;  /* 0x00007771510f7816 */ /* 0x000fe200000000ff */
[----:B------:R-:W4:Y:S01]  /*1f370*/  LDC R18, c[0x0][0x248] ;  /* 0x00009200ff127b82 */ /* 0x000f220000000800 */
[----:B------:R-:W-:Y:S02]  /*1f380*/  LEA.HI.X.SX32 R5, R7, R0, 0x1, P6 ;  /* 0x0000000007057211 */ /* 0x000fe400030f0eff */
[C---:B0-----:R-:W-:Y:S02]  /*1f390*/  IADD3 R8, P6, R3.reuse, R2, RZ ;  /* 0x0000000203087210 */ /* 0x041fe40007fde0ff */
[----:B------:R-:W-:Y:S02]  /*1f3a0*/  PRMT R13, R80, 0x7771, RZ ;  /* 0x00007771500d7816 */ /* 0x000fe400000000ff */
[----:B------:R-:W-:Y:S01]  /*1f3b0*/  LEA.HI.X.SX32 R9, R3, R0, 0x1, P6 ;  /* 0x0000000003097211 */ /* 0x000fe200030f0eff */
[----:B--2---:R-:W-:Y:S02]  /*1f3c0*/  IMAD R3, R12, 0x2, R3 ;  /* 0x000000020c037824 */ /* 0x004fe400078e0203 */
[----:B------:R-:W0:Y:S01]  /*1f3d0*/  LDC R12, c[0x0][0x248] ;  /* 0x00009200ff0c7b82 */ /* 0x000e220000000800 */
[----:B------:R-:W-:Y:S01]  /*1f3e0*/  ISETP.LT.AND P4, PT, R168, UR4, !P0 ;  /* 0x00000004a8007c0c */ /* 0x000fe2000c781270 */
[----:B------:R-:W-:Y:S01]  /*1f3f0*/  ULDC UR4, c[0x0][0x22c] ;  /* 0x00008b0000047ab9 */ /* 0x000fe20000000800 */
[----:B---3--:R-:W-:Y:S01]  /*1f400*/  IMAD R7, R14, 0x2, R3 ;  /* 0x000000020e077824 */ /* 0x008fe200078e0203 */
[----:B------:R2:W-:Y:S01]  /*1f410*/  @P5 STG.E.U8 desc[UR24][R10.64], R17 ;  /* 0x000000110a005986 */ /* 0x0005e2000c101118 */
[----:B------:R-:W-:Y:S01]  /*1f420*/  ISETP.LT.AND P5, PT, R170, UR4, !P0 ;  /* 0x00000004aa007c0c */ /* 0x000fe2000c7a1270 */
[----:B------:R-:W-:-:S02]  /*1f430*/  ULDC UR4, c[0x0][0x22c] ;  /* 0x00008b0000047ab9 */ /* 0x000fc40000000800 */
[----:B------:R-:W3:Y:S01]  /*1f440*/  LDC R14, c[0x0][0x248] ;  /* 0x00009200ff0e7b82 */ /* 0x000ee20000000800 */
[----:B------:R1:W-:Y:S04]  /*1f450*/  @P2 STG.E.U8 desc[UR24][R4.64], R13 ;  /* 0x0000000d04002986 */ /* 0x0003e8000c101118 */
[----:B------:R4:W-:Y:S01]  /*1f460*/  @P3 STG.E.U8 desc[UR24][R8.64], R15 ;  /* 0x0000000f08003986 */ /* 0x0009e2000c101118 */
[-C--:B--2---:R-:W-:Y:S02]  /*1f470*/  IADD3 R10, P3, R3, R2.reuse, RZ ;  /* 0x00000002030a7210 */ /* 0x084fe40007f7e0ff */
[----:B-1----:R-:W-:Y:S02]  /*1f480*/  IADD3 R4, P6, R7, R2, RZ ;  /* 0x0000000207047210 */ /* 0x002fe40007fde0ff */
[-C--:B------:R-:W-:Y:S01]  /*1f490*/  LEA.HI.X.SX32 R11, R3, R0.reuse, 0x1, P3 ;  /* 0x00000000030b7211 */ /* 0x080fe200018f0eff */
[----:B------:R-:W-:Y:S01]  /*1f4a0*/  IMAD R3, R16, 0x2, R7 ;  /* 0x0000000210037824 */ /* 0x000fe200078e0207 */
[----:B------:R-:W-:Y:S01]  /*1f4b0*/  PRMT R13, R82, 0x7771, RZ ;  /* 0x00007771520d7816 */ /* 0x000fe200000000ff */
[----:B------:R-:W1:Y:S01]  /*1f4c0*/  LDC R16, c[0x0][0x248] ;  /* 0x00009200ff107b82 */ /* 0x000e620000000800 */
[----:B------:R-:W-:-:S02]  /*1f4d0*/  LEA.HI.X.SX32 R5, R7, R0, 0x1, P6 ;  /* 0x0000000007057211 */ /* 0x000fc400030f0eff */
[----:B------:R-:W-:Y:S01]  /*1f4e0*/  PRMT R7, R83, 0x7771, RZ ;  /* 0x0000777153077816 */ /* 0x000fe200000000ff */
[----:B------:R2:W-:Y:S04]  /*1f4f0*/  @P4 STG.E.U8 desc[UR24][R10.64], R13 ;  /* 0x0000000d0a004986 */ /* 0x0005e8000c101118 */
[----:B------:R3:W-:Y:S01]  /*1f500*/  @P5 STG.E.U8 desc[UR24][R4.64], R7 ;  /* 0x0000000704005986 */ /* 0x0007e2000c101118 */
[C---:B----4-:R-:W-:Y:S02]  /*1f510*/  IADD3 R8, P5, R3.reuse, R2, RZ ;  /* 0x0000000203087210 */ /* 0x050fe40007fbe0ff */
[----:B------:R-:W-:Y:S01]  /*1f520*/  ISETP.LT.AND P2, PT, R172, UR4, !P0 ;  /* 0x00000004ac007c0c */ /* 0x000fe2000c741270 */
[----:B------:R-:W-:Y:S01]  /*1f530*/  ULDC UR4, c[0x0][0x22c] ;  /* 0x00008b0000047ab9 */ /* 0x000fe20000000800 */
[----:B------:R-:W-:Y:S01]  /*1f540*/  LEA.HI.X.SX32 R9, R3, R0, 0x1, P5 ;  /* 0x0000000003097211 */ /* 0x000fe200028f0eff */
[----:B0-----:R-:W-:Y:S01]  /*1f550*/  IMAD R3, R12, 0x2, R3 ;  /* 0x000000020c037824 */ /* 0x001fe200078e0203 */
[----:B--2---:R-:W-:-:S03]  /*1f560*/  PRMT R13, R80, 0x7772, RZ ;  /* 0x00007772500d7816 */ /* 0x004fc600000000ff */
[----:B---3--:R-:W-:Y:S02]  /*1f570*/  IMAD R7, R14, 0x2, R3 ;  /* 0x000000020e077824 */ /* 0x008fe400078e0203 */
[----:B------:R-:W0:Y:S01]  /*1f580*/  LDC R14, c[0x0][0x248] ;  /* 0x00009200ff0e7b82 */ /* 0x000e220000000800 */
[----:B------:R-:W-:-:S03]  /*1f590*/  ISETP.LT.AND P3, PT, R174, UR4, !P0 ;  /* 0x00000004ae007c0c */ /* 0x000fc6000c761270 */
[----:B------:R2:W-:Y:S01]  /*1f5a0*/  @P2 STG.E.U8 desc[UR24][R8.64], R13 ;  /* 0x0000000d08002986 */ /* 0x0005e2000c101118 */
[----:B------:R-:W-:Y:S01]  /*1f5b0*/  IADD3 R4, P2, R3, R2, RZ ;  /* 0x0000000203047210 */ /* 0x000fe20007f5e0ff */
[----:B------:R-:W-:Y:S01]  /*1f5c0*/  ULDC UR4, c[0x0][0x22c] ;  /* 0x00008b0000047ab9 */ /* 0x000fe20000000800 */
[----:B------:R-:W-:Y:S02]  /*1f5d0*/  PRMT R19, R81, 0x7772, RZ ;  /* 0x0000777251137816 */ /* 0x000fe400000000ff */
[----:B------:R-:W-:Y:S01]  /*1f5e0*/  LEA.HI.X.SX32 R5, R3, R0, 0x1, P2 ;  /* 0x0000000003057211 */ /* 0x000fe200010f0eff */
[----:B-1----:R-:W-:Y:S01]  /*1f5f0*/  IMAD R3, R16, 0x2, R7 ;  /* 0x0000000210037824 */ /* 0x002fe200078e0207 */
[C---:B------:R-:W-:Y:S01]  /*1f600*/  IADD3 R10, P2, R7.reuse, R2, RZ ;  /* 0x00000002070a7210 */ /* 0x040fe20007f5e0ff */
[----:B------:R-:W1:Y:S01]  /*1f610*/  LDC R16, c[0x0][0x248] ;  /* 0x00009200ff107b82 */ /* 0x000e620000000800 */
[----:B------:R-:W-:Y:S01]  /*1f620*/  ISETP.LT.AND P4, PT, R176, UR4, !P0 ;  /* 0x00000004b0007c0c */ /* 0x000fe2000c781270 */
[----:B------:R-:W-:Y:S01]  /*1f630*/  ULDC UR4, c[0x0][0x22c] ;  /* 0x00008b0000047ab9 */ /* 0x000fe20000000800 */
[----:B------:R-:W-:Y:S01]  /*1f640*/  LEA.HI.X.SX32 R11, R7, R0, 0x1, P2 ;  /* 0x00000000070b7211 */ /* 0x000fe200010f0eff */
[----:B------:R3:W-:Y:S01]  /*1f650*/  @P3 STG.E.U8 desc[UR24][R4.64], R19 ;  /* 0x0000001304003986 */ /* 0x0007e2000c101118 */
[----:B--2---:R-:W-:Y:S01]  /*1f660*/  IADD3 R8, P3, R3, R2, RZ ;  /* 0x0000000203087210 */ /* 0x004fe20007f7e0ff */
[----:B------:R-:W-:Y:S01]  /*1f670*/  IMAD R7, R18, 0x2, R3 ;  /* 0x0000000212077824 */ /* 0x000fe200078e0203 */
[----:B------:R-:W-:Y:S01]  /*1f680*/  ISETP.LT.AND P5, PT, R177, UR4, !P0 ;  /* 0x00000004b1007c0c */ /* 0x000fe2000c7a1270 */
[----:B------:R-:W-:Y:S01]  /*1f690*/  ULDC UR4, c[0x0][0x22c] ;  /* 0x00008b0000047ab9 */ /* 0x000fe20000000800 */
[----:B------:R-:W-:Y:S01]  /*1f6a0*/  LEA.HI.X.SX32 R9, R3, R0, 0x1, P3 ;  /* 0x0000000003097211 */ /* 0x000fe200018f0eff */
[----:B------:R-:W2:Y:S01]  /*1f6b0*/  LDC R18, c[0x0][0x248] ;  /* 0x00009200ff127b82 */ /* 0x000ea20000000800 */
[----:B0-----:R-:W-:Y:S01]  /*1f6c0*/  IMAD R3, R14, 0x2, R7 ;  /* 0x000000020e037824 */ /* 0x001fe200078e0207 */
[----:B------:R-:W-:-:S06]  /*1f6d0*/  PRMT R17, R82, 0x7772, RZ ;  /* 0x0000777252117816 */ /* 0x000fcc00000000ff */
[----:B------:R-:W0:Y:S01]  /*1f6e0*/  LDC R14, c[0x0][0x248] ;  /* 0x00009200ff0e7b82 */ /* 0x000e220000000800 */
[----:B------:R-:W-:Y:S01]  /*1f6f0*/  ISETP.LT.AND P6, PT, R180, UR5, !P0 ;  /* 0x00000005b4007c0c */ /* 0x000fe2000c7c1270 */
[----:B------:R4:W-:Y:S01]  /*1f700*/  @P4 STG.E.U8 desc[UR24][R10.64], R17 ;  /* 0x000000110a004986 */ /* 0x0009e2000c101118 */
[----:B------:R-:W-:Y:S01]  /*1f710*/  PRMT R15, R83, 0x7772, RZ ;  /* 0x00007772530f7816 */ /* 0x000fe200000000ff */
[----:B------:R-:W-:Y:S01]  /*1f720*/  ULDC UR5, c[0x0][0x22c] ;  /* 0x00008b0000057ab9 */ /* 0x000fe20000000800 */
[C---:B------:R-:W-:Y:S02]  /*1f730*/  IADD3 R12, P4, R7.reuse, R2, RZ ;  /* 0x00000002070c7210 */ /* 0x040fe40007f9e0ff */
[----:B------:R-:W-:Y:S01]  /*1f740*/  ISETP.LT.AND P2, PT, R182, UR4, !P0 ;  /* 0x00000004b6007c0c */ /* 0x000fe2000c741270 */
[----:B------:R2:W-:Y:S01]  /*1f750*/  @P5 STG.E.U8 desc[UR24][R8.64], R15 ;  /* 0x0000000f08005986 */ /* 0x0005e2000c101118 */
[----:B------:R-:W-:Y:S01]  /*1f760*/  LEA.HI.X.SX32 R13, R7, R0, 0x1, P4 ;  /* 0x00000000070d7211 */ /* 0x000fe200020f0eff */
[----:B------:R-:W-:Y:S01]  /*1f770*/  IMAD R7, R20, 0x2, R3 ;  /* 0x0000000214077824 */ /* 0x000fe200078e0203 */
[----:B---3--:R-:W-:Y:S01]  /*1f780*/  IADD3 R4, P5, R3, R2, RZ ;  /* 0x0000000203047210 */ /* 0x008fe20007fbe0ff */
[----:B------:R-:W3:Y:S01]  /*1f790*/  LDC R20, c[0x0][0x248] ;  /* 0x00009200ff147b82 */ /* 0x000ee20000000800 */
[----:B------:R-:W-:Y:S01]  /*1f7a0*/  PRMT R81, R81, 0x7773, RZ ;  /* 0x0000777351517816 */ /* 0x000fe200000000ff */
[----:B------:R-:W-:Y:S01]  /*1f7b0*/  ULDC UR4, c[0x0][0x22c] ;  /* 0x00008b0000047ab9 */ /* 0x000fe20000000800 */
[----:B----4-:R-:W-:-:S02]  /*1f7c0*/  PRMT R11, R80, 0x7773, RZ ;  /* 0x00007773500b7816 */ /* 0x010fc400000000ff */
[----:B------:R-:W-:Y:S01]  /*1f7d0*/  LEA.HI.X.SX32 R5, R3, R0, 0x1, P5 ;  /* 0x0000000003057211 */ /* 0x000fe200028f0eff */
[----:B-1----:R-:W-:Y:S02]  /*1f7e0*/  IMAD R3, R16, 0x2, R7 ;  /* 0x0000000210037824 */ /* 0x002fe400078e0207 */
[----:B------:R1:W-:Y:S01]  /*1f7f0*/  @P6 STG.E.U8 desc[UR24][R12.64], R11 ;  /* 0x0000000b0c006986 */ /* 0x0003e2000c101118 */
[----:B------:R-:W-:Y:S01]  /*1f800*/  ISETP.LT.AND P3, PT, R186, UR4, !P0 ;  /* 0x00000004ba007c0c */ /* 0x000fe2000c761270 */
[----:B------:R-:W-:Y:S01]  /*1f810*/  ULDC UR4, c[0x0][0x22c] ;  /* 0x00008b0000047ab9 */ /* 0x000fe20000000800 */
[----:B------:R-:W4:Y:S01]  /*1f820*/  LDC R16, c[0x0][0x248] ;  /* 0x00009200ff107b82 */ /* 0x000f220000000800 */
[----:B------:R0:W-:Y:S01]  /*1f830*/  @P2 STG.E.U8 desc[UR24][R4.64], R81 ;  /* 0x0000005104002986 */ /* 0x0001e2000c101118 */
[----:B--2---:R-:W-:-:S06]  /*1f840*/  IADD3 R8, P2, R7, R2, RZ ;  /* 0x0000000207087210 */ /* 0x004fcc0007f5e0ff */
[----:B-1----:R-:W1:Y:S01]  /*1f850*/  LDC R12, c[0x0][0x248] ;  /* 0x00009200ff0c7b82 */ /* 0x002e620000000800 */
[----:B0-----:R-:W-:-:S07]  /*1f860*/  IMAD R5, R14, 0x2, R3 ;  /* 0x000000020e057824 */ /* 0x001fce00078e0203 */
[----:B------:R-:W0:Y:S01]  /*1f870*/  LDC R14, c[0x0][0x248] ;  /* 0x00009200ff0e7b82 */ /* 0x000e220000000800 */
[----:B------:R-:W-:Y:S02]  /*1f880*/  IADD3 R10, P6, R3, R2, RZ ;  /* 0x00000002030a7210 */ /* 0x000fe40007fde0ff */
[----:B------:R-:W-:Y:S01]  /*1f890*/  ISETP.LT.AND P4, PT, R187, UR4, !P0 ;  /* 0x00000004bb007c0c */ /* 0x000fe2000c781270 */
[----:B------:R-:W-:Y:S01]  /*1f8a0*/  ULDC UR4, c[0x0][0x22c] ;  /* 0x00008b0000047ab9 */ /* 0x000fe20000000800 */
[-C--:B------:R-:W-:Y:S02]  /*1f8b0*/  LEA.HI.X.SX32 R9, R7, R0.reuse, 0x1, P2 ;  /* 0x0000000007097211 */ /* 0x080fe400010f0eff */
[----:B------:R-:W-:Y:S02]  /*1f8c0*/  PRMT R7, R82, 0x7773, RZ ;  /* 0x0000777352077816 */ /* 0x000fe400000000ff */
[----:B------:R-:W-:Y:S01]  /*1f8d0*/  LEA.HI.X.SX32 R11, R3, R0, 0x1, P6 ;  /* 0x00000000030b7211 */ /* 0x000fe200030f0eff */
[----:B------:R-:W-:Y:S01]  /*1f8e0*/  IMAD R3, R18, 0x2, R5 ;  /* 0x0000000212037824 */ /* 0x000fe200078e0205 */
[----:B------:R-:W-:Y:S01]  /*1f8f0*/  IADD3 R4, P6, R5, R2, RZ ;  /* 0x0000000205047210 */ /* 0x000fe20007fde0ff */
[----:B------:R2:W-:Y:S01]  /*1f900*/  @P3 STG.E.U8 desc[UR24][R8.64], R7 ;  /* 0x0000000708003986 */ /* 0x0005e2000c101118 */
[----:B------:R-:W-:Y:S01]  /*1f910*/  PRMT R83, R83, 0x7773, RZ ;  /* 0x0000777353537816 */ /* 0x000fe200000000ff */
[----:B------:R-:W4:Y:S01]  /*1f920*/  LDC R18, c[0x0][0x248] ;  /* 0x00009200ff127b82 */ /* 0x000f220000000800 */
[----:B------:R-:W-:-:S02]  /*1f930*/  LEA.HI.X.SX32 R5, R5, R0, 0x1, P6 ;  /* 0x0000000005057211 */ /* 0x000fc400030f0eff */
[----:B------:R-:W-:Y:S01]  /*1f940*/  ISETP.LT.AND P5, PT, R188, UR4, !P0 ;  /* 0x00000004bc007c0c */ /* 0x000fe2000c7a1270 */
[----:B------:R1:W-:Y:S01]  /*1f950*/  @P4 STG.E.U8 desc[UR24][R10.64], R83 ;  /* 0x000000530a004986 */ /* 0x0003e2000c101118 */
[----:B------:R-:W-:Y:S01]  /*1f960*/  ULDC UR4, c[0x0][0x22c] ;  /* 0x00008b0000047ab9 */ /* 0x000fe20000000800 */
[C---:B--2---:R-:W-:Y:S01]  /*1f970*/  IADD3 R8, P6, R3.reuse, R2, RZ ;  /* 0x0000000203087210 */ /* 0x044fe20007fde0ff */
[----:B---3--:R-:W-:Y:S01]  /*1f980*/  IMAD R7, R20, 0x2, R3 ;  /* 0x0000000214077824 */ /* 0x008fe200078e0203 */
[----:B------:R-:W-:Y:S01]  /*1f990*/  ISETP.LT.AND P2, PT, R190, UR4, !P0 ;  /* 0x00000004be007c0c */ /* 0x000fe2000c741270 */
[----:B------:R-:W-:Y:S01]  /*1f9a0*/  ULDC UR4, c[0x0][0x22c] ;  /* 0x00008b0000047ab9 */ /* 0x000fe20000000800 */
[----:B------:R-:W-:Y:S01]  /*1f9b0*/  LEA.HI.X.SX32 R9, R3, R0, 0x1, P6 ;  /* 0x0000000003097211 */ /* 0x000fe200030f0eff */
[----:B-1----:R-:W-:Y:S01]  /*1f9c0*/  IMAD R3, R12, 0x2, R7 ;  /* 0x000000020c037824 */ /* 0x002fe200078e0207 */
[----:B------:R-:W-:Y:S01]  /*1f9d0*/  IADD3 R10, P6, R7, R2, RZ ;  /* 0x00000002070a7210 */ /* 0x000fe20007fde0ff */
[----:B------:R-:W1:Y:S01]  /*1f9e0*/  LDC R12, c[0x0][0x248] ;  /* 0x00009200ff0c7b82 */ /* 0x000e620000000800 */
[----:B------:R-:W-:-:S02]  /*1f9f0*/  PRMT R13, R76, 0x7770, RZ ;  /* 0x000077704c0d7816 */ /* 0x000fc400000000ff */
[----:B------:R-:W-:Y:S01]  /*1fa00*/  LEA.HI.X.SX32 R11, R7, R0, 0x1, P6 ;  /* 0x00000000070b7211 */ /* 0x000fe200030f0eff */
[----:B0-----:R-:W-:Y:S01]  /*1fa10*/  IMAD R7, R14, 0x2, R3 ;  /* 0x000000020e077824 */ /* 0x001fe200078e0203 */
[----:B------:R-:W-:Y:S01]  /*1fa20*/  ISETP.LT.AND P3, PT, R192, UR4, !P0 ;  /* 0x00000004c0007c0c */ /* 0x000fe2000c761270 */
[----:B------:R0:W-:Y:S01]  /*1fa30*/  @P5 STG.E.U8 desc[UR24][R4.64], R13 ;  /* 0x0000000d04005986 */ /* 0x0001e2000c101118 */
[----:B------:R-:W-:Y:S01]  /*1fa40*/  PRMT R15, R77, 0x7770, RZ ;  /* 0x000077704d0f7816 */ /* 0x000fe200000000ff */
[----:B------:R-:W2:Y:S01]  /*1fa50*/  LDC R14, c[0x0][0x248] ;  /* 0x00009200ff0e7b82 */ /* 0x000ea20000000800 */
[----:B------:R-:W-:Y:S02]  /*1fa60*/  ULDC UR4, c[0x0][0x22c] ;  /* 0x00008b0000047ab9 */ /* 0x000fe40000000800 */
[----:B------:R-:W-:Y:S01]  /*1fa70*/  ISETP.LT.AND P4, PT, R194, UR4, !P0 ;  /* 0x00000004c2007c0c */ /* 0x000fe2000c781270 */
[----:B------:R-:W-:Y:S01]  /*1fa80*/  ULDC UR4, c[0x0][0x22c] ;  /* 0x00008b0000047ab9 */ /* 0x000fe20000000800 */
[----:B------:R3:W-:Y:S01]  /*1fa90*/  @P2 STG.E.U8 desc[UR24][R8.64], R15 ;  /* 0x0000000f08002986 */ /* 0x0007e2000c101118 */
[----:B------:R-:W-:-:S02]  /*1faa0*/  PRMT R17, R79, 0x7770, RZ ;  /* 0x000077704f117816 */ /* 0x000fc400000000ff */
[----:B------:R-:W2:Y:S01]  /*1fab0*/  LDC R20, c[0x0][0x248] ;  /* 0x00009200ff147b82 */ /* 0x000ea20000000800 */
[C---:B0-----:R-:W-:Y:S02]  /*1fac0*/  IADD3 R4, P6, R3.reuse, R2, RZ ;  /* 0x0000000203047210 */ /* 0x041fe40007fde0ff */
[----:B------:R-:W-:Y:S02]  /*1fad0*/  PRMT R13, R78, 0x7770, RZ ;  /* 0x000077704e0d7816 */ /* 0x000fe400000000ff */
[----:B------:R-:W-:Y:S01]  /*1fae0*/  LEA.HI.X.SX32 R5, R3, R0, 0x1, P6 ;  /* 0x0000000003057211 */ /* 0x000fe200030f0eff */
[----:B----4-:R-:W-:Y:S01]  /*1faf0*/  IMAD R3, R16, 0x2, R7 ;  /* 0x0000000210037824 */ /* 0x010fe200078e0207 */
[----:B------:R-:W-:Y:S01]  /*1fb00*/  ISETP.LT.AND P5, PT, R196, UR4, !P0 ;  /* 0x00000004c4007c0c */ /* 0x000fe2000c7a1270 */
[----:B------:R-:W-:Y:S01]  /*1fb10*/  ULDC UR4, c[0x0][0x22c] ;  /* 0x00008b0000047ab9 */ /* 0x000fe20000000800 */
[C---:B---3--:R-:W-:Y:S01]  /*1fb20*/  IADD3 R8, P6, R7.reuse, R2, RZ ;  /* 0x0000000207087210 */ /* 0x048fe20007fde0ff */
[----:B------:R0:W-:Y:S01]  /*1fb30*/  @P3 STG.E.U8 desc[UR24][R10.64], R13 ;  /* 0x0000000d0a003986 */ /* 0x0001e2000c101118 */
[----:B------:R-:W-:Y:S01]  /*1fb40*/  ISETP.LT.AND P2, PT, R198, UR4, !P0 ;  /* 0x00000004c6007c0c */ /* 0x000fe2000c741270 */
[----:B------:R-:W-:Y:S01]  /*1fb50*/  ULDC UR4, c[0x0][0x22c] ;  /* 0x00008b0000047ab9 */ /* 0x000fe20000000800 */
[----:B------:R-:W-:Y:S01]  /*1fb60*/  LEA.HI.X.SX32 R9, R7, R0, 0x1, P6 ;  /* 0x0000000007097211 */ /* 0x000fe200030f0eff */
[----:B------:R-:W3:Y:S01]  /*1fb70*/  LDC R16, c[0x0][0x248] ;  /* 0x00009200ff107b82 */ /* 0x000ee20000000800 */
[----:B------:R-:W-:-:S02]  /*1fb80*/  PRMT R15, R77, 0x7771, RZ ;  /* 0x000077714d0f7816 */ /* 0x000fc400000000ff */
[C---:B0-----:R-:W-:Y:S02]  /*1fb90*/  IADD3 R10, P6, R3.reuse, R2, RZ ;  /* 0x00000002030a7210 */ /* 0x041fe40007fde0ff */
[----:B------:R-:W-:Y:S02]  /*1fba0*/  PRMT R13, R76, 0x7771, RZ ;  /* 0x000077714c0d7816 */ /* 0x000fe400000000ff */
[----:B------:R-:W-:Y:S01]  /*1fbb0*/  LEA.HI.X.SX32 R11, R3, R0, 0x1, P6 ;  /* 0x00000000030b7211 */ /* 0x000fe200030f0eff */
[----:B-1----:R-:W-:Y:S02]  /*1fbc0*/  IMAD R3, R12, 0x2, R3 ;  /* 0x000000020c037824 */ /* 0x002fe400078e0203 */
[----:B------:R-:W0:Y:S01]  /*1fbd0*/  LDC R12, c[0x0][0x248] ;  /* 0x00009200ff0c7b82 */ /* 0x000e220000000800 */
[----:B------:R-:W-:Y:S01]  /*1fbe0*/  ISETP.LT.AND P3, PT, R200, UR4, !P0 ;  /* 0x00000004c8007c0c */ /* 0x000fe2000c761270 */
[----:B------:R-:W-:Y:S01]  /*1fbf0*/  ULDC UR4, c[0x0][0x22c] ;  /* 0x00008b0000047ab9 */ /* 0x000fe20000000800 */
[----:B--2---:R-:W-:Y:S01]  /*1fc00*/  IMAD R7, R14, 0x2, R3 ;  /* 0x000000020e077824 */ /* 0x004fe200078e0203 */
[----:B------:R1:W-:Y:S01]  /*1fc10*/  @P4 STG.E.U8 desc[UR24][R4.64], R17 ;  /* 0x0000001104004986 */ /* 0x0003e2000c101118 */
[----:B------:R-:W-:Y:S01]  /*1fc20*/  ISETP.LT.AND P4, PT, R202, UR4, !P0 ;  /* 0x00000004ca007c0c */ /* 0x000fe2000c781270 */
[----:B------:R-:W-:-:S02]  /*1fc30*/  ULDC UR4, c[0x0][0x22c] ;  /* 0x00008b0000047ab9 */ /* 0x000fc40000000800 */
[----:B------:R-:W2:Y:S01]  /*1fc40*/  LDC R14, c[0x0][0x248] ;  /* 0x00009200ff0e7b82 */ /* 0x000ea20000000800 */
[----:B------:R4:W-:Y:S04]  /*1fc50*/  @P5 STG.E.U8 desc[UR24][R8.64], R13 ;  /* 0x0000000d08005986 */ /* 0x0009e8000c101118 */
[----:B------:R3:W-:Y:S01]  /*1fc60*/  @P2 STG.E.U8 desc[UR24][R10.64], R15 ;  /* 0x0000000f0a002986 */ /* 0x0007e2000c101118 */
[-C--:B-1----:R-:W-:Y:S02]  /*1fc70*/  IADD3 R4, P2, R3, R2.reuse, RZ ;  /* 0x0000000203047210 */ /* 0x082fe40007f5e0ff */
[----:B----4-:R-:W-:Y:S02]  /*1fc80*/  IADD3 R8, P6, R7, R2, RZ ;  /* 0x0000000207087210 */ /* 0x010fe40007fde0ff */
        /* <DEDUP_REMOVED lines=8> */
[C---:B---3--:R-:W-:Y:S02]  /*1fd10*/  IADD3 R10, P4, R3.reuse, R2, RZ ;  /* 0x00000002030a7210 */ /* 0x048fe40007f9e0ff */
[----:B------:R-:W-:Y:S01]  /*1fd20*/  ISETP.LT.AND P5, PT, R204, UR4, !P0 ;  /* 0x00000004cc007c0c */ /* 0x000fe2000c7a1270 */
[----:B------:R-:W-:Y:S01]  /*1fd30*/  ULDC UR4, c[0x0][0x22c] ;  /* 0x00008b0000047ab9 */ /* 0x000fe20000000800 */
[----:B------:R-:W-:Y:S01]  /*1fd40*/  LEA.HI.X.SX32 R11, R3, R0, 0x1, P4 ;  /* 0x00000000030b7211 */ /* 0x000fe200020f0eff */
[----:B0-----:R-:W-:Y:S01]  /*1fd50*/  IMAD R3, R12, 0x2, R3 ;  /* 0x000000020c037824 */ /* 0x001fe200078e0203 */
[----:B----4-:R-:W-:-:S03]  /*1fd60*/  PRMT R13, R76, 0x7772, RZ ;  /* 0x000077724c0d7816 */ /* 0x010fc600000000ff */
[----:B--2---:R-:W-:Y:S02]  /*1fd70*/  IMAD R7, R14, 0x2, R3 ;  /* 0x000000020e077824 */ /* 0x004fe400078e0203 */
[----:B------:R-:W0:Y:S04]  /*1fd80*/  LDC R14, c[0x0][0x248] ;  /* 0x00009200ff0e7b82 */ /* 0x000e280000000800 */
[----:B------:R2:W-:Y:S01]  /*1fd90*/  @P5 STG.E.U8 desc[UR24][R10.64], R13 ;  /* 0x0000000d0a005986 */ /* 0x0005e2000c101118 */
[----:B------:R-:W-:-:S04]  /*1fda0*/  IADD3 R4, P5, R3, R2, RZ ;  /* 0x0000000203047210 */ /* 0x000fc80007fbe0ff */
[----:B------:R-:W-:Y:S01]  /*1fdb0*/  LEA.HI.X.SX32 R5, R3, R0, 0x1, P5 ;  /* 0x0000000003057211 */ /* 0x000fe200028f0eff */
[----:B------:R-:W-:Y:S01]  /*1fdc0*/  IMAD R3, R16, 0x2, R7 ;  /* 0x0000000210037824 */ /* 0x000fe200078e0207 */
[C---:B------:R-:W-:Y:S01]  /*1fdd0*/  IADD3 R8, P5, R7.reuse, R2, RZ ;  /* 0x0000000207087210 */ /* 0x040fe20007fbe0ff */
[----:B------:R-:W3:Y:S01]  /*1fde0*/  LDC R16, c[0x0][0x248] ;  /* 0x00009200ff107b82 */ /* 0x000ee20000000800 */
[----:B------:R-:W-:Y:S01]  /*1fdf0*/  ISETP.LT.AND P2, PT, R206, UR4, !P0 ;  /* 0x00000004ce007c0c */ /* 0x000fe2000c741270 */
[----:B------:R-:W-:Y:S01]  /*1fe00*/  ULDC UR4, c[0x0][0x22c] ;  /* 0x00008b0000047ab9 */ /* 0x000fe20000000800 */
[----:B------:R-:W-:Y:S01]  /*1fe10*/  LEA.HI.X.SX32 R9, R7, R0, 0x1, P5 ;  /* 0x0000000007097211 */ /* 0x000fe200028f0eff */
[----:B-1----:R-:W-:Y:S01]  /*1fe20*/  IMAD R7, R18, 0x2, R3 ;  /* 0x0000000212077824 */ /* 0x002fe200078e0203 */
[C---:B--2---:R-:W-:Y:S02]  /*1fe30*/  IADD3 R10, P5, R3.reuse, R2, RZ ;  /* 0x00000002030a7210 */ /* 0x044fe40007fbe0ff */
[----:B------:R-:W-:Y:S01]  /*1fe40*/  ISETP.LT.AND P3, PT, R208, UR4, !P0 ;  /* 0x00000004d0007c0c */ /* 0x000fe2000c761270 */
[----:B------:R-:W-:Y:S01]  /*1fe50*/  ULDC UR4, c[0x0][0x22c] ;  /* 0x00008b0000047ab9 */ /* 0x000fe20000000800 */
[----:B------:R-:W-:Y:S01]  /*1fe60*/  LEA.HI.X.SX32 R11, R3, R0, 0x1, P5 ;  /* 0x00000000030b7211 */ /* 0x000fe200028f0eff */
[----:B------:R-:W1:Y:S01]  /*1fe70*/  LDC R18, c[0x0][0x248] ;  /* 0x00009200ff127b82 */ /* 0x000e620000000800 */
[----:B------:R-:W-:Y:S01]  /*1fe80*/  ISETP.LT.AND P6, PT, R209, UR4, !P0 ;  /* 0x00000004d1007c0c */ /* 0x000fe2000c7c1270 */
[----:B------:R-:W-:Y:S01]  /*1fe90*/  ULDC UR4, c[0x0][0x22c] ;  /* 0x00008b0000047ab9 */ /* 0x000fe20000000800 */
[----:B0-----:R-:W-:-:S05]  /*1fea0*/  IMAD R3, R14, 0x2, R7 ;  /* 0x000000020e037824 */ /* 0x001fca00078e0207 */
[----:B------:R-:W0:Y:S01]  /*1feb0*/  LDC R14, c[0x0][0x248] ;  /* 0x00009200ff0e7b82 */ /* 0x000e220000000800 */
[----:B------:R-:W-:Y:S02]  /*1fec0*/  PRMT R19, R77, 0x7772, RZ ;  /* 0x000077724d137816 */ /* 0x000fe400000000ff */
[----:B------:R-:W-:Y:S01]  /*1fed0*/  ISETP.LT.AND P4, PT, R212, UR5, !P0 ;  /* 0x00000005d4007c0c */ /* 0x000fe2000c781270 */
[----:B------:R-:W-:Y:S01]  /*1fee0*/  ULDC UR5, c[0x0][0x22c] ;  /* 0x00008b0000057ab9 */ /* 0x000fe20000000800 */
[----:B------:R-:W-:Y:S01]  /*1fef0*/  PRMT R15, R78, 0x7772, RZ ;  /* 0x000077724e0f7816 */ /* 0x000fe200000000ff */
[----:B------:R2:W-:Y:S01]  /*1ff00*/  @P2 STG.E.U8 desc[UR24][R4.64], R19 ;  /* 0x0000001304002986 */ /* 0x0005e2000c101118 */
[----:B------:R-:W-:Y:S02]  /*1ff10*/  PRMT R17, R79, 0x7772, RZ ;  /* 0x000077724f117816 */ /* 0x000fe400000000ff */
[C---:B------:R-:W-:Y:S02]  /*1ff20*/  IADD3 R12, P5, R7.reuse, R2, RZ ;  /* 0x00000002070c7210 */ /* 0x040fe40007fbe0ff */
[----:B------:R-:W-:Y:S01]  /*1ff30*/  ISETP.LT.AND P2, PT, R214, UR4, !P0 ;  /* 0x00000004d6007c0c */ /* 0x000fe2000c741270 */
[----:B------:R4:W-:Y:S01]  /*1ff40*/  @P3 STG.E.U8 desc[UR24][R8.64], R15 ;  /* 0x0000000f08003986 */ /* 0x0009e2000c101118 */
[----:B------:R-:W-:Y:S01]  /*1ff50*/  LEA.HI.X.SX32 R13, R7, R0, 0x1, P5 ;  /* 0x00000000070d7211 */ /* 0x000fe200028f0eff */
[----:B------:R-:W-:Y:S01]  /*1ff60*/  IMAD R7, R20, 0x2, R3 ;  /* 0x0000000214077824 */ /* 0x000fe200078e0203 */
[----:B------:R-:W-:Y:S01]  /*1ff70*/  PRMT R77, R77, 0x7773, RZ ;  /* 0x000077734d4d7816 */ /* 0x000fe200000000ff */
[----:B------:R-:W-:Y:S01]  /*1ff80*/  @P6 STG.E.U8 desc[UR24][R10.64], R17 ;  /* 0x000000110a006986 */ /* 0x000fe2000c101118 */
[----:B------:R-:W1:Y:S01]  /*1ff90*/  LDC R20, c[0x0][0x248] ;  /* 0x00009200ff147b82 */ /* 0x000e620000000800 */
[----:B--2---:R-:W-:Y:S01]  /*1ffa0*/  IADD3 R4, P6, R3, R2, RZ ;  /* 0x0000000203047210 */ /* 0x004fe20007fde0ff */
[----:B------:R-:W-:Y:S01]  /*1ffb0*/  ULDC UR4, c[0x0][0x22c] ;  /* 0x00008b0000047ab9 */ /* 0x000fe20000000800 */
[----:B----4-:R-:W-:-:S02]  /*1ffc0*/  PRMT R15, R76, 0x7773, RZ ;  /* 0x000077734c0f7816 */ /* 0x010fc400000000ff */
[----:B------:R-:W-:Y:S01]  /*1ffd0*/  LEA.HI.X.SX32 R5, R3, R0, 0x1, P6 ;  /* 0x0000000003057211 */ /* 0x000fe200030f0eff */
[----:B---3--:R-:W-:Y:S02]  /*1ffe0*/  IMAD R3, R16, 0x2, R7 ;  /* 0x0000000210037824 */ /* 0x008fe400078e0207 */
[----:B------:R2:W-:Y:S01]  /*1fff0*/  @P4 STG.E.U8 desc[UR24][R12.64], R15 ;  /* 0x0000000f0c004986 */ /* 0x0005e2000c101118 */
[----:B------:R-:W-:Y:S01]  /*20000*/  ISETP.LT.AND P3, PT, R216, UR4, !P0 ;  /* 0x00000004d8007c0c */ /* 0x000fe2000c761270 */
[----:B------:R-:W-:Y:S01]  /*20010*/  ULDC UR4, c[0x0][0x22c] ;  /* 0x00008b0000047ab9 */ /* 0x000fe20000000800 */
[----:B------:R-:W3:Y:S01]  /*20020*/  LDC R16, c[0x0][0x248] ;  /* 0x00009200ff107b82 */ /* 0x000ee20000000800 */
[----:B------:R0:W-:Y:S01]  /*20030*/  @P2 STG.E.U8 desc[UR24][R4.64], R77 ;  /* 0x0000004d04002986 */ /* 0x0001e2000c101118 */
[----:B------:R-:W-:-:S06]  /*20040*/  IADD3 R8, P2, R7, R2, RZ ;  /* 0x0000000207087210 */ /* 0x000fcc0007f5e0ff */
[----:B--2---:R-:W2:Y:S01]  /*20050*/  LDC R12, c[0x0][0x248] ;  /* 0x00009200ff0c7b82 */ /* 0x004ea20000000800 */
        /* <DEDUP_REMOVED lines=8> */
[----:B-1----:R-:W-:Y:S01]  /*200e0*/  IMAD R3, R18, 0x2, R5 ;  /* 0x0000000212037824 */ /* 0x002fe200078e0205 */
        /* <DEDUP_REMOVED lines=8> */
[C---:B-1----:R-:W-:Y:S01]  /*20170*/  IADD3 R8, P6, R3.reuse, R2, RZ ;  /* 0x0000000203087210 */ /* 0x042fe20007fde0ff */
[----:B------:R-:W-:Y:S01]  /*20180*/  IMAD R7, R20, 0x2, R3 ;  /* 0x0000000214077824 */ /* 0x000fe200078e0203 */
[----:B------:R-:W-:Y:S01]  /*20190*/  ISETP.LT.AND P2, PT, R222, UR4, !P0 ;  /* 0x00000004de007c0c */ /* 0x000fe2000c741270 */
[----:B------:R-:W-:Y:S01]  /*201a0*/  ULDC UR4, c[0x0][0x22c] ;  /* 0x00008b0000047ab9 */ /* 0x000fe20000000800 */
[----:B------:R-:W-:Y:S01]  /*201b0*/  LEA.HI.X.SX32 R9, R3, R0, 0x1, P6 ;  /* 0x0000000003097211 */ /* 0x000fe200030f0eff */
[----:B--2---:R-:W-:Y:S01]  /*201c0*/  IMAD R3, R12, 0x2, R7 ;  /* 0x000000020c037824 */ /* 0x004fe200078e0207 */
[----:B---3--:R-:W-:Y:S01]  /*201d0*/  IADD3 R10, P6, R7, R2, RZ ;  /* 0x00000002070a7210 */ /* 0x008fe20007fde0ff */
        /* <DEDUP_REMOVED lines=13> */
[----:B------:R-:W4:Y:S01]  /*202b0*/  LDC R20, c[0x0][0x248] ;  /* 0x00009200ff147b82 */ /* 0x000f220000000800 */
[C---:B0-----:R-:W-:Y:S02]  /*202c0*/  IADD3 R4, P6, R3.reuse, R2, RZ ;  /* 0x0000000203047210 */ /* 0x041fe40007fde0ff */
[----:B------:R-:W-:Y:S02]  /*202d0*/  PRMT R13, R70, 0x7770, RZ ;  /* 0x00007770460d7816 */ /* 0x000fe400000000ff */
[----:B------:R-:W-:Y:S01]  /*202e0*/  LEA.HI.X.SX32 R5, R3, R0, 0x1, P6 ;  /* 0x0000000003057211 */ /* 0x000fe200030f0eff */
[----:B------:R-:W-:Y:S01]  /*202f0*/  IMAD R3, R16, 0x2, R7 ;  /* 0x0000000210037824 */ /* 0x000fe200078e0207 */
        /* <DEDUP_REMOVED lines=33> */
[----:B---3--:R-:W-:Y:S02]  /*20510*/  IADD3 R10, P5, R3, R2, RZ ;  /* 0x00000002030a7210 */ /* 0x008fe40007fbe0ff */
[----:B------:R-:W-:Y:S01]  /*20520*/  ISETP.LT.AND P4, PT, R239, UR4, !P0 ;  /* 0x00000004ef007c0c */ /* 0x000fe2000c781270 */
[----:B------:R-:W-:Y:S01]  /*20530*/  ULDC UR4, c[0x0][0x22c] ;  /* 0x00008b0000047ab9 */ /* 0x000fe20000000800 */
[----:B------:R-:W-:Y:S01]  /*20540*/  LEA.HI.X.SX32 R11, R3, R0, 0x1, P5 ;  /* 0x00000000030b7211 */ /* 0x000fe200028f0eff */
[----:B0-----:R-:W-:Y:S01]  /*20550*/  IMAD R3, R12, 0x2, R3 ;  /* 0x000000020c037824 */ /* 0x001fe200078e0203 */
[----:B----4-:R-:W-:-:S03]  /*20560*/  PRMT R13, R68, 0x7772, RZ ;  /* 0x00007772440d7816 */ /* 0x010fc600000000ff */
[----:B--2---:R-:W-:Y:S02]  /*20570*/  IMAD R7, R14, 0x2, R3 ;  /* 0x000000020e077824 */ /* 0x004fe400078e0203 */
[----:B------:R-:W0:Y:S01]  /*20580*/  LDC R14, c[0x0][0x248] ;  /* 0x00009200ff0e7b82 */ /* 0x000e220000000800 */
[----:B------:R-:W-:-:S03]  /*20590*/  ISETP.LT.AND P2, PT, R240, UR4, !P0 ;  /* 0x00000004f0007c0c */ /* 0x000fc6000c741270 */
[----:B------:R2:W-:Y:S01]  /*205a0*/  @P4 STG.E.U8 desc[UR24][R10.64], R13 ;  /* 0x0000000d0a004986 */ /* 0x0005e2000c101118 */
[----:B------:R-:W-:Y:S01]  /*205b0*/  IADD3 R4, P4, R3, R2, RZ ;  /* 0x0000000203047210 */ /* 0x000fe20007f9e0ff */
[----:B------:R-:W-:Y:S02]  /*205c0*/  ULDC UR4, c[0x0][0x22c] ;  /* 0x00008b0000047ab9 */ /* 0x000fe40000000800 */
[----:B------:R-:W-:Y:S01]  /*205d0*/  ISETP.LT.AND P3, PT, R245, UR4, !P0 ;  /* 0x00000004f5007c0c */ /* 0x000fe2000c761270 */
[----:B------:R-:W-:Y:S01]  /*205e0*/  ULDC UR4, c[0x0][0x22c] ;  /* 0x00008b0000047ab9 */ /* 0x000fe20000000800 */
        /* <DEDUP_REMOVED lines=8> */
[----:B------:R-:W-:-:S02]  /*20670*/  PRMT R19, R69, 0x7772, RZ ;  /* 0x0000777245137816 */ /* 0x000fc400000000ff */
[C---:B--2---:R-:W-:Y:S01]  /*20680*/  IADD3 R10, P4, R3.reuse, R2, RZ ;  /* 0x00000002030a7210 */ /* 0x044fe20007f9e0ff */
[----:B------:R-:W1:Y:S01]  /*20690*/  LDC R18, c[0x0][0x248] ;  /* 0x00009200ff127b82 */ /* 0x000e620000000800 */
[----:B------:R-:W-:Y:S01]  /*206a0*/  PRMT R15, R70, 0x7772, RZ ;  /* 0x00007772460f7816 */ /* 0x000fe200000000ff */
[----:B------:R2:W-:Y:S01]  /*206b0*/  @P2 STG.E.U8 desc[UR24][R4.64], R19 ;  /* 0x0000001304002986 */ /* 0x0005e2000c101118 */
[----:B------:R-:W-:Y:S02]  /*206c0*/  LEA.HI.X.SX32 R11, R3, R0, 0x1, P4 ;  /* 0x00000000030b7211 */ /* 0x000fe400020f0eff */
[----:B------:R-:W-:Y:S01]  /*206d0*/  PRMT R17, R71, 0x7772, RZ ;  /* 0x0000777247117816 */ /* 0x000fe200000000ff */
[----:B0-----:R-:W-:Y:S01]  /*206e0*/  IMAD R3, R14, 0x2, R7 ;  /* 0x000000020e037824 */ /* 0x001fe200078e0207 */
[----:B------:R-:W-:Y:S02]  /*206f0*/  ISETP.LT.AND P6, PT, R250, UR5, !P0 ;  /* 0x00000005fa007c0c */ /* 0x000fe4000c7c1270 */
[----:B------:R-:W-:Y:S01]  /*20700*/  ISETP.LT.AND P2, PT, R251, UR4, !P0 ;  /* 0x00000004fb007c0c */ /* 0x000fe2000c741270 */
[----:B------:R0:W-:Y:S01]  /*20710*/  @P3 STG.E.U8 desc[UR24][R8.64], R15 ;  /* 0x0000000f08003986 */ /* 0x0001e2000c101118 */
[-C--:B------:R-:W-:Y:S01]  /*20720*/  IADD3 R12, P4, R7, R2.reuse, RZ ;  /* 0x00000002070c7210 */ /* 0x080fe20007f9e0ff */
[----:B------:R-:W-:Y:S01]  /*20730*/  ULDC UR4, c[0x0][0x22c] ;  /* 0x00008b0000047ab9 */ /* 0x000fe20000000800 */
[----:B------:R-:W-:Y:S01]  /*20740*/  PRMT R69, R69, 0x7773, RZ ;  /* 0x0000777345457816 */ /* 0x000fe200000000ff */
[----:B------:R-:W-:Y:S01]  /*20750*/  @P5 STG.E.U8 desc[UR24][R10.64], R17 ;  /* 0x000000110a005986 */ /* 0x000fe2000c101118 */
[----:B--2---:R-:W-:Y:S01]  /*20760*/  IADD3 R4, P5, R3, R2, RZ ;  /* 0x0000000203047210 */ /* 0x004fe20007fbe0ff */
[----:B------:R-:W2:Y:S01]  /*20770*/  LDC R14, c[0x0][0x248] ;  /* 0x00009200ff0e7b82 */ /* 0x000ea20000000800 */
[-C--:B------:R-:W-:Y:S01]  /*20780*/  LEA.HI.X.SX32 R13, R7, R0.reuse, 0x1, P4 ;  /* 0x00000000070d7211 */ /* 0x080fe200020f0eff */
[----:B------:R-:W-:Y:S01]  /*20790*/  IMAD R7, R20, 0x2, R3 ;  /* 0x0000000214077824 */ /* 0x000fe200078e0203 */
[----:B------:R-:W-:Y:S01]  /*207a0*/  LEA.HI.X.SX32 R5, R3, R0, 0x1, P5 ;  /* 0x0000000003057211 */ /* 0x000fe200028f0eff */
[----:B------:R-:W-:Y:S01]  /*207b0*/  ULDC UR5, c[0x0][0x22c] ;  /* 0x00008b0000057ab9 */ /* 0x000fe20000000800 */
[----:B0-----:R-:W-:-:S02]  /*207c0*/  PRMT R15, R68, 0x7773, RZ ;  /* 0x00007773440f7816 */ /* 0x001fc400000000ff */
[----:B------:R-:W-:Y:S01]  /*207d0*/  ISETP.LT.AND P3, PT, R247, UR4, !P0 ;  /* 0x00000004f7007c0c */ /* 0x000fe2000c761270 */
[----:B------:R-:W-:Y:S01]  /*207e0*/  ULDC UR4, c[0x0][0x22c] ;  /* 0x00008b0000047ab9 */ /* 0x000fe20000000800 */
[----:B------:R-:W-:Y:S01]  /*207f0*/  PRMT R71, R71, 0x7773, RZ ;  /* 0x0000777347477816 */ /* 0x000fe200000000ff */
[----:B------:R0:W-:Y:S01]  /*20800*/  @P6 STG.E.U8 desc[UR24][R12.64], R15 ;  /* 0x0000000f0c006986 */ /* 0x0001e2000c101118 */
[----:B------:R-:W-:Y:S01]  /*20810*/  ISETP.LT.AND P4, PT, R249, UR4, !P0 ;  /* 0x00000004f9007c0c */ /* 0x000fe2000c781270 */
[----:B------:R-:W-:Y:S01]  /*20820*/  ULDC UR4, c[0x0][0x22c] ;  /* 0x00008b0000047ab9 */ /* 0x000fe20000000800 */
[----:B------:R-:W4:Y:S01]  /*20830*/  LDC R20, c[0x0][0x248] ;  /* 0x00009200ff147b82 */ /* 0x000f220000000800 */
[----:B------:R2:W-:Y:S01]  /*20840*/  @P2 STG.E.U8 desc[UR24][R4.64], R69 ;  /* 0x0000004504002986 */ /* 0x0005e2000c101118 */
[C---:B------:R-:W-:Y:S02]  /*20850*/  IADD3 R8, P2, R7.reuse, R2, RZ ;  /* 0x0000000207087210 */ /* 0x040fe40007f5e0ff */
[----:B------:R-:W-:Y:S01]  /*20860*/  ISETP.LT.AND P5, PT, R252, UR4, !P0 ;  /* 0x00000004fc007c0c */ /* 0x000fe2000c7a1270 */
[----:B------:R-:W-:Y:S01]  /*20870*/  ULDC UR4, c[0x0][0x22c] ;  /* 0x00008b0000047ab9 */ /* 0x000fe20000000800 */
[----:B------:R-:W-:-:S02]  /*20880*/  LEA.HI.X.SX32 R9, R7, R0, 0x1, P2 ;  /* 0x0000000007097211 */ /* 0x000fc400010f0eff */
[----:B------:R-:W-:Y:S01]  /*20890*/  ISETP.LT.AND P2, PT, R60, UR4, !P0 ;  /* 0x000000043c007c0c */ /* 0x000fe2000c741270 */
[----:B---3--:R-:W-:Y:S01]  /*208a0*/  IMAD R3, R16, 0x2, R7 ;  /* 0x0000000210037824 */ /* 0x008fe200078e0207 */
[----:B------:R-:W3:Y:S01]  /*208b0*/  LDL.LU R60, [R1+0x680] ;  /* 0x00068000013c7983 */ /* 0x000ee20000300800 */
[----:B------:R-:W-:Y:S01]  /*208c0*/  ULDC UR4, c[0x0][0x22c] ;  /* 0x00008b0000047ab9 */ /* 0x000fe20000000800 */
[----:B0-----:R-:W0:Y:S01]  /*208d0*/  LDC R12, c[0x0][0x248] ;  /* 0x00009200ff0c7b82 */ /* 0x001e220000000800 */
[----:B--2---:R-:W-:Y:S01]  /*208e0*/  IMAD R5, R14, 0x2, R3 ;  /* 0x000000020e057824 */ /* 0x004fe200078e0203 */
[C---:B------:R-:W-:Y:S01]  /*208f0*/  IADD3 R10, P6, R3.reuse, R2, RZ ;  /* 0x00000002030a7210 */ /* 0x040fe20007fde0ff */
[----:B------:R-:W2:Y:S01]  /*20900*/  LDL.LU R247, [R1+0x28] ;  /* 0x0000280001f77983 */ /* 0x000ea20000300800 */
[----:B------:R-:W-:Y:S02]  /*20910*/  PRMT R7, R70, 0x7773, RZ ;  /* 0x0000777346077816 */ /* 0x000fe400000000ff */
[----:B------:R-:W-:-:S02]  /*20920*/  LEA.HI.X.SX32 R11, R3, R0, 0x1, P6 ;  /* 0x00000000030b7211 */ /* 0x000fc400030f0eff */
[----:B------:R-:W-:Y:S01]  /*20930*/  IADD3 R4, P6, R5, R2, RZ ;  /* 0x0000000205047210 */ /* 0x000fe20007fde0ff */
[----:B------:R4:W-:Y:S01]  /*20940*/  @P3 STG.E.U8 desc[UR24][R8.64], R7 ;  /* 0x0000000708003986 */ /* 0x0009e2000c101118 */
[----:B-1----:R-:W-:Y:S01]  /*20950*/  IMAD R3, R18, 0x2, R5 ;  /* 0x0000000212037824 */ /* 0x002fe200078e0205 */
[----:B------:R-:W-:Y:S01]  /*20960*/  ISETP.LT.AND P3, PT, R61, UR4, !P0 ;  /* 0x000000043d007c0c */ /* 0x000fe2000c761270 */
[----:B------:R-:W-:Y:S01]  /*20970*/  ULDC UR4, c[0x0][0x22c] ;  /* 0x00008b0000047ab9 */ /* 0x000fe20000000800 */
[----:B------:R-:W-:Y:S01]  /*20980*/  LEA.HI.X.SX32 R5, R5, R0, 0x1, P6 ;  /* 0x0000000005057211 */ /* 0x000fe200030f0eff */
[----:B------:R-:W2:Y:S01]  /*20990*/  LDL.LU R61, [R1+0x67c] ;  /* 0x00067c00013d7983 */ /* 0x000ea20000300800 */
[----:B------:R-:W1:Y:S03]  /*209a0*/  LDC R14, c[0x0][0x248] ;  /* 0x00009200ff0e7b82 */ /* 0x000e660000000800 */
[----:B------:R0:W-:Y:S01]  /*209b0*/  @P4 STG.E.U8 desc[UR24][R10.64], R71 ;  /* 0x000000470a004986 */ /* 0x0001e2000c101118 */
[----:B------:R-:W-:Y:S01]  /*209c0*/  ISETP.LT.AND P4, PT, R62, UR4, !P0 ;  /* 0x000000043e007c0c */ /* 0x000fe2000c781270 */
[----:B------:R-:W-:-:S02]  /*209d0*/  ULDC UR4, c[0x0][0x22c] ;  /* 0x00008b0000047ab9 */ /* 0x000fc40000000800 */
[----:B------:R-:W2:Y:S01]  /*209e0*/  LDL.LU R249, [R1+0x2c] ;  /* 0x00002c0001f97983 */ /* 0x000ea20000300800 */
[----:B------:R-:W1:Y:S03]  /*209f0*/  LDC R16, c[0x0][0x248] ;  /* 0x00009200ff107b82 */ /* 0x000e660000000800 */
[----:B------:R-:W2:Y:S04]  /*20a00*/  LDL.LU R62, [R1+0x678] ;  /* 0x00067800013e7983 */ /* 0x000ea80000300800 */
[----:B------:R-:W2:Y:S01]  /*20a10*/  LDL.LU R252, [R1+0x30] ;  /* 0x0000300001fc7983 */ /* 0x000ea20000300800 */
[----:B---3--:R-:W-:Y:S01]  /*20a20*/  PRMT R13, R60, 0x7770, RZ ;  /* 0x000077703c0d7816 */ /* 0x008fe200000000ff */
[----:B------:R-:W3:Y:S04]  /*20a30*/  LDC R18, c[0x0][0x248] ;  /* 0x00009200ff127b82 */ /* 0x000ee80000000800 */
[----:B------:R1:W-:Y:S01]  /*20a40*/  @P5 STG.E.U8 desc[UR24][R4.64], R13 ;  /* 0x0000000d04005986 */ /* 0x0003e2000c101118 */
[----:B------:R-:W-:Y:S01]  /*20a50*/  ISETP.LT.AND P5, PT, R63, UR4, !P0 ;  /* 0x000000043f007c0c */ /* 0x000fe2000c7a1270 */
[----:B----4-:R-:W-:Y:S01]  /*20a60*/  IMAD R7, R20, 0x2, R3 ;  /* 0x0000000214077824 */ /* 0x010fe200078e0203 */
[C---:B------:R-:W-:Y:S01]  /*20a70*/  IADD3 R8, P6, R3.reuse, R2, RZ ;  /* 0x0000000203087210 */ /* 0x040fe20007fde0ff */
[----:B------:R-:W4:Y:S01]  /*20a80*/  LDL.LU R63, [R1+0x674] ;  /* 0x00067400013f7983 */ /* 0x000f220000300800 */
[----:B------:R-:W-:Y:S01]  /*20a90*/  ULDC UR4, c[0x0][0x22c] ;  /* 0x00008b0000047ab9 */ /* 0x000fe20000000800 */
[----:B------:R-:W3:Y:S02]  /*20aa0*/  LDC R20, c[0x0][0x248] ;  /* 0x00009200ff147b82 */ /* 0x000ee40000000800 */
[----:B------:R-:W3:Y:S01]  /*20ab0*/  LDL.LU R244, [R1+0x34] ;  /* 0x0000340001f47983 */ /* 0x000ee20000300800 */
[----:B------:R-:W-:Y:S01]  /*20ac0*/  LEA.HI.X.SX32 R9, R3, R0, 0x1, P6 ;  /* 0x0000000003097211 */ /* 0x000fe200030f0eff */
[----:B0-----:R-:W-:Y:S01]  /*20ad0*/  IMAD R3, R12, 0x2, R7 ;  /* 0x000000020c037824 */ /* 0x001fe200078e0207 */
[----:B------:R-:W-:Y:S01]  /*20ae0*/  IADD3 R10, P6, R7, R2, RZ ;  /* 0x00000002070a7210 */ /* 0x000fe20007fde0ff */
[----:B------:R-:W3:Y:S01]  /*20af0*/  LDL.LU R248, [R1+0x38] ;  /* 0x0000380001f87983 */ /* 0x000ee20000300800 */
[----:B--2---:R-:W-:Y:S01]  /*20b00*/  PRMT R15, R61, 0x7770, RZ ;  /* 0x000077703d0f7816 */ /* 0x004fe200000000ff */
[----:B------:R-:W0:Y:S01]  /*20b10*/  LDC R12, c[0x0][0x248] ;  /* 0x00009200ff0c7b82 */ /* 0x000e220000000800 */
[----:B------:R-:W-:-:S02]  /*20b20*/  LEA.HI.X.SX32 R11, R7, R0, 0x1, P6 ;  /* 0x00000000070b7211 */ /* 0x000fc400030f0eff */
[----:B-1----:R-:W-:Y:S01]  /*20b30*/  IADD3 R4, P6, R3, R2, RZ ;  /* 0x0000000203047210 */ /* 0x002fe20007fde0ff */
[----:B------:R1:W-:Y:S01]  /*20b40*/  @P2 STG.E.U8 desc[UR24][R8.64], R15 ;  /* 0x0000000f08002986 */ /* 0x0003e2000c101118 */
[----:B------:R-:W-:Y:S01]  /*20b50*/  ISETP.LT.AND P2, PT, R247, UR4, !P0 ;  /* 0x00000004f7007c0c */ /* 0x000fe2000c741270 */
[----:B------:R-:W-:Y:S01]  /*20b60*/  ULDC UR4, c[0x0][0x22c] ;  /* 0x00008b0000047ab9 */ /* 0x000fe20000000800 */
[----:B------:R-:W-:Y:S01]  /*20b70*/  PRMT R13, R62, 0x7770, RZ ;  /* 0x000077703e0d7816 */ /* 0x000fe200000000ff */
[----:B------:R-:W2:Y:S01]  /*20b80*/  LDL.LU R247, [R1+0x3c] ;  /* 0x00003c0001f77983 */ /* 0x000ea20000300800 */
[----:B------:R-:W-:-:S03]  /*20b90*/  LEA.HI.X.SX32 R5, R3, R0, 0x1, P6 ;  /* 0x0000000003057211 */ /* 0x000fc600030f0eff */
[----:B------:R1:W-:Y:S01]  /*20ba0*/  @P3 STG.E.U8 desc[UR24][R10.64], R13 ;  /* 0x0000000d0a003986 */ /* 0x0003e2000c101118 */
[----:B------:R-:W-:Y:S01]  /*20bb0*/  ISETP.LT.AND P3, PT, R249, UR4, !P0 ;  /* 0x00000004f9007c0c */ /* 0x000fe2000c761270 */
[----:B------:R-:W-:Y:S02]  /*20bc0*/  ULDC UR4, c[0x0][0x22c] ;  /* 0x00008b0000047ab9 */ /* 0x000fe40000000800 */
[----:B------:R-:W2:Y:S01]  /*20bd0*/  LDL.LU R249, [R1+0x40] ;  /* 0x0000400001f97983 */ /* 0x000ea20000300800 */
[----:B------:R-:W-:Y:S02]  /*20be0*/  IMAD R7, R14, 0x2, R3 ;  /* 0x000000020e077824 */ /* 0x000fe400078e0203 */
[----:B------:R-:W3:Y:S01]  /*20bf0*/  LDC R14, c[0x0][0x248] ;  /* 0x00009200ff0e7b82 */ /* 0x000ee20000000800 */
[----:B----4-:R-:W-:-:S05]  /*20c00*/  PRMT R17, R63, 0x7770, RZ ;  /* 0x000077703f117816 */ /* 0x010fca00000000ff */
[----:B------:R4:W-:Y:S01]  /*20c10*/  @P4 STG.E.U8 desc[UR24][R4.64], R17 ;  /* 0x0000001104004986 */ /* 0x0009e2000c101118 */
[----:B------:R-:W-:Y:S01]  /*20c20*/  ISETP.LT.AND P4, PT, R252, UR4, !P0 ;  /* 0x00000004fc007c0c */ /* 0x000fe2000c781270 */
[----:B------:R-:W-:Y:S01]  /*20c30*/  IMAD R3, R16, 0x2, R7 ;  /* 0x0000000210037824 */ /* 0x000fe200078e0207 */
[C---:B-1----:R-:W-:Y:S01]  /*20c40*/  IADD3 R8, P6, R7.reuse, R2, RZ ;  /* 0x0000000207087210 */ /* 0x042fe20007fde0ff */
[----:B------:R-:W2:Y:S01]  /*20c50*/  LDL.LU R252, [R1+0x44] ;  /* 0x0000440001fc7983 */ /* 0x000ea20000300800 */
[----:B------:R-:W-:Y:S01]  /*20c60*/  PRMT R13, R60, 0x7771, RZ ;  /* 0x000077713c0d7816 */ /* 0x000fe200000000ff */
[----:B------:R-:W-:Y:S01]  /*20c70*/  ULDC UR4, c[0x0][0x22c] ;  /* 0x00008b0000047ab9 */ /* 0x000fe20000000800 */
[----:B------:R-:W-:Y:S01]  /*20c80*/  LEA.HI.X.SX32 R9, R7, R0, 0x1, P6 ;  /* 0x0000000007097211 */ /* 0x000fe200030f0eff */
[----:B------:R-:W1:Y:S01]  /*20c90*/  LDC R16, c[0x0][0x248] ;  /* 0x00009200ff107b82 */ /* 0x000e620000000800 */
[----:B------:R-:W-:Y:S02]  /*20ca0*/  IADD3 R10, P6, R3, R2, RZ ;  /* 0x00000002030a7210 */ /* 0x000fe40007fde0ff */
[----:B------:R-:W-:-:S02]  /*20cb0*/  PRMT R15, R61, 0x7771, RZ ;  /* 0x000077713d0f7816 */ /* 0x000fc400000000ff */
[----:B------:R-:W-:Y:S01]  /*20cc0*/  LEA.HI.X.SX32 R11, R3, R0, 0x1, P6 ;  /* 0x00000000030b7211 */ /* 0x000fe200030f0eff */
[----:B0-----:R-:W-:Y:S01]  /*20cd0*/  IMAD R3, R12, 0x2, R3 ;  /* 0x000000020c037824 */ /* 0x001fe200078e0203 */
[----:B------:R0:W-:Y:S01]  /*20ce0*/  @P5 STG.E.U8 desc[UR24][R8.64], R13 ;  /* 0x0000000d08005986 */ /* 0x0001e2000c101118 */
[----:B---3--:R-:W-:Y:S01]  /*20cf0*/  ISETP.LT.AND P5, PT, R244, UR4, !P0 ;  /* 0x00000004f4007c0c */ /* 0x008fe2000c7a1270 */
[----:B------:R-:W-:Y:S01]  /*20d00*/  ULDC UR4, c[0x0][0x22c] ;  /* 0x00008b0000047ab9 */ /* 0x000fe20000000800 */
[----:B------:R-:W-:Y:S01]  /*20d10*/  IMAD R7, R14, 0x2, R3 ;  /* 0x000000020e077824 */ /* 0x000fe200078e0203 */
[----:B------:R3:W-:Y:S01]  /*20d20*/  @P2 STG.E.U8 desc[UR24][R10.64], R15 ;  /* 0x0000000f0a002986 */ /* 0x0007e2000c101118 */
[C---:B----4-:R-:W-:Y:S01]  /*20d30*/  IADD3 R4, P2, R3.reuse, R2, RZ ;  /* 0x0000000203047210 */ /* 0x050fe20007f5e0ff */
[----:B------:R-:W4:Y:S03]  /*20d40*/  LDC R12, c[0x0][0x248] ;  /* 0x00009200ff0c7b82 */ /* 0x000f260000000800 */
[----:B------:R-:W-:-:S02]  /*20d50*/  LEA.HI.X.SX32 R5, R3, R0, 0x1, P2 ;  /* 0x0000000003057211 */ /* 0x000fc400010f0eff */
[----:B------:R-:W-:Y:S02]  /*20d60*/  ISETP.LT.AND P2, PT, R248, UR4, !P0 ;  /* 0x00000004f8007c0c */ /* 0x000fe4000c741270 */
[C---:B0-----:R-:W-:Y:S01]  /*20d70*/  IADD3 R8, P6, R7.reuse, R2, RZ ;  /* 0x0000000207087210 */ /* 0x041fe20007fde0ff */
[----:B------:R-:W4:Y:S01]  /*20d80*/  LDL.LU R248, [R1+0x48] ;  /* 0x0000480001f87983 */ /* 0x000f220000300800 */
[----:B------:R-:W-:Y:S01]  /*20d90*/  PRMT R13, R62, 0x7771, RZ ;  /* 0x000077713e0d7816 */ /* 0x000fe200000000ff */
[----:B------:R-:W-:Y:S01]  /*20da0*/  IMAD R3, R18, 0x2, R7 ;  /* 0x0000000212037824 */ /* 0x000fe200078e0207 */
[----:B------:R-:W-:Y:S01]  /*20db0*/  LEA.HI.X.SX32 R9, R7, R0, 0x1, P6 ;  /* 0x0000000007097211 */ /* 0x000fe200030f0eff */
[----:B------:R-:W-:Y:S01]  /*20dc0*/  ULDC UR4, c[0x0][0x22c] ;  /* 0x00008b0000047ab9 */ /* 0x000fe20000000800 */
[----:B------:R-:W-:Y:S01]  /*20dd0*/  PRMT R7, R63, 0x7771, RZ ;  /* 0x000077713f077816 */ /* 0x000fe200000000ff */
[----:B------:R-:W-:Y:S01]  /*20de0*/  @P3 STG.E.U8 desc[UR24][R4.64], R13 ;  /* 0x0000000d04003986 */ /* 0x000fe2000c101118 */
[----:B--2---:R-:W-:Y:S01]  /*20df0*/  ISETP.LT.AND P3, PT, R247, UR4, !P0 ;  /* 0x00000004f7007c0c */ /* 0x004fe2000c761270 */
[----:B------:R-:W-:Y:S01]  /*20e00*/  ULDC UR4, c[0x0][0x22c] ;  /* 0x00008b0000047ab9 */ /* 0x000fe20000000800 */
[----:B------:R-:W0:Y:S01]  /*20e10*/  LDC R14, c[0x0][0x248] ;  /* 0x00009200ff0e7b82 */ /* 0x000e220000000800 */
[----:B------:R0:W-:Y:S01]  /*20e20*/  @P4 STG.E.U8 desc[UR24][R8.64], R7 ;  /* 0x0000000708004986 */ /* 0x0001e2000c101118 */
[----:B---3--:R-:W-:-:S03]  /*20e30*/  IADD3 R10, P4, R3, R2, RZ ;  /* 0x00000002030a7210 */ /* 0x008fc60007f9e0ff */
[----:B------:R-:W2:Y:S01]  /*20e40*/  LDL.LU R247, [R1+0x4c] ;  /* 0x00004c0001f77983 */ /* 0x000ea20000300800 */
[----:B------:R-:W-:Y:S01]  /*20e50*/  ISETP.LT.AND P6, PT, R249, UR4, !P0 ;  /* 0x00000004f9007c0c */ /* 0x000fe2000c7c1270 */
[----:B------:R-:W-:Y:S01]  /*20e60*/  ULDC UR4, c[0x0][0x22c] ;  /* 0x00008b0000047ab9 */ /* 0x000fe20000000800 */
[----:B------:R-:W-:Y:S01]  /*20e70*/  LEA.HI.X.SX32 R11, R3, R0, 0x1, P4 ;  /* 0x00000000030b7211 */ /* 0x000fe200020f0eff */
[----:B------:R-:W3:Y:S01]  /*20e80*/  LDL.LU R249, [R1+0x50] ;  /* 0x0000500001f97983 */ /* 0x000ee20000300800 */
[----:B----4-:R-:W-:Y:S01]  /*20e90*/  IMAD R3, R12, 0x2, R3 ;  /* 0x000000020c037824 */ /* 0x010fe200078e0203 */
[----:B------:R-:W4:Y:S01]  /*20ea0*/  LDC R18, c[0x0][0x248] ;  /* 0x00009200ff127b82 */ /* 0x000f220000000800 */
[----:B------:R-:W-:Y:S02]  /*20eb0*/  ISETP.LT.AND P4, PT, R252, UR5, !P0 ;  /* 0x00000005fc007c0c */ /* 0x000fe4000c781270 */
[----:B0-----:R-:W-:Y:S01]  /*20ec0*/  IMAD R7, R14, 0x2, R3 ;  /* 0x000000020e077824 */ /* 0x001fe200078e0203 */
[----:B------:R-:W3:Y:S04]  /*20ed0*/  LDL.LU R252, [R1+0x54] ;  /* 0x0000540001fc7983 */ /* 0x000ee80000300800 */
[----:B------:R-:W0:Y:S01]  /*20ee0*/  LDC R14, c[0x0][0x248] ;  /* 0x00009200ff0e7b82 */ /* 0x000e220000000800 */
[----:B------:R-:W-:Y:S01]  /*20ef0*/  PRMT R13, R60, 0x7772, RZ ;  /* 0x000077723c0d7816 */ /* 0x000fe200000000ff */
[----:B------:R-:W-:-:S04]  /*20f00*/  ULDC UR5, c[0x0][0x22c] ;  /* 0x00008b0000057ab9 */ /* 0x000fc80000000800 */
[----:B------:R4:W-:Y:S01]  /*20f10*/  @P5 STG.E.U8 desc[UR24][R10.64], R13 ;  /* 0x0000000d0a005986 */ /* 0x0009e2000c101118 */
[----:B------:R-:W-:-:S04]  /*20f20*/  IADD3 R4, P5, R3, R2, RZ ;  /* 0x0000000203047210 */ /* 0x000fc80007fbe0ff */
[----:B------:R-:W-:Y:S01]  /*20f30*/  LEA.HI.X.SX32 R5, R3, R0, 0x1, P5 ;  /* 0x0000000003057211 */ /* 0x000fe200028f0eff */
[----:B-1----:R-:W-:Y:S01]  /*20f40*/  IMAD R3, R16, 0x2, R7 ;  /* 0x0000000210037824 */ /* 0x002fe200078e0207 */
[----:B------:R-:W-:Y:S01]  /*20f50*/  IADD3 R8, P5, R7, R2, RZ ;  /* 0x0000000207087210 */ /* 0x000fe20007fbe0ff */
[----:B------:R-:W1:Y:S01]  /*20f60*/  LDC R16, c[0x0][0x248] ;  /* 0x00009200ff107b82 */ /* 0x000e620000000800 */
[----:B------:R-:W-:Y:S02]  /*20f70*/  PRMT R19, R61, 0x7772, RZ ;  /* 0x000077723d137816 */ /* 0x000fe400000000ff */
[----:B------:R-:W-:Y:S01]  /*20f80*/  LEA.HI.X.SX32 R9, R7, R0, 0x1, P5 ;  /* 0x0000000007097211 */ /* 0x000fe200028f0eff */
[----:B----4-:R-:W-:Y:S01]  /*20f90*/  IMAD R7, R18, 0x2, R3 ;  /* 0x0000000212077824 */ /* 0x010fe200078e0203 */
[C---:B------:R-:W-:Y:S02]  /*20fa0*/  IADD3 R10, P5, R3.reuse, R2, RZ ;  /* 0x00000002030a7210 */ /* 0x040fe40007fbe0ff */
[----:B------:R-:W-:Y:S01]  /*20fb0*/  PRMT R15, R62, 0x7772, RZ ;  /* 0x000077723e0f7816 */ /* 0x000fe200000000ff */
[----:B------:R4:W-:Y:S01]  /*20fc0*/  @P2 STG.E.U8 desc[UR24][R4.64], R19 ;  /* 0x0000001304002986 */ /* 0x0009e2000c101118 */
[----:B------:R-:W-:Y:S01]  /*20fd0*/  LEA.HI.X.SX32 R11, R3, R0, 0x1, P5 ;  /* 0x00000000030b7211 */ /* 0x000fe200028f0eff */
[----:B0-----:R-:W-:Y:S01]  /*20fe0*/  IMAD R3, R14, 0x2, R7 ;  /* 0x000000020e037824 */ /* 0x001fe200078e0207 */
[----:B------:R-:W-:Y:S01]  /*20ff0*/  PRMT R17, R63, 0x7772, RZ ;  /* 0x000077723f117816 */ /* 0x000fe200000000ff */
[----:B------:R-:W0:Y:S01]  /*21000*/  LDC R18, c[0x0][0x248] ;  /* 0x00009200ff127b82 */ /* 0x000e220000000800 */
[----:B------:R-:W-:Y:S01]  /*21010*/  ISETP.LT.AND P2, PT, R248, UR4, !P0 ;  /* 0x00000004f8007c0c */ /* 0x000fe2000c741270 */
[----:B------:R2:W-:Y:S01]  /*21020*/  @P3 STG.E.U8 desc[UR24][R8.64], R15 ;  /* 0x0000000f08003986 */ /* 0x0005e2000c101118 */
[----:B------:R-:W-:Y:S01]  /*21030*/  IADD3 R12, P5, R7, R2, RZ ;  /* 0x00000002070c7210 */ /* 0x000fe20007fbe0ff */
[----:B------:R-:W-:-:S02]  /*21040*/  ULDC UR4, c[0x0][0x22c] ;  /* 0x00008b0000047ab9 */ /* 0x000fc40000000800 */
[----:B------:R-:W-:Y:S01]  /*21050*/  @P6 STG.E.U8 desc[UR24][R10.64], R17 ;  /* 0x000000110a006986 */ /* 0x000fe2000c101118 */
[----:B----4-:R-:W-:Y:S01]  /*21060*/  IADD3 R4, P6, R3, R2, RZ ;  /* 0x0000000203047210 */ /* 0x010fe20007fde0ff */
[----:B------:R-:W4:Y:S01]  /*21070*/  LDC R14, c[0x0][0x248] ;  /* 0x00009200ff0e7b82 */ /* 0x000f220000000800 */
[-C--:B------:R-:W-:Y:S01]  /*21080*/  LEA.HI.X.SX32 R13, R7, R0.reuse, 0x1, P5 ;  /* 0x00000000070d7211 */ /* 0x080fe200028f0eff */
[----:B------:R-:W-:Y:S01]  /*21090*/  IMAD R7, R20, 0x2, R3 ;  /* 0x0000000214077824 */ /* 0x000fe200078e0203 */
[----:B------:R-:W-:Y:S02]  /*210a0*/  LEA.HI.X.SX32 R5, R3, R0, 0x1, P6 ;  /* 0x0000000003057211 */ /* 0x000fe400030f0eff */
[----:B--2---:R-:W-:Y:S02]  /*210b0*/  PRMT R15, R60, 0x7773, RZ ;  /* 0x000077733c0f7816 */ /* 0x004fe400000000ff */
[----:B------:R-:W-:Y:S01]  /*210c0*/  PRMT R61, R61, 0x7773, RZ ;  /* 0x000077733d3d7816 */ /* 0x000fe200000000ff */
[----:B------:R-:W2:Y:S01]  /*210d0*/  LDC R20, c[0x0][0x248] ;  /* 0x00009200ff147b82 */ /* 0x000ea20000000800 */
[----:B------:R-:W-:Y:S01]  /*210e0*/  ISETP.LT.AND P3, PT, R247, UR4, !P0 ;  /* 0x00000004f7007c0c */ /* 0x000fe2000c761270 */
[----:B------:R-:W-:Y:S01]  /*210f0*/  ULDC UR4, c[0x0][0x22c] ;  /* 0x00008b0000047ab9 */ /* 0x000fe20000000800 */
[----:B------:R1:W-:Y:S01]  /*21100*/  @P4 STG.E.U8 desc[UR24][R12.64], R15 ;  /* 0x0000000f0c004986 */ /* 0x0003e2000c101118 */
[----:B---3--:R-:W-:Y:S01]  /*21110*/  ISETP.LT.AND P5, PT, R249, UR4, !P0 ;  /* 0x00000004f9007c0c */ /* 0x008fe2000c7a1270 */
[----:B------:R-:W-:-:S02]  /*21120*/  ULDC UR4, c[0x0][0x22c] ;  /* 0x00008b0000047ab9 */ /* 0x000fc40000000800 */
[----:B------:R4:W-:Y:S01]  /*21130*/  @P2 STG.E.U8 desc[UR24][R4.64], R61 ;  /* 0x0000003d04002986 */ /* 0x0009e2000c101118 */
[----:B------:R-:W-:-:S04]  /*21140*/  IADD3 R8, P2, R7, R2, RZ ;  /* 0x0000000207087210 */ /* 0x000fc80007f5e0ff */
[----:B------:R-:W-:Y:S01]  /*21150*/  LEA.HI.X.SX32 R9, R7, R0, 0x1, P2 ;  /* 0x0000000007097211 */ /* 0x000fe200010f0eff */
[----:B-1----:R-:W-:Y:S01]  /*21160*/  IMAD R3, R16, 0x2, R7 ;  /* 0x0000000210037824 */ /* 0x002fe200078e0207 */
[----:B------:R-:W-:Y:S01]  /*21170*/  PRMT R7, R62, 0x7773, RZ ;  /* 0x000077733e077816 */ /* 0x000fe200000000ff */
[----:B------:R-:W1:Y:S04]  /*21180*/  LDC R12, c[0x0][0x248] ;  /* 0x00009200ff0c7b82 */ /* 0x000e680000000800 */
[----:B------:R3:W-:Y:S01]  /*21190*/  @P3 STG.E.U8 desc[UR24][R8.64], R7 ;  /* 0x0000000708003986 */ /* 0x0007e2000c101118 */
[----:B------:R-:W-:Y:S01]  /*211a0*/  ISETP.LT.AND P4, PT, R252, UR4, !P0 ;  /* 0x00000004fc007c0c */ /* 0x000fe2000c781270 */
[----:B------:R-:W-:Y:S01]  /*211b0*/  ULDC UR4, c[0x0][0x22c] ;  /* 0x00008b0000047ab9 */ /* 0x000fe20000000800 */
[----:B------:R-:W-:Y:S01]  /*211c0*/  PRMT R63, R63, 0x7773, RZ ;  /* 0x000077733f3f7816 */ /* 0x000fe200000000ff */
[----:B------:R-:W1:Y:S01]  /*211d0*/  LDC R16, c[0x0][0x248] ;  /* 0x00009200ff107b82 */ /* 0x000e620000000800 */
[----:B------:R-:W-:Y:S01]  /*211e0*/  ISETP.LT.AND P2, PT, R52, UR4, !P0 ;  /* 0x0000000434007c0c */ /* 0x000fe2000c741270 */
[----:B------:R-:W-:Y:S01]  /*211f0*/  ULDC UR4, c[0x0][0x22c] ;  /* 0x00008b0000047ab9 */ /* 0x000fe20000000800 */
[----:B------:R-:W2:Y:S01]  /*21200*/  LDL.LU R52, [R1+0x670] ;  /* 0x0006700001347983 */ /* 0x000ea20000300800 */
[----:B------:R-:W-:Y:S01]  /*21210*/  ISETP.LT.AND P3, PT, R53, UR4, !P0 ;  /* 0x0000000435007c0c */ /* 0x000fe2000c761270 */
[----:B------:R-:W-:-:S02]  /*21220*/  ULDC UR4, c[0x0][0x22c] ;  /* 0x00008b0000047ab9 */ /* 0x000fc40000000800 */
[----:B------:R-:W2:Y:S04]  /*21230*/  LDL.LU R252, [R1+0x68] ;  /* 0x0000680001fc7983 */ /* 0x000ea80000300800 */
[----:B------:R-:W2:Y:S01]  /*21240*/  LDL.LU R53, [R1+0x66c] ;  /* 0x00066c0001357983 */ /* 0x000ea20000300800 */
[C---:B------:R-:W-:Y:S01]  /*21250*/  IADD3 R10, P6, R3.reuse, R2, RZ ;  /* 0x00000002030a7210 */ /* 0x040fe20007fde0ff */
[----:B----4-:R-:W-:Y:S02]  /*21260*/  IMAD R5, R14, 0x2, R3 ;  /* 0x000000020e057824 */ /* 0x010fe400078e0203 */
[----:B------:R-:W4:Y:S01]  /*21270*/  LDL.LU R247, [R1+0x6c] ;  /* 0x00006c0001f77983 */ /* 0x000f220000300800 */
[----:B------:R-:W-:Y:S01]  /*21280*/  LEA.HI.X.SX32 R11, R3, R0, 0x1, P6 ;  /* 0x00000000030b7211 */ /* 0x000fe200030f0eff */
[----:B------:R-:W1:Y:S04]  /*21290*/  LDC R14, c[0x0][0x248] ;  /* 0x00009200ff0e7b82 */ /* 0x000e680000000800 */
[----:B------:R-:W-:Y:S01]  /*212a0*/  @P5 STG.E.U8 desc[UR24][R10.64], R63 ;  /* 0x0000003f0a005986 */ /* 0x000fe2000c101118 */
[----:B------:R-:W-:Y:S01]  /*212b0*/  ISETP.LT.AND P5, PT, R54, UR4, !P0 ;  /* 0x0000000436007c0c */ /* 0x000fe2000c7a1270 */
[----:B0-----:R-:W-:Y:S01]  /*212c0*/  IMAD R3, R18, 0x2, R5 ;  /* 0x0000000212037824 */ /* 0x001fe200078e0205 */
[C---:B------:R-:W-:Y:S01]  /*212d0*/  IADD3 R4, P6, R5.reuse, R2, RZ ;  /* 0x0000000205047210 */ /* 0x040fe20007fde0ff */
[----:B------:R-:W4:Y:S01]  /*212e0*/  LDL.LU R54, [R1+0x668] ;  /* 0x0006680001367983 */ /* 0x000f220000300800 */
[----:B------:R-:W-:Y:S01]  /*212f0*/  ULDC UR4, c[0x0][0x22c] ;  /* 0x00008b0000047ab9 */ /* 0x000fe20000000800 */
[----:B------:R-:W0:Y:S01]  /*21300*/  LDC R18, c[0x0][0x248] ;  /* 0x00009200ff127b82 */ /* 0x000e220000000800 */
[----:B------:R-:W-:Y:S01]  /*21310*/  LEA.HI.X.SX32 R5, R5, R0, 0x1, P6 ;  /* 0x0000000005057211 */ /* 0x000fe200030f0eff */
[----:B------:R-:W4:Y:S01]  /*21320*/  LDL.LU R249, [R1+0x70] ;  /* 0x0000700001f97983 */ /* 0x000f220000300800 */
[----:B---3--:R-:W-:-:S04]  /*21330*/  IADD3 R8, P6, R3, R2, RZ ;  /* 0x0000000203087210 */ /* 0x008fc80007fde0ff */
[----:B------:R-:W-:Y:S02]  /*21340*/  LEA.HI.X.SX32 R9, R3, R0, 0x1, P6 ;  /* 0x0000000003097211 */ /* 0x000fe400030f0eff */
[----:B--2---:R-:W-:-:S05]  /*21350*/  PRMT R15, R52, 0x7770, RZ ;  /* 0x00007770340f7816 */ /* 0x004fca00000000ff */
[----:B------:R4:W-:Y:S01]  /*21360*/  @P4 STG.E.U8 desc[UR24][R4.64], R15 ;  /* 0x0000000f04004986 */ /* 0x0009e2000c101118 */
[----:B------:R-:W-:Y:S01]  /*21370*/  ISETP.LT.AND P4, PT, R55, UR4, !P0 ;  /* 0x0000000437007c0c */ /* 0x000fe2000c781270 */
[----:B------:R-:W-:Y:S02]  /*21380*/  ULDC UR4, c[0x0][0x22c] ;  /* 0x00008b0000047ab9 */ /* 0x000fe40000000800 */
[----:B------:R-:W2:Y:S01]  /*21390*/  LDL.LU R55, [R1+0x664] ;  /* 0x0006640001377983 */ /* 0x000ea20000300800 */
[----:B------:R-:W-:-:S03]  /*213a0*/  PRMT R13, R53, 0x7770, RZ ;  /* 0x00007770350d7816 */ /* 0x000fc600000000ff */
[----:B------:R-:W3:Y:S04]  /*213b0*/  LDL.LU R248, [R1+0x74] ;  /* 0x0000740001f87983 */ /* 0x000ee80000300800 */
[----:B------:R0:W-:Y:S01]  /*213c0*/  @P2 STG.E.U8 desc[UR24][R8.64], R13 ;  /* 0x0000000d08002986 */ /* 0x0001e2000c101118 */
[----:B------:R-:W-:Y:S01]  /*213d0*/  ISETP.LT.AND P2, PT, R252, UR4, !P0 ;  /* 0x00000004fc007c0c */ /* 0x000fe2000c741270 */
[----:B------:R-:W-:Y:S01]  /*213e0*/  IMAD R7, R20, 0x2, R3 ;  /* 0x0000000214077824 */ /* 0x000fe200078e0203 */
[----:B------:R-:W-:Y:S01]  /*213f0*/  ULDC UR4, c[0x0][0x22c] ;  /* 0x00008b0000047ab9 */ /* 0x000fe20000000800 */
[----:B------:R-:W3:Y:S01]  /*21400*/  LDL.LU R252, [R1+0x78] ;  /* 0x0000780001fc7983 */ /* 0x000ee20000300800 */
[----:B----4-:R-:W-:Y:S01]  /*21410*/  PRMT R15, R54, 0x7770, RZ ;  /* 0x00007770360f7816 */ /* 0x010fe200000000ff */
[----:B------:R-:W4:Y:S01]  /*21420*/  LDC R20, c[0x0][0x248] ;  /* 0x00009200ff147b82 */ /* 0x000f220000000800 */
[----:B------:R-:W-:Y:S01]  /*21430*/  IADD3 R10, P6, R7, R2, RZ ;  /* 0x00000002070a7210 */ /* 0x000fe20007fde0ff */
[----:B-1----:R-:W-:-:S03]  /*21440*/  IMAD R3, R12, 0x2, R7 ;  /* 0x000000020c037824 */ /* 0x002fc600078e0207 */
[----:B------:R-:W-:Y:S01]  /*21450*/  LEA.HI.X.SX32 R11, R7, R0, 0x1, P6 ;  /* 0x00000000070b7211 */ /* 0x000fe200030f0eff */
[----:B------:R-:W-:Y:S01]  /*21460*/  IMAD R7, R14, 0x2, R3 ;  /* 0x000000020e077824 */ /* 0x000fe200078e0203 */
[----:B------:R-:W-:Y:S01]  /*21470*/  IADD3 R4, P6, R3, R2, RZ ;  /* 0x0000000203047210 */ /* 0x000fe20007fde0ff */
[----:B------:R-:W1:Y:S02]  /*21480*/  LDC R12, c[0x0][0x248] ;  /* 0x00009200ff0c7b82 */ /* 0x000e640000000800 */
[----:B------:R0:W-:Y:S01]  /*21490*/  @P3 STG.E.U8 desc[UR24][R10.64], R15 ;  /* 0x0000000f0a003986 */ /* 0x0001e2000c101118 */
[----:B------:R-:W-:Y:S01]  /*214a0*/  ISETP.LT.AND P3, PT, R247, UR4, !P0 ;  /* 0x00000004f7007c0c */ /* 0x000fe2000c761270 */
[----:B------:R-:W-:Y:S02]  /*214b0*/  ULDC UR4, c[0x0][0x22c] ;  /* 0x00008b0000047ab9 */ /* 0x000fe40000000800 */
[----:B------:R-:W4:Y:S01]  /*214c0*/  LDL.LU R247, [R1+0x7c] ;  /* 0x00007c0001f77983 */ /* 0x000f220000300800 */
[----:B------:R-:W-:Y:S01]  /*214d0*/  LEA.HI.X.SX32 R5, R3, R0, 0x1, P6 ;  /* 0x0000000003057211 */ /* 0x000fe200030f0eff */
[----:B------:R-:W-:Y:S01]  /*214e0*/  IMAD R3, R16, 0x2, R7 ;  /* 0x0000000210037824 */ /* 0x000fe200078e0207 */
[C---:B0-----:R-:W-:Y:S01]  /*214f0*/  IADD3 R8, P6, R7.reuse, R2, RZ ;  /* 0x0000000207087210 */ /* 0x041fe20007fde0ff */
[----:B------:R-:W0:Y:S03]  /*21500*/  LDC R14, c[0x0][0x248] ;  /* 0x00009200ff0e7b82 */ /* 0x000e260000000800 */
[----:B------:R-:W-:-:S02]  /*21510*/  LEA.HI.X.SX32 R9, R7, R0, 0x1, P6 ;  /* 0x0000000007097211 */ /* 0x000fc400030f0eff */
[C---:B------:R-:W-:Y:S02]  /*21520*/  IADD3 R10, P6, R3.reuse, R2, RZ ;  /* 0x00000002030a7210 */ /* 0x040fe40007fde0ff */
[----:B------:R-:W-:Y:S01]  /*21530*/  PRMT R15, R52, 0x7771, RZ ;  /* 0x00007771340f7816 */ /* 0x000fe200000000ff */
[----:B------:R-:W0:Y:S01]  /*21540*/  LDC R16, c[0x0][0x248] ;  /* 0x00009200ff107b82 */ /* 0x000e220000000800 */
[----:B------:R-:W-:Y:S02]  /*21550*/  LEA.HI.X.SX32 R11, R3, R0, 0x1, P6 ;  /* 0x00000000030b7211 */ /* 0x000fe400030f0eff */
[----:B--2---:R-:W-:-:S05]  /*21560*/  PRMT R13, R55, 0x7770, RZ ;  /* 0x00007770370d7816 */ /* 0x004fca00000000ff */
[----:B------:R2:W-:Y:S01]  /*21570*/  @P5 STG.E.U8 desc[UR24][R4.64], R13 ;  /* 0x0000000d04005986 */ /* 0x0005e2000c101118 */
[----:B------:R-:W-:Y:S01]  /*21580*/  ISETP.LT.AND P5, PT, R249, UR4, !P0 ;  /* 0x00000004f9007c0c */ /* 0x000fe2000c7a1270 */
[----:B------:R-:W-:Y:S02]  /*21590*/  ULDC UR4, c[0x0][0x22c] ;  /* 0x00008b0000047ab9 */ /* 0x000fe40000000800 */
[----:B------:R-:W4:Y:S04]  /*215a0*/  LDL.LU R249, [R1+0x80] ;  /* 0x0000800001f97983 */ /* 0x000f280000300800 */
[----:B------:R0:W-:Y:S01]  /*215b0*/  @P4 STG.E.U8 desc[UR24][R8.64], R15 ;  /* 0x0000000f08004986 */ /* 0x0001e2000c101118 */
[----:B---3--:R-:W-:Y:S01]  /*215c0*/  ISETP.LT.AND P4, PT, R248, UR4, !P0 ;  /* 0x00000004f8007c0c */ /* 0x008fe2000c781270 */
[----:B------:R-:W-:Y:S01]  /*215d0*/  ULDC UR4, c[0x0][0x22c] ;  /* 0x00008b0000047ab9 */ /* 0x000fe20000000800 */
[----:B--2---:R-:W-:Y:S01]  /*215e0*/  PRMT R13, R53, 0x7771, RZ ;  /* 0x00007771350d7816 */ /* 0x004fe200000000ff */
[----:B------:R-:W2:Y:S04]  /*215f0*/  LDL.LU R248, [R1+0x84] ;  /* 0x0000840001f87983 */ /* 0x000ea80000300800 */
[----:B------:R3:W-:Y:S01]  /*21600*/  @P2 STG.E.U8 desc[UR24][R10.64], R13 ;  /* 0x0000000d0a002986 */ /* 0x0007e2000c101118 */
[----:B------:R-:W-:Y:S01]  /*21610*/  ISETP.LT.AND P2, PT, R252, UR4, !P0 ;  /* 0x00000004fc007c0c */ /* 0x000fe2000c741270 */
[----:B-1----:R-:W-:Y:S01]  /*21620*/  IMAD R7, R12, 0x2, R3 ;  /* 0x000000020c077824 */ /* 0x002fe200078e0203 */
[----:B0-----:R-:W-:Y:S01]  /*21630*/  PRMT R15, R54, 0x7771, RZ ;  /* 0x00007771360f7816 */ /* 0x001fe200000000ff */
[----:B------:R-:W2:Y:S01]  /*21640*/  LDL.LU R252, [R1+0x88] ;  /* 0x0000880001fc7983 */ /* 0x000ea20000300800 */
[----:B------:R-:W0:Y:S01]  /*21650*/  LDC R12, c[0x0][0x248] ;  /* 0x00009200ff0c7b82 */ /* 0x000e220000000800 */
[----:B------:R-:W-:Y:S01]  /*21660*/  ULDC UR4, c[0x0][0x22c] ;  /* 0x00008b0000047ab9 */ /* 0x000fe20000000800 */
[----:B------:R-:W-:Y:S01]  /*21670*/  IADD3 R4, P6, R7, R2, RZ ;  /* 0x0000000207047210 */ /* 0x000fe20007fde0ff */
[----:B------:R-:W-:-:S03]  /*21680*/  IMAD R3, R14, 0x2, R7 ;  /* 0x000000020e037824 */ /* 0x000fc600078e0207 */
[----:B------:R-:W-:Y:S01]  /*21690*/  LEA.HI.X.SX32 R5, R7, R0, 0x1, P6 ;  /* 0x0000000007057211 */ /* 0x000fe200030f0eff */
[----:B------:R-:W-:Y:S01]  /*216a0*/  IMAD R7, R16, 0x2, R3 ;  /* 0x0000000210077824 */ /* 0x000fe200078e0203 */
[----:B------:R-:W-:Y:S01]  /*216b0*/  IADD3 R8, P6, R3, R2, RZ ;  /* 0x0000000203087210 */ /* 0x000fe20007fde0ff */
[----:B------:R-:W1:Y:S02]  /*216c0*/  LDC R14, c[0x0][0x248] ;  /* 0x00009200ff0e7b82 */ /* 0x000e640000000800 */
[----:B------:R0:W-:Y:S01]  /*216d0*/  @P3 STG.E.U8 desc[UR24][R4.64], R15 ;  /* 0x0000000f04003986 */ /* 0x0001e2000c101118 */
[----:B----4-:R-:W-:Y:S01]  /*216e0*/  ISETP.LT.AND P3, PT, R247, UR4, !P0 ;  /* 0x00000004f7007c0c */ /* 0x010fe2000c761270 */
[----:B------:R-:W-:Y:S02]  /*216f0*/  ULDC UR4, c[0x0][0x22c] ;  /* 0x00008b0000047ab9 */ /* 0x000fe40000000800 */
[----:B------:R-:W4:Y:S01]  /*21700*/  LDL.LU R247, [R1+0x8c] ;  /* 0x00008c0001f77983 */ /* 0x000f220000300800 */
[----:B------:R-:W-:Y:S01]  /*21710*/  LEA.HI.X.SX32 R9, R3, R0, 0x1, P6 ;  /* 0x0000000003097211 */ /* 0x000fe200030f0eff */
[----:B------:R-:W1:Y:S01]  /*21720*/  LDC R16, c[0x0][0x248] ;  /* 0x00009200ff107b82 */ /* 0x000e620000000800 */
[----:B---3--:R-:W-:-:S02]  /*21730*/  IADD3 R10, P6, R7, R2, RZ ;  /* 0x00000002070a7210 */ /* 0x008fc40007fde0ff */
[----:B------:R-:W-:Y:S01]  /*21740*/  PRMT R13, R55, 0x7771, RZ ;  /* 0x00007771370d7816 */ /* 0x000fe200000000ff */
[----:B0-----:R-:W-:Y:S01]  /*21750*/  IMAD R3, R12, 0x2, R7 ;  /* 0x000000020c037824 */ /* 0x001fe200078e0207 */
[----:B------:R-:W-:Y:S02]  /*21760*/  LEA.HI.X.SX32 R11, R7, R0, 0x1, P6 ;  /* 0x00000000070b7211 */ /* 0x000fe400030f0eff */
[----:B------:R-:W-:Y:S02]  /*21770*/  PRMT R15, R52, 0x7772, RZ ;  /* 0x00007772340f7816 */ /* 0x000fe400000000ff */
[C---:B------:R-:W-:Y:S01]  /*21780*/  IADD3 R4, P6, R3.reuse, R2, RZ ;  /* 0x0000000203047210 */ /* 0x040fe20007fde0ff */
[----:B------:R0:W-:Y:S03]  /*21790*/  @P5 STG.E.U8 desc[UR24][R8.64], R13 ;  /* 0x0000000d08005986 */ /* 0x0001e6000c101118 */
[----:B------:R-:W-:Y:S01]  /*217a0*/  LEA.HI.X.SX32 R5, R3, R0, 0x1, P6 ;  /* 0x0000000003057211 */ /* 0x000fe200030f0eff */
[----:B------:R3:W-:Y:S01]  /*217b0*/  @P4 STG.E.U8 desc[UR24][R10.64], R15 ;  /* 0x0000000f0a004986 */ /* 0x0007e2000c101118 */
[----:B0-----:R-:W-:-:S05]  /*217c0*/  PRMT R9, R53, 0x7772, RZ ;  /* 0x0000777235097816 */ /* 0x001fca00000000ff */
[----:B------:R0:W-:Y:S01]  /*217d0*/  @P2 STG.E.U8 desc[UR24][R4.64], R9 ;  /* 0x0000000904002986 */ /* 0x0001e2000c101118 */
[----:B------:R-:W-:Y:S01]  /*217e0*/  ISETP.LT.AND P5, PT, R249, UR4, !P0 ;  /* 0x00000004f9007c0c */ /* 0x000fe2000c7a1270 */
[----:B------:R-:W-:Y:S02]  /*217f0*/  ULDC UR4, c[0x0][0x22c] ;  /* 0x00008b0000047ab9 */ /* 0x000fe40000000800 */
[----:B------:R-:W4:Y:S01]  /*21800*/  LDL.LU R249, [R1+0x90] ;  /* 0x0000900001f97983 */ /* 0x000f220000300800 */
[----:B--2---:R-:W-:Y:S01]  /*21810*/  ISETP.LT.AND P4, PT, R248, UR4, !P0 ;  /* 0x00000004f8007c0c */ /* 0x004fe2000c781270 */
[----:B------:R-:W-:Y:S02]  /*21820*/  ULDC UR4, c[0x0][0x22c] ;  /* 0x00008b0000047ab9 */ /* 0x000fe40000000800 */
[----:B------:R-:W2:Y:S01]  /*21830*/  LDL.LU R248, [R1+0x94] ;  /* 0x0000940001f87983 */ /* 0x000ea20000300800 */
[----:B------:R-:W-:Y:S01]  /*21840*/  ISETP.LT.AND P2, PT, R252, UR4, !P0 ;  /* 0x00000004fc007c0c */ /* 0x000fe2000c741270 */
[----:B-1----:R-:W-:-:S02]  /*21850*/  IMAD R3, R14, 0x2, R3 ;  /* 0x000000020e037824 */ /* 0x002fc400078e0203 */
[----:B------:R-:W2:Y:S01]  /*21860*/  LDL.LU R252, [R1+0x98] ;  /* 0x0000980001fc7983 */ /* 0x000ea20000300800 */
[----:B------:R-:W-:Y:S01]  /*21870*/  PRMT R19, R54, 0x7772, RZ ;  /* 0x0000777236137816 */ /* 0x000fe200000000ff */
[----:B------:R-:W-:Y:S01]  /*21880*/  ULDC UR4, c[0x0][0x22c] ;  /* 0x00008b0000047ab9 */ /* 0x000fe20000000800 */
[----:B------:R-:W-:Y:S01]  /*21890*/  IMAD R7, R16, 0x2, R3 ;  /* 0x0000000210077824 */ /* 0x000fe200078e0203 */
[C---:B------:R-:W-:Y:S01]  /*218a0*/  IADD3 R12, P6, R3.reuse, R2, RZ ;  /* 0x00000002030c7210 */ /* 0x040fe20007fde0ff */
[----:B------:R-:W1:Y:S03]  /*218b0*/  LDC R16, c[0x0][0x248] ;  /* 0x00009200ff107b82 */ /* 0x000e660000000800 */
[----:B------:R-:W-:Y:S02]  /*218c0*/  LEA.HI.X.SX32 R13, R3, R0, 0x1, P6 ;  /* 0x00000000030d7211 */ /* 0x000fe400030f0eff */
[----:B------:R-:W-:-:S02]  /*218d0*/  IADD3 R14, P6, R7, R2, RZ ;  /* 0x00000002070e7210 */ /* 0x000fc40007fde0ff */
[----:B------:R-:W-:Y:S01]  /*218e0*/  PRMT R17, R55, 0x7772, RZ ;  /* 0x0000777237117816 */ /* 0x000fe200000000ff */
[----:B------:R0:W-:Y:S01]  /*218f0*/  @P3 STG.E.U8 desc[UR24][R12.64], R19 ;  /* 0x000000130c003986 */ /* 0x0001e2000c101118 */
[----:B---3--:R-:W-:Y:S01]  /*21900*/  LEA.HI.X.SX32 R15, R7, R0, 0x1, P6 ;  /* 0x00000000070f7211 */ /* 0x008fe200030f0eff */
[----:B------:R-:W-:Y:S01]  /*21910*/  IMAD R7, R18, 0x2, R7 ;  /* 0x0000000212077824 */ /* 0x000fe200078e0207 */
[----:B----4-:R-:W-:Y:S01]  /*21920*/  ISETP.LT.AND P3, PT, R247, UR4, !P0 ;  /* 0x00000004f7007c0c */ /* 0x010fe2000c761270 */
[----:B------:R-:W-:Y:S01]  /*21930*/  IMAD.SHL.U32 R247, R21, 0x10, RZ ;  /* 0x0000001015f77824 */ /* 0x000fe200078e00ff */
[----:B------:R-:W-:Y:S01]  /*21940*/  ULDC UR4, c[0x0][0x22c] ;  /* 0x00008b0000047ab9 */ /* 0x000fe20000000800 */
[----:B------:R-:W-:Y:S01]  /*21950*/  @P5 STG.E.U8 desc[UR24][R14.64], R17 ;  /* 0x000000110e005986 */ /* 0x000fe2000c101118 */
[----:B0-----:R-:W-:Y:S01]  /*21960*/  IADD3 R4, P5, R7, R2, RZ ;  /* 0x0000000207047210 */ /* 0x001fe20007fbe0ff */
[----:B------:R-:W0:Y:S01]  /*21970*/  LDC R18, c[0x0][0x248] ;  /* 0x00009200ff127b82 */ /* 0x000e220000000800 */
[----:B------:R-:W-:Y:S01]  /*21980*/  LOP3.LUT R247, R247, 0xff0, RZ, 0xc0, !PT ;  /* 0x00000ff0f7f77812 */ /* 0x000fe200078ec0ff */
[----:B------:R-:W-:Y:S01]  /*21990*/  IMAD R3, R20, 0x2, R7 ;  /* 0x0000000214037824 */ /* 0x000fe200078e0207 */
[----:B------:R-:W-:-:S02]  /*219a0*/  LEA.HI.X.SX32 R5, R7, R0, 0x1, P5 ;  /* 0x0000000007057211 */ /* 0x000fc400028f0eff */
[----:B------:R-:W-:Y:S01]  /*219b0*/  PRMT R7, R52, 0x7773, RZ ;  /* 0x0000777334077816 */ /* 0x000fe200000000ff */
[----:B------:R3:W4:Y:S01]  /*219c0*/  LDS.128 R8, [R247+UR16] ;  /* 0x00000010f7087984 */ /* 0x0007220008000c00 */
[C---:B------:R-:W-:Y:S01]  /*219d0*/  IADD3 R12, P6, R3.reuse, R2, RZ ;  /* 0x00000002030c7210 */ /* 0x040fe20007fde0ff */
[----:B------:R-:W0:Y:S02]  /*219e0*/  LDC R20, c[0x0][0x248] ;  /* 0x00009200ff147b82 */ /* 0x000e240000000800 */
[----:B------:R0:W-:Y:S04]  /*219f0*/  @P4 STG.E.U8 desc[UR24][R4.64], R7 ;  /* 0x0000000704004986 */ /* 0x0001e8000c101118 */
[----:B---3--:R-:W3:Y:S01]  /*21a00*/  LDL.LU R247, [R1+0x9c] ;  /* 0x00009c0001f77983 */ /* 0x008ee20000300800 */
[----:B------:R-:W-:-:S02]  /*21a10*/  LEA.HI.X.SX32 R13, R3, R0, 0x1, P6 ;  /* 0x00000000030d7211 */ /* 0x000fc400030f0eff */
[----:B------:R-:W-:Y:S01]  /*21a20*/  ISETP.LT.AND P5, PT, R249, UR4, !P0 ;  /* 0x00000004f9007c0c */ /* 0x000fe2000c7a1270 */
[----:B------:R-:W-:Y:S01]  /*21a30*/  ULDC UR4, c[0x0][0x22c] ;  /* 0x00008b0000047ab9 */ /* 0x000fe20000000800 */
[----:B------:R-:W3:Y:S04]  /*21a40*/  LDL.LU R249, [R1+0xa0] ;  /* 0x0000a00001f97983 */ /* 0x000ee80000300800 */
[----:B------:R-:W3:Y:S01]  /*21a50*/  LDL.LU R244, [R1+0xa4] ;  /* 0x0000a40001f47983 */ /* 0x000ee20000300800 */
[----:B--2---:R-:W-:Y:S01]  /*21a60*/  ISETP.LT.AND P4, PT, R248, UR4, !P0 ;  /* 0x00000004f8007c0c */ /* 0x004fe2000c781270 */
[----:B------:R-:W-:Y:S02]  /*21a70*/  ULDC UR4, c[0x0][0x22c] ;  /* 0x00008b0000047ab9 */ /* 0x000fe40000000800 */
[----:B------:R-:W-:Y:S01]  /*21a80*/  ISETP.LT.AND P6, PT, R252, UR4, !P0 ;  /* 0x00000004fc007c0c */ /* 0x000fe2000c7c1270 */
[----:B-1----:R-:W-:Y:S01]  /*21a90*/  IMAD R3, R16, 0x2, R3 ;  /* 0x0000000210037824 */ /* 0x002fe200078e0203 */
[----:B------:R-:W2:Y:S01]  /*21aa0*/  LDL.LU R252, [R1+0xa8] ;  /* 0x0000a80001fc7983 */ /* 0x000ea20000300800 */
[----:B------:R-:W1:Y:S01]  /*21ab0*/  LDC R16, c[0x0][0x248] ;  /* 0x00009200ff107b82 */ /* 0x000e620000000800 */
[----:B------:R-:W-:Y:S01]  /*21ac0*/  PRMT R53, R53, 0x7773, RZ ;  /* 0x0000777335357816 */ /* 0x000fe200000000ff */
[----:B0-----:R-:W-:Y:S01]  /*21ad0*/  IMAD R5, R18, 0x2, R3 ;  /* 0x0000000212057824 */ /* 0x001fe200078e0203 */
[----:B------:R-:W-:Y:S01]  /*21ae0*/  PRMT R17, R54, 0x7773, RZ ;  /* 0x0000777336117816 */ /* 0x000fe200000000ff */
[----:B------:R-:W2:Y:S01]  /*21af0*/  LDL.LU R248, [R1+0xac] ;  /* 0x0000ac0001f87983 */ /* 0x000ea20000300800 */
[----:B------:R-:W-:Y:S01]  /*21b00*/  PRMT R55, R55, 0x7773, RZ ;  /* 0x0000777337377816 */ /* 0x000fe200000000ff */
[----:B------:R-:W-:-:S02]  /*21b10*/  ULDC UR4, c[0x0][0x22c] ;  /* 0x00008b0000047ab9 */ /* 0x000fc40000000800 */
[----:B------:R0:W-:Y:S01]  /*21b20*/  @P2 STG.E.U8 desc[UR24][R12.64], R53 ;  /* 0x000000350c002986 */ /* 0x0001e2000c101118 */
[C---:B------:R-:W-:Y:S01]  /*21b30*/  IADD3 R14, P2, R3.reuse, R2, RZ ;  /* 0x00000002030e7210 */ /* 0x040fe20007f5e0ff */
[----:B------:R-:W2:Y:S03]  /*21b40*/  LDC R18, c[0x0][0x248] ;  /* 0x00009200ff127b82 */ /* 0x000ea60000000800 */
[----:B------:R-:W-:Y:S01]  /*21b50*/  LEA.HI.X.SX32 R15, R3, R0, 0x1, P2 ;  /* 0x00000000030f7211 */ /* 0x000fe200010f0eff */
[----:B------:R-:W-:Y:S01]  /*21b60*/  IMAD R3, R22, 0x2, R5 ;  /* 0x0000000216037824 */ /* 0x000fe200078e0205 */
[----:B------:R-:W-:-:S03]  /*21b70*/  IADD3 R4, P2, R5, R2, RZ ;  /* 0x0000000205047210 */ /* 0x000fc60007f5e0ff */
[----:B------:R4:W-:Y:S01]  /*21b80*/  @P3 STG.E.U8 desc[UR24][R14.64], R17 ;  /* 0x000000110e003986 */ /* 0x0009e2000c101118 */
[----:B------:R-:W-:Y:S01]  /*21b90*/  LEA.HI.X.SX32 R5, R5, R0, 0x1, P2 ;  /* 0x0000000005057211 */ /* 0x000fe200010f0eff */
[----:B------:R-:W-:Y:S01]  /*21ba0*/  IMAD R7, R20, 0x2, R3 ;  /* 0x0000000214077824 */ /* 0x000fe200078e0203 */
[C---:B0-----:R-:W-:Y:S01]  /*21bb0*/  IADD3 R12, P3, R3.reuse, R2, RZ ;  /* 0x00000002030c7210 */ /* 0x041fe20007f7e0ff */
[----:B------:R-:W0:Y:S02]  /*21bc0*/  LDC R20, c[0x0][0x248] ;  /* 0x00009200ff147b82 */ /* 0x000e240000000800 */
[----:B------:R3:W-:Y:S01]  /*21bd0*/  @P5 STG.E.U8 desc[UR24][R4.64], R55 ;  /* 0x0000003704005986 */ /* 0x0007e2000c101118 */
[----:B------:R-:W-:Y:S01]  /*21be0*/  LEA.HI.X.SX32 R13, R3, R0, 0x1, P3 ;  /* 0x00000000030d7211 */ /* 0x000fe200018f0eff */
[----:B-1----:R-:W-:Y:S01]  /*21bf0*/  IMAD R3, R16, 0x2, R7 ;  /* 0x0000000210037824 */ /* 0x002fe200078e0207 */
[----:B----4-:R-:W-:Y:S02]  /*21c00*/  PRMT R19, R8, 0x7770, RZ ;  /* 0x0000777008137816 */ /* 0x010fe400000000ff */
[----:B------:R-:W-:Y:S01]  /*21c10*/  IADD3 R14, P5, R7, R2, RZ ;  /* 0x00000002070e7210 */ /* 0x000fe20007fbe0ff */
[----:B------:R-:W1:Y:S01]  /*21c20*/  LDC R16, c[0x0][0x248] ;  /* 0x00009200ff107b82 */ /* 0x000e620000000800 */
[----:B---3--:R-:W-:Y:S01]  /*21c30*/  ISETP.LT.AND P2, PT, R247, UR4, !P0 ;  /* 0x00000004f7007c0c */ /* 0x008fe2000c741270 */
[----:B------:R-:W-:Y:S01]  /*21c40*/  ULDC UR4, c[0x0][0x22c] ;  /* 0x00008b0000047ab9 */ /* 0x000fe20000000800 */
[----:B------:R-:W-:Y:S01]  /*21c50*/  LEA.HI.X.SX32 R15, R7, R0, 0x1, P5 ;  /* 0x00000000070f7211 */ /* 0x000fe200028f0eff */
[----:B------:R-:W3:Y:S01]  /*21c60*/  LDL.LU R247, [R1+0xb0] ;  /* 0x0000b00001f77983 */ /* 0x000ee20000300800 */
[----:B------:R-:W-:-:S03]  /*21c70*/  IADD3 R4, P5, R3, R2, RZ ;  /* 0x0000000203047210 */ /* 0x000fc60007fbe0ff */
[----:B------:R4:W-:Y:S01]  /*21c80*/  @P4 STG.E.U8 desc[UR24][R12.64], R19 ;  /* 0x000000130c004986 */ /* 0x0009e2000c101118 */
[----:B------:R-:W-:Y:S01]  /*21c90*/  LEA.HI.X.SX32 R5, R3, R0, 0x1, P5 ;  /* 0x0000000003057211 */ /* 0x000fe200028f0eff */
[----:B------:R-:W3:Y:S01]  /*21ca0*/  LDC R22, c[0x0][0x248] ;  /* 0x00009200ff167b82 */ /* 0x000ee20000000800 */
[----:B------:R-:W-:Y:S01]  /*21cb0*/  ISETP.LT.AND P3, PT, R249, UR4, !P0 ;  /* 0x00000004f9007c0c */ /* 0x000fe2000c761270 */
[----:B------:R-:W-:Y:S01]  /*21cc0*/  ULDC UR4, c[0x0][0x22c] ;  /* 0x00008b0000047ab9 */ /* 0x000fe20000000800 */
[----:B------:R-:W3:Y:S01]  /*21cd0*/  LDL.LU R249, [R1+0xb4] ;  /* 0x0000b40001f97983 */ /* 0x000ee20000300800 */
[----:B------:R-:W-:Y:S01]  /*21ce0*/  ISETP.LT.AND P4, PT, R244, UR4, !P0 ;  /* 0x00000004f4007c0c */ /* 0x000fe2000c781270 */
[----:B------:R-:W-:Y:S02]  /*21cf0*/  ULDC UR4, c[0x0][0x22c] ;  /* 0x00008b0000047ab9 */ /* 0x000fe40000000800 */
[----:B--2---:R-:W-:Y:S01]  /*21d00*/  ISETP.LT.AND P5, PT, R252, UR4, !P0 ;  /* 0x00000004fc007c0c */ /* 0x004fe2000c7a1270 */
[----:B------:R-:W-:Y:S01]  /*21d10*/  IMAD R3, R18, 0x2, R3 ;  /* 0x0000000212037824 */ /* 0x000fe200078e0203 */
[----:B------:R-:W2:Y:S01]  /*21d20*/  LDL.LU R252, [R1+0xb8] ;  /* 0x0000b80001fc7983 */ /* 0x000ea20000300800 */
[----:B------:R-:W3:Y:S01]  /*21d30*/  LDC R18, c[0x0][0x248] ;  /* 0x00009200ff127b82 */ /* 0x000ee20000000800 */
[----:B------:R-:W-:Y:S01]  /*21d40*/  PRMT R7, R9, 0x7770, RZ ;  /* 0x0000777009077816 */ /* 0x000fe200000000ff */
[----:B------:R-:W-:Y:S01]  /*21d50*/  ULDC UR4, c[0x0][0x22c] ;  /* 0x00008b0000047ab9 */ /* 0x000fe20000000800 */
[----:B----4-:R-:W-:-:S03]  /*21d60*/  PRMT R19, R10, 0x7770, RZ ;  /* 0x000077700a137816 */ /* 0x010fc600000000ff */
[----:B------:R0:W-:Y:S04]  /*21d70*/  @P6 STG.E.U8 desc[UR24][R14.64], R7 ;  /* 0x000000070e006986 */ /* 0x0001e8000c101118 */
[----:B------:R4:W-:Y:S01]  /*21d80*/  @P2 STG.E.U8 desc[UR24][R4.64], R19 ;  /* 0x0000001304002986 */ /* 0x0009e2000c101118 */
[----:B------:R-:W-:Y:S01]  /*21d90*/  IADD3 R12, P2, R3, R2, RZ ;  /* 0x00000002030c7210 */ /* 0x000fe20007f5e0ff */
[----:B0-----:R-:W-:-:S03]  /*21da0*/  IMAD R7, R20, 0x2, R3 ;  /* 0x0000000214077824 */ /* 0x001fc600078e0203 */
[----:B------:R-:W-:Y:S01]  /*21db0*/  LEA.HI.X.SX32 R13, R3, R0, 0x1, P2 ;  /* 0x00000000030d7211 */ /* 0x000fe200010f0eff */
[----:B------:R-:W0:Y:S01]  /*21dc0*/  LDC R20, c[0x0][0x248] ;  /* 0x00009200ff147b82 */ /* 0x000e220000000800 */
[----:B------:R-:W-:Y:S02]  /*21dd0*/  IADD3 R14, P6, R7, R2, RZ ;  /* 0x00000002070e7210 */ /* 0x000fe40007fde0ff */
[----:B------:R-:W-:Y:S01]  /*21de0*/  PRMT R17, R11, 0x7770, RZ ;  /* 0x000077700b117816 */ /* 0x000fe200000000ff */
[----:B-1----:R-:W-:Y:S01]  /*21df0*/  IMAD R3, R16, 0x2, R7 ;  /* 0x0000000210037824 */ /* 0x002fe200078e0207 */
[----:B------:R-:W-:-:S03]  /*21e00*/  LEA.HI.X.SX32 R15, R7, R0, 0x1, P6 ;  /* 0x00000000070f7211 */ /* 0x000fc600030f0eff */
[----:B------:R-:W1:Y:S01]  /*21e10*/  LDC R16, c[0x0][0x248] ;  /* 0x00009200ff107b82 */ /* 0x000e620000000800 */
[----:B----4-:R-:W-:Y:S01]  /*21e20*/  PRMT R19, R8, 0x7771, RZ ;  /* 0x0000777108137816 */ /* 0x010fe200000000ff */
[----:B------:R4:W-:Y:S01]  /*21e30*/  @P3 STG.E.U8 desc[UR24][R12.64], R17 ;  /* 0x000000110c003986 */ /* 0x0009e2000c101118 */
[----:B------:R-:W-:Y:S01]  /*21e40*/  ISETP.LT.AND P2, PT, R248, UR4, !P0 ;  /* 0x00000004f8007c0c */ /* 0x000fe2000c741270 */
[----:B---3--:R-:W-:Y:S01]  /*21e50*/  IMAD R7, R18, 0x2, R3 ;  /* 0x0000000212077824 */ /* 0x008fe200078e0203 */
[----:B------:R-:W-:Y:S01]  /*21e60*/  ULDC UR4, c[0x0][0x22c] ;  /* 0x00008b0000047ab9 */ /* 0x000fe20000000800 */
[----:B------:R-:W3:Y:S04]  /*21e70*/  LDL.LU R248, [R1+0xbc] ;  /* 0x0000bc0001f87983 */ /* 0x000ee80000300800 */
[----:B------:R0:W-:Y:S01]  /*21e80*/  @P4 STG.E.U8 desc[UR24][R14.64], R19 ;  /* 0x000000130e004986 */ /* 0x0001e2000c101118 */
[----:B------:R-:W-:Y:S01]  /*21e90*/  IADD3 R4, P4, R3, R2, RZ ;  /* 0x0000000203047210 */ /* 0x000fe20007f9e0ff */
[----:B------:R-:W1:Y:S01]  /*21ea0*/  LDC R18, c[0x0][0x248] ;  /* 0x00009200ff127b82 */ /* 0x000e620000000800 */
[----:B------:R-:W-:Y:S01]  /*21eb0*/  ISETP.LT.AND P3, PT, R247, UR4, !P0 ;  /* 0x00000004f7007c0c */ /* 0x000fe2000c761270 */
[----:B------:R-:W-:Y:S01]  /*21ec0*/  ULDC UR4, c[0x0][0x22c] ;  /* 0x00008b0000047ab9 */ /* 0x000fe20000000800 */
[----:B------:R-:W-:Y:S01]  /*21ed0*/  LEA.HI.X.SX32 R5, R3, R0, 0x1, P4 ;  /* 0x0000000003057211 */ /* 0x000fe200020f0eff */
[----:B------:R-:W3:Y:S01]  /*21ee0*/  LDL.LU R247, [R1+0xc] ;  /* 0x00000c0001f77983 */ /* 0x000ee20000300800 */
[----:B----4-:R-:W-:-:S04]  /*21ef0*/  IADD3 R12, P4, R7, R2, RZ ;  /* 0x00000002070c7210 */ /* 0x010fc80007f9e0ff */
[----:B------:R-:W-:Y:S02]  /*21f00*/  LEA.HI.X.SX32 R13, R7, R0, 0x1, P4 ;  /* 0x00000000070d7211 */ /* 0x000fe400020f0eff */
[----:B------:R-:W-:Y:S01]  /*21f10*/  ISETP.LT.AND P6, PT, R249, UR4, !P0 ;  /* 0x00000004f9007c0c */ /* 0x000fe2000c7c1270 */
[----:B------:R-:W-:Y:S01]  /*21f20*/  ULDC UR4, c[0x0][0x22c] ;  /* 0x00008b0000047ab9 */ /* 0x000fe20000000800 */
[----:B------:R-:W4:Y:S01]  /*21f30*/  LDL.LU R249, [R1+0x10] ;  /* 0x0000100001f97983 */ /* 0x000f220000300800 */
[----:B--2---:R-:W-:Y:S01]  /*21f40*/  ISETP.LT.AND P4, PT, R252, UR4, !P0 ;  /* 0x00000004fc007c0c */ /* 0x004fe2000c781270 */
[----:B------:R-:W-:Y:S02]  /*21f50*/  IMAD R3, R22, 0x2, R7 ;  /* 0x0000000216037824 */ /* 0x000fe400078e0207 */
[----:B------:R-:W2:Y:S01]  /*21f60*/  LDL.LU R252, [R1+0x14] ;  /* 0x0000140001fc7983 */ /* 0x000ea20000300800 */
[----:B------:R-:W-:Y:S01]  /*21f70*/  PRMT R21, R9, 0x7771, RZ ;  /* 0x0000777109157816 */ /* 0x000fe200000000ff */
[----:B------:R-:W3:Y:S01]  /*21f80*/  LDC R22, c[0x0][0x248] ;  /* 0x00009200ff167b82 */ /* 0x000ee20000000800 */
[----:B------:R-:W-:Y:S01]  /*21f90*/  PRMT R17, R10, 0x7771, RZ ;  /* 0x000077710a117816 */ /* 0x000fe200000000ff */
[----:B------:R-:W-:-:S02]  /*21fa0*/  ULDC UR4, c[0x0][0x22c] ;  /* 0x00008b0000047ab9 */ /* 0x000fc40000000800 */
[----:B------:R1:W-:Y:S01]  /*21fb0*/  @P5 STG.E.U8 desc[UR24][R4.64], R21 ;  /* 0x0000001504005986 */ /* 0x0003e2000c101118 */
[----:B0-----:R-:W-:-:S04]  /*21fc0*/  IADD3 R14, P5, R3, R2, RZ ;  /* 0x00000002030e7210 */ /* 0x001fc80007fbe0ff */
[----:B------:R-:W-:Y:S01]  /*21fd0*/  LEA.HI.X.SX32 R15, R3, R0, 0x1, P5 ;  /* 0x00000000030f7211 */ /* 0x000fe200028f0eff */
[----:B-1----:R-:W-:Y:S02]  /*21fe0*/  IMAD R3, R16, 0x2, R3 ;  /* 0x0000000210037824 */ /* 0x002fe400078e0203 */
[----:B------:R-:W0:Y:S01]  /*21ff0*/  LDC R16, c[0x0][0x248] ;  /* 0x00009200ff107b82 */ /* 0x000e220000000800 */
[----:B------:R-:W-:Y:S01]  /*22000*/  PRMT R19, R11, 0x7771, RZ ;  /* 0x000077710b137816 */ /* 0x000fe200000000ff */
[----:B------:R-:W-:Y:S01]  /*22010*/  IMAD R7, R18, 0x2, R3 ;  /* 0x0000000212077824 */ /* 0x000fe200078e0203 */
[----:B------:R1:W-:Y:S05]  /*22020*/  @P2 STG.E.U8 desc[UR24][R12.64], R17 ;  /* 0x000000110c002986 */ /* 0x0003ea000c101118 */
[----:B------:R-:W0:Y:S01]  /*22030*/  LDC R18, c[0x0][0x248] ;  /* 0x00009200ff127b82 */ /* 0x000e220000000800 */
[----:B------:R3:W-:Y:S01]  /*22040*/  @P3 STG.E.U8 desc[UR24][R14.64], R19 ;  /* 0x000000130e003986 */ /* 0x0007e2000c101118 */
[----:B------:R-:W-:-:S02]  /*22050*/  IADD3 R4, P3, R3, R2, RZ ;  /* 0x0000000203047210 */ /* 0x000fc40007f7e0ff */
[----:B-1----:R-:W-:Y:S02]  /*22060*/  IADD3 R12, P5, R7, R2, RZ ;  /* 0x00000002070c7210 */ /* 0x002fe40007fbe0ff */
[-C--:B------:R-:W-:Y:S02]  /*22070*/  LEA.HI.X.SX32 R5, R3, R0.reuse, 0x1, P3 ;  /* 0x0000000003057211 */ /* 0x080fe400018f0eff */
[----:B------:R-:W-:Y:S02]  /*22080*/  PRMT R17, R8, 0x7772, RZ ;  /* 0x0000777208117816 */ /* 0x000fe400000000ff */
[----:B------:R-:W-:Y:S01]  /*22090*/  LEA.HI.X.SX32 R13, R7, R0, 0x1, P5 ;  /* 0x00000000070d7211 */ /* 0x000fe200028f0eff */
[----:B------:R-:W-:Y:S01]  /*220a0*/  IMAD R7, R20, 0x2, R7 ;  /* 0x0000000214077824 */ /* 0x000fe200078e0207 */
[----:B------:R-:W-:Y:S01]  /*220b0*/  PRMT R3, R9, 0x7772, RZ ;  /* 0x0000777209037816 */ /* 0x000fe200000000ff */
[----:B------:R-:W1:Y:S01]  /*220c0*/  LDC R20, c[0x0][0x248] ;  /* 0x00009200ff147b82 */ /* 0x000e620000000800 */
[----:B------:R-:W-:Y:S01]  /*220d0*/  @P6 STG.E.U8 desc[UR24][R4.64], R17 ;  /* 0x0000001104006986 */ /* 0x000fe2000c101118 */
[----:B---3--:R-:W-:Y:S01]  /*220e0*/  ISETP.LT.AND P2, PT, R248, UR4, !P0 ;  /* 0x00000004f8007c0c */ /* 0x008fe2000c741270 */
[----:B------:R-:W-:-:S02]  /*220f0*/  ULDC UR4, c[0x0][0x22c] ;  /* 0x00008b0000047ab9 */ /* 0x000fc40000000800 */
[----:B------:R3:W-:Y:S01]  /*22100*/  @P4 STG.E.U8 desc[UR24][R12.64], R3 ;  /* 0x000000030c004986 */ /* 0x0007e2000c101118 */
[----:B------:R-:W-:Y:S02]  /*22110*/  IADD3 R14, P4, R7, R2, RZ ;  /* 0x00000002070e7210 */ /* 0x000fe40007f9e0ff */
[----:B------:R-:W-:Y:S01]  /*22120*/  ISETP.LT.AND P3, PT, R247, UR4, !P0 ;  /* 0x00000004f7007c0c */ /* 0x000fe2000c761270 */
[----:B------:R-:W-:Y:S01]  /*22130*/  ULDC UR4, c[0x0][0x22c] ;  /* 0x00008b0000047ab9 */ /* 0x000fe20000000800 */
[----:B------:R-:W-:Y:S01]  /*22140*/  LEA.HI.X.SX32 R15, R7, R0, 0x1, P4 ;  /* 0x00000000070f7211 */ /* 0x000fe200020f0eff */
[----:B0-----:R-:W-:Y:S01]  /*22150*/  IMAD R7, R16, 0x2, R7 ;  /* 0x0000000210077824 */ /* 0x001fe200078e0207 */
[----:B------:R-:W-:-:S03]  /*22160*/  PRMT R27, R10, 0x7772, RZ ;  /* 0x000077720a1b7816 */ /* 0x000fc600000000ff */
[----:B---3--:R-:W-:Y:S02]  /*22170*/  IMAD R3, R18, 0x2, R7 ;  /* 0x0000000212037824 */ /* 0x008fe400078e0207 */
[----:B------:R0:W-:Y:S01]  /*22180*/  @P2 STG.E.U8 desc[UR24][R14.64], R27 ;  /* 0x0000001b0e002986 */ /* 0x0001e2000c101118 */
[----:B------:R-:W-:Y:S02]  /*22190*/  IADD3 R4, P2, R7, R2, RZ ;  /* 0x0000000207047210 */ /* 0x000fe40007f5e0ff */
[----:B------:R-:W-:Y:S01]  /*221a0*/  PRMT R21, R9, 0x7773, RZ ;  /* 0x0000777309157816 */ /* 0x000fe200000000ff */
[----:B------:R-:W-:Y:S01]  /*221b0*/  IMAD R9, R22, 0x2, R3 ;  /* 0x0000000216097824 */ /* 0x000fe200078e0203 */
[----:B------:R-:W-:Y:S02]  /*221c0*/  LEA.HI.X.SX32 R5, R7, R0, 0x1, P2 ;  /* 0x0000000007057211 */ /* 0x000fe400010f0eff */
[----:B------:R-:W-:Y:S02]  /*221d0*/  PRMT R25, R11, 0x7772, RZ ;  /* 0x000077720b197816 */ /* 0x000fe400000000ff */
[----:B------:R-:W-:-:S02]  /*221e0*/  PRMT R23, R8, 0x7773, RZ ;  /* 0x0000777308177816 */ /* 0x000fc400000000ff */
[----:B------:R-:W-:Y:S01]  /*221f0*/  PRMT R19, R10, 0x7773, RZ ;  /* 0x000077730a137816 */ /* 0x000fe200000000ff */
[----:B------:R0:W-:Y:S01]  /*22200*/  @P3 STG.E.U8 desc[UR24][R4.64], R25 ;  /* 0x0000001904003986 */ /* 0x0001e2000c101118 */
[----:B------:R-:W-:Y:S02]  /*22210*/  IADD3 R8, P2, R9, R2, RZ ;  /* 0x0000000209087210 */ /* 0x000fe40007f5e0ff */
[----:B------:R-:W-:Y:S02]  /*22220*/  PRMT R17, R11, 0x7773, RZ ;  /* 0x000077730b117816 */ /* 0x000fe400000000ff */
[----:B----4-:R-:W-:Y:S01]  /*22230*/  ISETP.LT.AND P5, PT, R249, UR4, !P0 ;  /* 0x00000004f9007c0c */ /* 0x010fe2000c7a1270 */
[----:B------:R-:W-:Y:S02]  /*22240*/  ULDC UR4, c[0x0][0x22c] ;  /* 0x00008b0000047ab9 */ /* 0x000fe40000000800 */
[----:B--2---:R-:W-:Y:S02]  /*22250*/  ISETP.LT.AND P4, PT, R252, UR4, !P0 ;  /* 0x00000004fc007c0c */ /* 0x004fe4000c781270 */
[----:B------:R-:W-:-:S02]  /*22260*/  ISETP.LT.AND P0, PT, R6, UR5, !P0 ;  /* 0x0000000506007c0c */ /* 0x000fc4000c701270 */
[----:B------:R-:W-:-:S04]  /*22270*/  IADD3 R6, P6, R3, R2, RZ ;  /* 0x0000000203067210 */ /* 0x000fc80007fde0ff */
[-C--:B------:R-:W-:Y:S01]  /*22280*/  LEA.HI.X.SX32 R7, R3, R0.reuse, 0x1, P6 ;  /* 0x0000000003077211 */ /* 0x080fe200030f0eff */
[----:B-1----:R-:W-:Y:S01]  /*22290*/  IMAD R3, R20, 0x2, R9 ;  /* 0x0000000214037824 */ /* 0x002fe200078e0209 */
[----:B------:R-:W-:-:S04]  /*222a0*/  LEA.HI.X.SX32 R9, R9, R0, 0x1, P2 ;  /* 0x0000000009097211 */ /* 0x000fc800010f0eff */
[----:B------:R-:W-:Y:S01]  /*222b0*/  IADD3 R10, P3, R3, R2, RZ ;  /* 0x00000002030a7210 */ /* 0x000fe20007f7e0ff */
[----:B------:R-:W-:-:S03]  /*222c0*/  IMAD R13, R24, 0x2, R3 ;  /* 0x00000002180d7824 */ /* 0x000fc600078e0203 */
[----:B------:R-:W-:Y:S01]  /*222d0*/  LEA.HI.X.SX32 R11, R3, R0, 0x1, P3 ;  /* 0x00000000030b7211 */ /* 0x000fe200018f0eff */
[----:B------:R0:W-:Y:S01]  /*222e0*/  @P5 STG.E.U8 desc[UR24][R6.64], R23 ;  /* 0x0000001706005986 */ /* 0x0001e2000c101118 */
[----:B------:R-:W-:-:S03]  /*222f0*/  IADD3 R2, P2, R13, R2, RZ ;  /* 0x000000020d027210 */ /* 0x000fc60007f5e0ff */
[----:B------:R0:W-:Y:S01]  /*22300*/  @P4 STG.E.U8 desc[UR24][R8.64], R21 ;  /* 0x0000001508004986 */ /* 0x0001e2000c101118 */
[----:B------:R-:W-:-:S03]  /*22310*/  LEA.HI.X.SX32 R3, R13, R0, 0x1, P2 ;  /* 0x000000000d037211 */ /* 0x000fc600010f0eff */
[----:B------:R0:W-:Y:S01]  /*22320*/  @P0 STG.E.U8 desc[UR24][R10.64], R19 ;  /* 0x000000130a000986 */ /* 0x0001e2000c101118 */
[----:B------:R-:W-:Y:S05]  /*22330*/  @!P1 EXIT ;  /* 0x000000000000994d */ /* 0x000fea0003800000 */
[----:B------:R-:W-:Y:S01]  /*22340*/  STG.E.U8 desc[UR24][R2.64], R17 ;  /* 0x0000001102007986 */ /* 0x000fe2000c101118 */
[----:B------:R-:W-:Y:S05]  /*22350*/  EXIT ;  /* 0x000000000000794d */ /* 0x000fea0003800000 */
.L_x_3:
[----:B------:R-:W-:-:S00]  /*22360*/  BRA `(.L_x_3) ;  /* 0xfffffffc00fc7947 */ /* 0x000fc0000383ffff */
[----:B------:R-:W-:-:S00]  /*22370*/  NOP ;  /* 0x0000000000007918 */ /* 0x000fc00000000000 */
        /* <DEDUP_REMOVED lines=8> */
.L_x_4:


//--------------------- .nv.shared.matmul_kernel  --------------------------
	.section	.nv.shared.matmul_kernel,"aw",@nobits
	.sectionflags	@""
	.align	16
	.zero		1024


//--------------------- .nv.shared.reserved.0     --------------------------
	.section	.nv.shared.reserved.0,"aw",@nobits
	.weak		__nv_reservedSMEM_offset_0_alias
	.size		__nv_reservedSMEM_offset_0_alias, 0, 0
	.other		__nv_reservedSMEM_offset_0_alias,@"STO_CUDA_RESERVED_SHARED STV_DEFAULT"
__nv_reservedSMEM_offset_0_alias:
	.zero		0


//--------------------- .nv.constant0.matmul_kernel --------------------------
	.section	.nv.constant0.matmul_kernel,"a",@progbits
	.sectionflags	@""
	.align	4
.nv.constant0.matmul_kernel:
	.zero		608


//--------------------- SYMBOLS --------------------------

	.type		.nv.reservedSmem.offset0,@object
	.size		.nv.reservedSmem.offset0,0x4
